def matmul_kernel(
    a_ptr,
    b_ptr,
    c_ptr,
    M,
    N,
    K,
    stride_am,
    stride_ak,
    stride_bk,
    stride_bn,
    stride_cm,
    stride_cn,
    BLOCK_M: tl.constexpr,
    BLOCK_N: tl.constexpr,
    BLOCK_K: tl.constexpr,
    GROUP_M: tl.constexpr,
):
    pid = tl.program_id(axis=0)
    num_pid_m = tl.cdiv(M, BLOCK_M)
    num_pid_n = tl.cdiv(N, BLOCK_N)
    num_pid_in_group = GROUP_M * num_pid_n
    group_id = pid // num_pid_in_group
    first_pid_m = group_id * GROUP_M
    group_size_m = min(num_pid_m - first_pid_m, GROUP_M)
    pid_m = first_pid_m + ((pid % num_pid_in_group) % group_size_m)
    pid_n = (pid % num_pid_in_group) // group_size_m

    offs_am = (pid_m * BLOCK_M + tl.arange(0, BLOCK_M)) % M
    offs_bn = (pid_n * BLOCK_N + tl.arange(0, BLOCK_N)) % N
    offs_k = tl.arange(0, BLOCK_K)
    a_ptrs = a_ptr + offs_am[:, None] * stride_am + offs_k[None, :] * stride_ak
    b_ptrs = b_ptr + offs_k[:, None] * stride_bk + offs_bn[None, :] * stride_bn

    acc = tl.zeros((BLOCK_M, BLOCK_N), dtype=tl.float32)
    for kk in range(0, tl.cdiv(K, BLOCK_K)):
        a = tl.load(a_ptrs, mask=offs_k[None, :] < K - kk * BLOCK_K, other=0.0)
        b = tl.load(b_ptrs, mask=offs_k[:, None] < K - kk * BLOCK_K, other=0.0)
        acc = tl.dot(a, b, acc)
        a_ptrs += BLOCK_K * stride_ak
        b_ptrs += BLOCK_K * stride_bk

    c = acc.to(c_ptr.dtype.element_ty)
    offs_cm = pid_m * BLOCK_M + tl.arange(0, BLOCK_M)
    offs_cn = pid_n * BLOCK_N + tl.arange(0, BLOCK_N)
    c_ptrs = c_ptr + offs_cm[:, None] * stride_cm + offs_cn[None, :] * stride_cn
    mask = (offs_cm[:, None] < M) & (offs_cn[None, :] < N)
    tl.store(c_ptrs, c, mask=mask)

# config = {"BLOCK_K": 128, "BLOCK_M": 512, "BLOCK_N": 256, "GROUP_M": 8, "arch": "sm_80", "dtype": "fp16", "num_ctas": 1, "num_stages": 3, "num_warps": 16}
# arch = sm_80


// ===== COMPILED SASS (sm_80) =====

	.target	sm_80

	.elftype	@"ET_EXEC"


//--------------------- .note.nv.tkinfo           --------------------------
	.section	.note.nv.tkinfo,"",@"SHT_NOTE"
	.sectionflags	@"SHF_NOTE_NV_TKINFO"
	.tkinfo
        /*0018*/ 	.word	0x00000002
        /*0030*/ 	.string	""
        /*0030*/ 	.string	"ptxas"
        /*0030*/ 	.string	"Cuda compilation tools, release 13.0, V13.0.88"
        /*0030*/ 	.string	"Build cuda_13.0.r13.0/compiler.36424714_0"
        /*0030*/ 	.string	"-v  -suppress-debug-info  -lineinfo  -arch sm_80 "



//--------------------- .note.nv.cuinfo           --------------------------
	.section	.note.nv.cuinfo,"",@"SHT_NOTE"
	.sectionflags	@"SHF_NOTE_NV_CUINFO"
        /*0018*/ 	.short	0x0002
        /*001a*/ 	.short	0x0050
        /*001c*/ 	.short	0x0082
	.zero		2


//--------------------- .nv.info                  --------------------------
	.section	.nv.info,"",@"SHT_CUDA_INFO"
	.align	4


	//----- nvinfo : EIATTR_REGCOUNT
	.align		4
        /*0000*/ 	.byte	0x04, 0x2f
        /*0002*/ 	.short	(.L_1 - .L_0)
	.align		4
.L_0:
        /*0004*/ 	.word	index@(matmul_kernel)
        /*0008*/ 	.word	0x00000020


	//----- nvinfo : EIATTR_FRAME_SIZE
	.align		4
.L_1:
        /*000c*/ 	.byte	0x04, 0x11
        /*000e*/ 	.short	(.L_3 - .L_2)
	.align		4
.L_2:
        /*0010*/ 	.word	index@(matmul_kernel)
        /*0014*/ 	.word	0x00002fa8


	//----- nvinfo : EIATTR_MIN_STACK_SIZE
	.align		4
.L_3:
        /*0018*/ 	.byte	0x04, 0x12
        /*001a*/ 	.short	(.L_5 - .L_4)
	.align		4
.L_4:
        /*001c*/ 	.word	index@(matmul_kernel)
        /*0020*/ 	.word	0x00002fa8
.L_5:


//--------------------- .nv.info.matmul_kernel    --------------------------
	.section	.nv.info.matmul_kernel,"",@"SHT_CUDA_INFO"
	.sectionflags	@""
	.align	4


	//----- nvinfo : EIATTR_CUDA_API_VERSION
	.align		4
        /*0000*/ 	.byte	0x04, 0x37
        /*0002*/ 	.short	(.L_7 - .L_6)
.L_6:
        /*0004*/ 	.word	0x00000082


	//----- nvinfo : EIATTR_SW2861232_WAR
	.align		4
.L_7:
        /*0008*/ 	.byte	0x01, 0x35
	.zero		2


	//----- nvinfo : EIATTR_PARAM_CBANK
	.align		4
        /*000c*/ 	.byte	0x04, 0x0a
        /*000e*/ 	.short	(.L_9 - .L_8)
	.align		4
.L_8:
        /*0010*/ 	.word	index@(.nv.constant0.matmul_kernel)
        /*0014*/ 	.short	0x0160
        /*0016*/ 	.short	0x0050


	//----- nvinfo : EIATTR_CBANK_PARAM_SIZE
	.align		4
.L_9:
        /*0018*/ 	.byte	0x03, 0x19
        /*001a*/ 	.short	0x0050


	//----- nvinfo : EIATTR_KPARAM_INFO
	.align		4
        /*001c*/ 	.byte	0x04, 0x17
        /*001e*/ 	.short	(.L_11 - .L_10)
.L_10:
        /*0020*/ 	.word	0x00000000
        /*0024*/ 	.short	0x000d
        /*0026*/ 	.short	0x0048
        /*0028*/ 	.byte	0x00, 0xf4, 0x21, 0x00


	//----- nvinfo : EIATTR_KPARAM_INFO
	.align		4
.L_11:
        /*002c*/ 	.byte	0x04, 0x17
        /*002e*/ 	.short	(.L_13 - .L_12)
.L_12:
        /*0030*/ 	.word	0x00000000
        /*0034*/ 	.short	0x000c
        /*0036*/ 	.short	0x0040
        /*0038*/ 	.byte	0x00, 0xf4, 0x21, 0x00


	//----- nvinfo : EIATTR_KPARAM_INFO
	.align		4
.L_13:
        /*003c*/ 	.byte	0x04, 0x17
        /*003e*/ 	.short	(.L_15 - .L_14)
.L_14:
        /*0040*/ 	.word	0x00000000
        /*0044*/ 	.short	0x000b
        /*0046*/ 	.short	0x0038
        /*0048*/ 	.byte	0x00, 0xf0, 0x11, 0x00


	//----- nvinfo : EIATTR_KPARAM_INFO
	.align		4
.L_15:
        /*004c*/ 	.byte	0x04, 0x17
        /*004e*/ 	.short	(.L_17 - .L_16)
.L_16:
        /*0050*/ 	.word	0x00000000
        /*0054*/ 	.short	0x000a
        /*0056*/ 	.short	0x0034
        /*0058*/ 	.byte	0x00, 0xf0, 0x11, 0x00


	//----- nvinfo : EIATTR_KPARAM_INFO
	.align		4
.L_17:
        /*005c*/ 	.byte	0x04, 0x17
        /*005e*/ 	.short	(.L_19 - .L_18)
.L_18:
        /*0060*/ 	.word	0x00000000
        /*0064*/ 	.short	0x0009
        /*0066*/ 	.short	0x0030
        /*0068*/ 	.byte	0x00, 0xf0, 0x11, 0x00


	//----- nvinfo : EIATTR_KPARAM_INFO
	.align		4
.L_19:
        /*006c*/ 	.byte	0x04, 0x17
        /*006e*/ 	.short	(.L_21 - .L_20)
.L_20:
        /*0070*/ 	.word	0x00000000
        /*0074*/ 	.short	0x0008
        /*0076*/ 	.short	0x002c
        /*0078*/ 	.byte	0x00, 0xf0, 0x11, 0x00


	//----- nvinfo : EIATTR_KPARAM_INFO
	.align		4
.L_21:
        /*007c*/ 	.byte	0x04, 0x17
        /*007e*/ 	.short	(.L_23 - .L_22)
.L_22:
        /*0080*/ 	.word	0x00000000
        /*0084*/ 	.short	0x0007
        /*0086*/ 	.short	0x0028
        /*0088*/ 	.byte	0x00, 0xf0, 0x11, 0x00


	//----- nvinfo : EIATTR_KPARAM_INFO
	.align		4
.L_23:
        /*008c*/ 	.byte	0x04, 0x17
        /*008e*/ 	.short	(.L_25 - .L_24)
.L_24:
        /*0090*/ 	.word	0x00000000
        /*0094*/ 	.short	0x0006
        /*0096*/ 	.short	0x0024
        /*0098*/ 	.byte	0x00, 0xf0, 0x11, 0x00


	//----- nvinfo : EIATTR_KPARAM_INFO
	.align		4
.L_25:
        /*009c*/ 	.byte	0x04, 0x17
        /*009e*/ 	.short	(.L_27 - .L_26)
.L_26:
        /*00a0*/ 	.word	0x00000000
        /*00a4*/ 	.short	0x0005
        /*00a6*/ 	.short	0x0020
        /*00a8*/ 	.byte	0x00, 0xf0, 0x11, 0x00


	//----- nvinfo : EIATTR_KPARAM_INFO
	.align		4
.L_27:
        /*00ac*/ 	.byte	0x04, 0x17
        /*00ae*/ 	.short	(.L_29 - .L_28)
.L_28:
        /*00b0*/ 	.word	0x00000000
        /*00b4*/ 	.short	0x0004
        /*00b6*/ 	.short	0x001c
        /*00b8*/ 	.byte	0x00, 0xf0, 0x11, 0x00


	//----- nvinfo : EIATTR_KPARAM_INFO
	.align		4
.L_29:
        /*00bc*/ 	.byte	0x04, 0x17
        /*00be*/ 	.short	(.L_31 - .L_30)
.L_30:
        /*00c0*/ 	.word	0x00000000
        /*00c4*/ 	.short	0x0003
        /*00c6*/ 	.short	0x0018
        /*00c8*/ 	.byte	0x00, 0xf0, 0x11, 0x00


	//----- nvinfo : EIATTR_KPARAM_INFO
	.align		4
.L_31:
        /*00cc*/ 	.byte	0x04, 0x17
        /*00ce*/ 	.short	(.L_33 - .L_32)
.L_32:
        /*00d0*/ 	.word	0x00000000
        /*00d4*/ 	.short	0x0002
        /*00d6*/ 	.short	0x0010
        /*00d8*/ 	.byte	0x00, 0xf4, 0x21, 0x00


	//----- nvinfo : EIATTR_KPARAM_INFO
	.align		4
.L_33:
        /*00dc*/ 	.byte	0x04, 0x17
        /*00de*/ 	.short	(.L_35 - .L_34)
.L_34:
        /*00e0*/ 	.word	0x00000000
        /*00e4*/ 	.short	0x0001
        /*00e6*/ 	.short	0x0008
        /*00e8*/ 	.byte	0x00, 0xf4, 0x21, 0x00


	//----- nvinfo : EIATTR_KPARAM_INFO
	.align		4
.L_35:
        /*00ec*/ 	.byte	0x04, 0x17
        /*00ee*/ 	.short	(.L_37 - .L_36)
.L_36:
        /*00f0*/ 	.word	0x00000000
        /*00f4*/ 	.short	0x0000
        /*00f6*/ 	.short	0x0000
        /*00f8*/ 	.byte	0x00, 0xf4, 0x21, 0x00


	//----- nvinfo : EIATTR_MAXREG_COUNT
	.align		4
.L_37:
        /*00fc*/ 	.byte	0x03, 0x1b
        /*00fe*/ 	.short	0x0080


	//----- nvinfo : EIATTR_NUM_BARRIERS
	.align		4
        /*0100*/ 	.byte	0x02, 0x4c
        /*0102*/ 	.byte	0x01
	.zero		1


	//----- nvinfo : EIATTR_ANNOTATIONS
	.align		4
        /*0104*/ 	.byte	0x04, 0x55
        /*0106*/ 	.short	(.L_39 - .L_38)


	//   ....[0]....
.L_38:
        /*0108*/ 	.word	0x00000001
        /*010c*/ 	.byte	0x70, 0x00, 0x00, 0x00, 0x01, 0x00, 0x00, 0x00, 0xb0, 0x00, 0x00, 0x00, 0x01, 0x00, 0x00, 0x00
        /* <DEDUP_REMOVED lines=457> */
        /*1dac*/ 	.byte	0xd0, 0x8b, 0x00, 0x00


	//----- nvinfo : EIATTR_MERCURY_ISA_VERSION
	.align		4
.L_39:
        /*1db0*/ 	.byte	0x03, 0x5f
        /*1db2*/ 	.short	0x0000


	//----- nvinfo : EIATTR_EXIT_INSTR_OFFSETS
	.align		4
        /*1db4*/ 	.byte	0x04, 0x1c
        /*1db6*/ 	.short	(.L_41 - .L_40)


	//   ....[0]....
.L_40:
        /*1db8*/ 	.word	0x0003f6e0


	//   ....[1]....
        /*1dbc*/ 	.word	0x0003f710


	//----- nvinfo : EIATTR_REQNTID
	.align		4
.L_41:
        /*1dc0*/ 	.byte	0x04, 0x10
        /*1dc2*/ 	.short	(.L_43 - .L_42)
.L_42:
        /*1dc4*/ 	.word	0x00000200
        /*1dc8*/ 	.word	0x00000001
        /*1dcc*/ 	.word	0x00000001
.L_43:


//--------------------- .nv.callgraph             --------------------------
	.section	.nv.callgraph,"",@"SHT_CUDA_CALLGRAPH"
	.align	4
	.sectionentsize	8
	.align		4
        /*0000*/ 	.word	0x00000000
	.align		4
        /*0004*/ 	.word	0xffffffff
	.align		4
        /*0008*/ 	.word	0x00000000
	.align		4
        /*000c*/ 	.word	0xfffffffe
	.align		4
        /*0010*/ 	.word	0x00000000
	.align		4
        /*0014*/ 	.word	0xfffffffd
	.align		4
        /*0018*/ 	.word	0x00000000
	.align		4
        /*001c*/ 	.word	0xfffffffc


//--------------------- .nv.rel.action            --------------------------
	.section	.nv.rel.action,"",@"SHT_CUDA_RELOCINFO"
	.align	8
	.sectionentsize	8
        /*0000*/ 	.byte	0x73, 0x00, 0x00, 0x00, 0x00, 0x00, 0x00, 0x00, 0x00, 0x00, 0x00, 0x11, 0x25, 0x00, 0x05, 0x36


//--------------------- .nv.constant0.matmul_kernel --------------------------
	.section	.nv.constant0.matmul_kernel,"a",@progbits
	.sectionflags	@""
	.align	4
.nv.constant0.matmul_kernel:
	.zero		432


//--------------------- .text.matmul_kernel       --------------------------
	.section	.text.matmul_kernel,"ax",@progbits
	.sectioninfo	@"SHI_REGISTERS=32"
	.align	128
        .global         matmul_kernel
        .type           matmul_kernel,@function
        .size           matmul_kernel,(.L_x_4 - matmul_kernel)
        .other          matmul_kernel,@"STO_CUDA_ENTRY STV_DEFAULT"
matmul_kernel:
.text.matmul_kernel:
[----:B------:R-:W-:-:S04]  /*0000*/  IMAD.MOV.U32 R1, RZ, RZ, c[0x0][0x28] ;  /* 0x00000a00ff017624 */ /* 0x000fc800078e00ff */
[----:B------:R-:W-:Y:S01]  /*0010*/  IMAD.MOV.U32 R0, RZ, RZ, c[0x0][0x17c] ;  /* 0x00005f00ff007624 */ /* 0x000fe200078e00ff */
[----:B------:R-:W-:Y:S01]  /*0020*/  IADD3 R1, R1, -0x2fa8, RZ ;  /* 0xffffd05801017810 */ /* 0x000fe20007ffe0ff */
[----:B------:R-:W0:Y:S01]  /*0030*/  S2R R29, SR_TID.X ;  /* 0x00000000001d7919 */ /* 0x000e220000002100 */
[----:B------:R-:W-:Y:S01]  /*0040*/  ULDC.64 UR6, c[0x0][0x118] ;  /* 0x0000460000067ab9 */ /* 0x000fe20000000a00 */
[----:B------:R-:W-:Y:S01]  /*0050*/  CS2R R12, SRZ ;  /* 0x00000000000c7805 */ /* 0x000fe2000001ff00 */
[----:B------:R-:W-:Y:S01]  /*0060*/  IADD3 R0, R0, 0xff, RZ ;  /* 0x000000ff00007810 */ /* 0x000fe20007ffe0ff */
[----:B------:R-:W-:Y:S01]  /*0070*/  STL [R1+0x60], RZ ;  /* 0x000060ff01007387 */ /* 0x000fe20000100800 */
[----:B------:R-:W-:Y:S01]  /*0080*/  CS2R R14, SRZ ;  /* 0x00000000000e7805 */ /* 0x000fe2000001ff00 */
[----:B------:R-:W-:Y:S01]  /*0090*/  CS2R R16, SRZ ;  /* 0x0000000000107805 */ /* 0x000fe2000001ff00 */
[----:B------:R-:W-:Y:S01]  /*00a0*/  SHF.R.S32.HI R3, RZ, 0x1f, R0 ;  /* 0x0000001fff037819 */ /* 0x000fe20000011400 */
[----:B------:R-:W-:Y:S01]  /*00b0*/  STL [R1+0x64], RZ ;  /* 0x000064ff01007387 */ /* 0x000fe20000100800 */
[----:B------:R-:W-:Y:S01]  /*00c0*/  CS2R R18, SRZ ;  /* 0x0000000000127805 */ /* 0x000fe2000001ff00 */
[----:B------:R-:W-:Y:S01]  /*00d0*/  CS2R R20, SRZ ;  /* 0x0000000000147805 */ /* 0x000fe2000001ff00 */
[----:B------:R-:W-:Y:S01]  /*00e0*/  LEA.HI R3, R3, R0, RZ, 0x8 ;  /* 0x0000000003037211 */ /* 0x000fe200078f40ff */
[----:B------:R-:W-:Y:S01]  /*00f0*/  STL [R1+0x68], RZ ;  /* 0x000068ff01007387 */ /* 0x000fe20000100800 */
[----:B------:R-:W-:Y:S01]  /*0100*/  CS2R R22, SRZ ;  /* 0x0000000000167805 */ /* 0x000fe2000001ff00 */
[----:B------:R-:W-:Y:S01]  /*0110*/  CS2R R24, SRZ ;  /* 0x0000000000187805 */ /* 0x000fe2000001ff00 */
[----:B------:R-:W-:Y:S01]  /*0120*/  SHF.R.S32.HI R0, RZ, 0x8, R3 ;  /* 0x00000008ff007819 */ /* 0x000fe20000011403 */
[----:B------:R-:W-:Y:S01]  /*0130*/  STL [R1+0x6c], RZ ;  /* 0x00006cff01007387 */ /* 0x000fe20000100800 */
[----:B------:R-:W-:-:S03]  /*0140*/  CS2R R26, SRZ ;  /* 0x00000000001a7805 */ /* 0x000fc6000001ff00 */
[----:B------:R-:W-:Y:S01]  /*0150*/  IMAD.SHL.U32 R0, R0, 0x8, RZ ;  /* 0x0000000800007824 */ /* 0x000fe200078e00ff */
[----:B------:R-:W1:Y:S04]  /*0160*/  S2R R3, SR_CTAID.X ;  /* 0x0000000000037919 */ /* 0x000e680000002500 */
[-C--:B------:R-:W-:Y:S01]  /*0170*/  IABS R7, R0.reuse ;  /* 0x0000000000077213 */ /* 0x080fe20000000000 */
[----:B------:R-:W-:Y:S01]  /*0180*/  STL [R1+0x50], RZ ;  /* 0x000050ff01007387 */ /* 0x000fe20000100800 */
[----:B------:R-:W-:Y:S02]  /*0190*/  IABS R10, R0 ;  /* 0x00000000000a7213 */ /* 0x000fe40000000000 */
[----:B------:R-:W2:Y:S01]  /*01a0*/  I2F.RP R2, R7 ;  /* 0x0000000700027306 */ /* 0x000ea20000209400 */
[----:B------:R-:W-:Y:S04]  /*01b0*/  STL [R1+0x54], RZ ;  /* 0x000054ff01007387 */ /* 0x000fe80000100800 */
[----:B------:R-:W-:Y:S04]  /*01c0*/  STL [R1+0x58], RZ ;  /* 0x000058ff01007387 */ /* 0x000fe80000100800 */
[----:B------:R-:W-:Y:S04]  /*01d0*/  STL [R1+0x5c], RZ ;  /* 0x00005cff01007387 */ /* 0x000fe80000100800 */
[----:B------:R-:W-:Y:S01]  /*01e0*/  STL [R1+0x40], RZ ;  /* 0x000040ff01007387 */ /* 0x000fe20000100800 */
[----:B--2---:R-:W2:Y:S01]  /*01f0*/  MUFU.RCP R2, R2 ;  /* 0x0000000200027308 */ /* 0x004ea20000001000 */
[----:B-1----:R-:W-:-:S02]  /*0200*/  IABS R8, R3 ;  /* 0x0000000300087213 */ /* 0x002fc40000000000 */
[----:B------:R-:W-:Y:S04]  /*0210*/  STL [R1+0x44], RZ ;  /* 0x000044ff01007387 */ /* 0x000fe80000100800 */
[----:B------:R-:W-:Y:S04]  /*0220*/  STL [R1+0x48], RZ ;  /* 0x000048ff01007387 */ /* 0x000fe80000100800 */
[----:B------:R-:W-:Y:S04]  /*0230*/  STL [R1+0x4c], RZ ;  /* 0x00004cff01007387 */ /* 0x000fe80000100800 */
[----:B------:R-:W-:Y:S01]  /*0240*/  STL [R1+0x30], RZ ;  /* 0x000030ff01007387 */ /* 0x000fe20000100800 */
[----:B--2---:R-:W-:Y:S01]  /*0250*/  IADD3 R4, R2, 0xffffffe, RZ ;  /* 0x0ffffffe02047810 */ /* 0x004fe20007ffe0ff */
[----:B------:R-:W-:-:S02]  /*0260*/  IMAD.MOV R2, RZ, RZ, -R10 ;  /* 0x000000ffff027224 */ /* 0x000fc400078e0a0a */
[----:B------:R-:W-:Y:S01]  /*0270*/  STL [R1+0x34], RZ ;  /* 0x000034ff01007387 */ /* 0x000fe20000100800 */
[----:B------:R1:W2:Y:S03]  /*0280*/  F2I.FTZ.U32.TRUNC.NTZ R5, R4 ;  /* 0x0000000400057305 */ /* 0x0002a6000021f000 */
[----:B------:R-:W-:Y:S04]  /*0290*/  STL [R1+0x38], RZ ;  /* 0x000038ff01007387 */ /* 0x000fe80000100800 */
[----:B------:R-:W-:Y:S01]  /*02a0*/  STL [R1+0x3c], RZ ;  /* 0x00003cff01007387 */ /* 0x000fe20000100800 */
[----:B-1----:R-:W-:-:S03]  /*02b0*/  IMAD.MOV.U32 R4, RZ, RZ, RZ ;  /* 0x000000ffff047224 */ /* 0x002fc600078e00ff */
[----:B------:R-:W-:Y:S04]  /*02c0*/  STL [R1+0x20], RZ ;  /* 0x000020ff01007387 */ /* 0x000fe80000100800 */
[----:B------:R-:W-:Y:S01]  /*02d0*/  STL [R1+0x24], RZ ;  /* 0x000024ff01007387 */ /* 0x000fe20000100800 */
[----:B--2---:R-:W-:-:S03]  /*02e0*/  IMAD.MOV R6, RZ, RZ, -R5 ;  /* 0x000000ffff067224 */ /* 0x004fc600078e0a05 */
[----:B------:R-:W-:Y:S01]  /*02f0*/  STL [R1+0x28], RZ ;  /* 0x000028ff01007387 */ /* 0x000fe20000100800 */
[----:B------:R-:W-:Y:S02]  /*0300*/  IMAD R9, R6, R7, RZ ;  /* 0x0000000706097224 */ /* 0x000fe400078e02ff */
[----:B------:R-:W-:Y:S01]  /*0310*/  IMAD.MOV.U32 R6, RZ, RZ, R8 ;  /* 0x000000ffff067224 */ /* 0x000fe200078e0008 */
[----:B------:R-:W-:Y:S01]  /*0320*/  STL [R1+0x2c], RZ ;  /* 0x00002cff01007387 */ /* 0x000fe20000100800 */
[----:B------:R-:W-:-:S03]  /*0330*/  IMAD.HI.U32 R5, R5, R9, R4 ;  /* 0x0000000905057227 */ /* 0x000fc600078e0004 */
[----:B------:R-:W-:Y:S03]  /*0340*/  STL [R1+0x10], RZ ;  /* 0x000010ff01007387 */ /* 0x000fe60000100800 */
[----:B------:R-:W-:Y:S01]  /*0350*/  IMAD.HI.U32 R5, R5, R6, RZ ;  /* 0x0000000605057227 */ /* 0x000fe200078e00ff */
[----:B------:R-:W-:Y:S03]  /*0360*/  STL [R1+0x14], RZ ;  /* 0x000014ff01007387 */ /* 0x000fe60000100800 */
[----:B------:R-:W-:Y:S01]  /*0370*/  IMAD R2, R5, R2, R6 ;  /* 0x0000000205027224 */ /* 0x000fe200078e0206 */
[----:B------:R-:W-:Y:S04]  /*0380*/  STL [R1+0x18], RZ ;  /* 0x000018ff01007387 */ /* 0x000fe80000100800 */
[----:B------:R-:W-:Y:S01]  /*0390*/  ISETP.GT.U32.AND P1, PT, R7, R2, PT ;  /* 0x000000020700720c */ /* 0x000fe20003f24070 */
[----:B------:R-:W-:Y:S04]  /*03a0*/  STL [R1+0x1c], RZ ;  /* 0x00001cff01007387 */ /* 0x000fe80000100800 */
[----:B------:R-:W-:Y:S04]  /*03b0*/  STL [R1], RZ ;  /* 0x000000ff01007387 */ /* 0x000fe80000100800 */
[----:B------:R-:W-:Y:S04]  /*03c0*/  STL [R1+0x4], RZ ;  /* 0x000004ff01007387 */ /* 0x000fe80000100800 */
[----:B------:R-:W-:Y:S01]  /*03d0*/  @!P1 IMAD.IADD R2, R2, 0x1, -R7 ;  /* 0x0000000102029824 */ /* 0x000fe200078e0a07 */
[----:B------:R-:W-:Y:S01]  /*03e0*/  @!P1 IADD3 R5, R5, 0x1, RZ ;  /* 0x0000000105059810 */ /* 0x000fe20007ffe0ff */
[----:B------:R-:W-:Y:S01]  /*03f0*/  STL [R1+0x8], RZ ;  /* 0x000008ff01007387 */ /* 0x000fe20000100800 */
[----:B------:R-:W-:-:S02]  /*0400*/  ISETP.NE.AND P1, PT, R0, RZ, PT ;  /* 0x000000ff0000720c */ /* 0x000fc40003f25270 */
[----:B------:R-:W-:Y:S01]  /*0410*/  ISETP.GE.U32.AND P0, PT, R2, R7, PT ;  /* 0x000000070200720c */ /* 0x000fe20003f06070 */
[----:B------:R-:W-:Y:S01]  /*0420*/  STL [R1+0xc], RZ ;  /* 0x00000cff01007387 */ /* 0x000fe20000100800 */
[----:B------:R-:W-:-:S03]  /*0430*/  LOP3.LUT R2, R3, R0, RZ, 0x3c, !PT ;  /* 0x0000000003027212 */ /* 0x000fc600078e3cff */
[----:B------:R-:W-:Y:S01]  /*0440*/  STL [R1+0x70], RZ ;  /* 0x000070ff01007387 */ /* 0x000fe20000100800 */
[----:B------:R-:W-:Y:S01]  /*0450*/  ISETP.GE.AND P2, PT, R2, RZ, PT ;  /* 0x000000ff0200720c */ /* 0x000fe20003f46270 */
[----:B------:R-:W-:Y:S02]  /*0460*/  IMAD.MOV.U32 R2, RZ, RZ, c[0x0][0x178] ;  /* 0x00005e00ff027624 */ /* 0x000fe400078e00ff */
[----:B------:R-:W-:Y:S03]  /*0470*/  STL [R1+0x74], RZ ;  /* 0x000074ff01007387 */ /* 0x000fe60000100800 */
[----:B------:R-:W-:Y:S01]  /*0480*/  IADD3 R2, R2, 0x1ff, RZ ;  /* 0x000001ff02027810 */ /* 0x000fe20007ffe0ff */
[----:B------:R-:W-:Y:S01]  /*0490*/  STL [R1+0x78], RZ ;  /* 0x000078ff01007387 */ /* 0x000fe20000100800 */
[----:B------:R-:W-:-:S03]  /*04a0*/  @P0 IADD3 R5, R5, 0x1, RZ ;  /* 0x0000000105050810 */ /* 0x000fc60007ffe0ff */
[----:B------:R-:W-:Y:S02]  /*04b0*/  STL [R1+0x7c], RZ ;  /* 0x00007cff01007387 */ /* 0x000fe40000100800 */
[----:B------:R-:W-:Y:S01]  /*04c0*/  IMAD.MOV.U32 R4, RZ, RZ, R5 ;  /* 0x000000ffff047224 */ /* 0x000fe200078e0005 */
[----:B------:R-:W-:Y:S01]  /*04d0*/  SHF.R.S32.HI R5, RZ, 0x1f, R2 ;  /* 0x0000001fff057819 */ /* 0x000fe20000011402 */
[----:B------:R-:W-:Y:S02]  /*04e0*/  STL [R1+0x80], RZ ;  /* 0x000080ff01007387 */ /* 0x000fe40000100800 */
[----:B------:R-:W-:Y:S01]  /*04f0*/  @!P2 IMAD.MOV R4, RZ, RZ, -R4 ;  /* 0x000000ffff04a224 */ /* 0x000fe200078e0a04 */
[----:B------:R-:W-:Y:S01]  /*0500*/  @!P1 LOP3.LUT R4, RZ, R0, RZ, 0x33, !PT ;  /* 0x00000000ff049212 */ /* 0x000fe200078e33ff */
[----:B------:R-:W-:Y:S01]  /*0510*/  STL [R1+0x84], RZ ;  /* 0x000084ff01007387 */ /* 0x000fe20000100800 */
[----:B------:R-:W-:-:S03]  /*0520*/  LEA.HI R5, R5, R2, RZ, 0x9 ;  /* 0x0000000205057211 */ /* 0x000fc600078f48ff */
[----:B------:R-:W-:Y:S01]  /*0530*/  IMAD.SHL.U32 R2, R4, 0x8, RZ ;  /* 0x0000000804027824 */ /* 0x000fe200078e00ff */
[----:B------:R-:W-:Y:S01]  /*0540*/  STL [R1+0x88], RZ ;  /* 0x000088ff01007387 */ /* 0x000fe20000100800 */
[----:B------:R-:W-:-:S03]  /*0550*/  IMAD.MOV R4, RZ, RZ, -R4 ;  /* 0x000000ffff047224 */ /* 0x000fc600078e0a04 */
[----:B------:R-:W-:Y:S01]  /*0560*/  LEA.HI.SX32 R5, R5, -R2, 0x17 ;  /* 0x8000000205057211 */ /* 0x000fe200078fbaff */
[----:B------:R-:W-:Y:S01]  /*0570*/  IMAD R9, R0, R4, R3 ;  /* 0x0000000400097224 */ /* 0x000fe200078e0203 */
[----:B------:R-:W-:Y:S01]  /*0580*/  STL [R1+0x8c], RZ ;  /* 0x00008cff01007387 */ /* 0x000fe20000100800 */
[----:B------:R-:W-:Y:S01]  /*0590*/  IMAD.MOV.U32 R4, RZ, RZ, RZ ;  /* 0x000000ffff047224 */ /* 0x000fe200078e00ff */
[----:B------:R-:W-:Y:S02]  /*05a0*/  IMNMX R10, R5, 0x8, PT ;  /* 0x00000008050a7817 */ /* 0x000fe40003800200 */
[----:B------:R-:W-:Y:S02]  /*05b0*/  STL [R1+0x90], RZ ;  /* 0x000090ff01007387 */ /* 0x000fe40000100800 */
[-C--:B------:R-:W-:Y:S02]  /*05c0*/  IABS R8, R10.reuse ;  /* 0x0000000a00087213 */ /* 0x080fe40000000000 */
[----:B------:R-:W-:Y:S01]  /*05d0*/  IABS R0, R10 ;  /* 0x0000000a00007213 */ /* 0x000fe20000000000 */
[----:B------:R-:W-:Y:S01]  /*05e0*/  STL [R1+0x94], RZ ;  /* 0x000094ff01007387 */ /* 0x000fe20000100800 */
[----:B------:R-:W1:Y:S03]  /*05f0*/  I2F.RP R6, R8 ;  /* 0x0000000800067306 */ /* 0x000e660000209400 */
[----:B------:R-:W-:Y:S04]  /*0600*/  STL [R1+0x98], RZ ;  /* 0x000098ff01007387 */ /* 0x000fe80000100800 */
[----:B------:R-:W-:Y:S04]  /*0610*/  STL [R1+0x9c], RZ ;  /* 0x00009cff01007387 */ /* 0x000fe80000100800 */
[----:B------:R-:W-:Y:S04]  /*0620*/  STL [R1+0xa0], RZ ;  /* 0x0000a0ff01007387 */ /* 0x000fe80000100800 */
[----:B------:R-:W-:Y:S01]  /*0630*/  STL [R1+0xa4], RZ ;  /* 0x0000a4ff01007387 */ /* 0x000fe20000100800 */
[----:B-1----:R-:W1:Y:S03]  /*0640*/  MUFU.RCP R6, R6 ;  /* 0x0000000600067308 */ /* 0x002e660000001000 */
[----:B------:R-:W-:Y:S04]  /*0650*/  STL [R1+0xa8], RZ ;  /* 0x0000a8ff01007387 */ /* 0x000fe80000100800 */
[----:B------:R-:W-:Y:S04]  /*0660*/  STL [R1+0xac], RZ ;  /* 0x0000acff01007387 */ /* 0x000fe80000100800 */
[----:B------:R-:W-:Y:S04]  /*0670*/  STL [R1+0xb0], RZ ;  /* 0x0000b0ff01007387 */ /* 0x000fe80000100800 */
[----:B------:R-:W-:Y:S01]  /*0680*/  STL [R1+0xb4], RZ ;  /* 0x0000b4ff01007387 */ /* 0x000fe20000100800 */
[----:B-1----:R-:W-:-:S03]  /*0690*/  IADD3 R5, R6, 0xffffffe, RZ ;  /* 0x0ffffffe06057810 */ /* 0x002fc60007ffe0ff */
[----:B------:R-:W-:Y:S03]  /*06a0*/  STL [R1+0xb8], RZ ;  /* 0x0000b8ff01007387 */ /* 0x000fe60000100800 */
[----:B------:R-:W1:Y:S01]  /*06b0*/  F2I.FTZ.U32.TRUNC.NTZ R5, R5 ;  /* 0x0000000500057305 */ /* 0x000e62000021f000 */
[----:B------:R-:W-:Y:S04]  /*06c0*/  STL [R1+0xbc], RZ ;  /* 0x0000bcff01007387 */ /* 0x000fe80000100800 */
[----:B------:R-:W-:Y:S04]  /*06d0*/  STL [R1+0xc0], RZ ;  /* 0x0000c0ff01007387 */ /* 0x000fe80000100800 */
[----:B------:R-:W-:Y:S04]  /*06e0*/  STL [R1+0xc4], RZ ;  /* 0x0000c4ff01007387 */ /* 0x000fe80000100800 */
[----:B------:R-:W-:Y:S01]  /*06f0*/  STL [R1+0xc8], RZ ;  /* 0x0000c8ff01007387 */ /* 0x000fe20000100800 */
[----:B-1----:R-:W-:-:S03]  /*0700*/  IMAD.MOV R7, RZ, RZ, -R5 ;  /* 0x000000ffff077224 */ /* 0x002fc600078e0a05 */
[----:B------:R-:W-:Y:S01]  /*0710*/  STL [R1+0xcc], RZ ;  /* 0x0000ccff01007387 */ /* 0x000fe20000100800 */
[----:B------:R-:W-:Y:S01]  /*0720*/  IMAD.MOV.U32 R3, RZ, RZ, R7 ;  /* 0x000000ffff037224 */ /* 0x000fe200078e0007 */
[----:B------:R-:W-:Y:S02]  /*0730*/  IABS R7, R9 ;  /* 0x0000000900077213 */ /* 0x000fe40000000000 */
[----:B------:R-:W-:Y:S01]  /*0740*/  STL [R1+0xd0], RZ ;  /* 0x0000d0ff01007387 */ /* 0x000fe20000100800 */
[----:B------:R-:W-:-:S03]  /*0750*/  IMAD R3, R3, R8, RZ ;  /* 0x0000000803037224 */ /* 0x000fc600078e02ff */
[----:B------:R-:W-:Y:S01]  /*0760*/  STL [R1+0xd4], RZ ;  /* 0x0000d4ff01007387 */ /* 0x000fe20000100800 */
[----:B------:R-:W-:-:S03]  /*0770*/  IMAD.HI.U32 R4, R5, R3, R4 ;  /* 0x0000000305047227 */ /* 0x000fc600078e0004 */
[----:B------:R-:W-:Y:S01]  /*0780*/  STL [R1+0xd8], RZ ;  /* 0x0000d8ff01007387 */ /* 0x000fe20000100800 */
[----:B------:R-:W-:Y:S02]  /*0790*/  IMAD.MOV R3, RZ, RZ, -R0 ;  /* 0x000000ffff037224 */ /* 0x000fe400078e0a00 */
[----:B------:R-:W-:Y:S01]  /*07a0*/  IMAD.HI.U32 R0, R4, R7, RZ ;  /* 0x0000000704007227 */ /* 0x000fe200078e00ff */
[----:B------:R-:W-:Y:S03]  /*07b0*/  STL [R1+0xdc], RZ ;  /* 0x0000dcff01007387 */ /* 0x000fe60000100800 */
[----:B------:R-:W-:Y:S01]  /*07c0*/  IMAD R3, R0, R3, R7 ;  /* 0x0000000300037224 */ /* 0x000fe200078e0207 */
[----:B------:R-:W-:Y:S01]  /*07d0*/  STL [R1+0xe0], RZ ;  /* 0x0000e0ff01007387 */ /* 0x000fe20000100800 */
[----:B------:R-:W-:-:S03]  /*07e0*/  CS2R R6, SRZ ;  /* 0x0000000000067805 */ /* 0x000fc6000001ff00 */
[----:B------:R-:W-:Y:S01]  /*07f0*/  ISETP.GT.U32.AND P1, PT, R8, R3, PT ;  /* 0x000000030800720c */ /* 0x000fe20003f24070 */
[----:B------:R-:W-:Y:S04]  /*0800*/  STL [R1+0xe4], RZ ;  /* 0x0000e4ff01007387 */ /* 0x000fe80000100800 */
[----:B------:R-:W-:Y:S04]  /*0810*/  STL [R1+0xe8], RZ ;  /* 0x0000e8ff01007387 */ /* 0x000fe80000100800 */
        /* <DEDUP_REMOVED lines=14> */
[----:B------:R-:W-:Y:S02]  /*0900*/  @P0 IADD3 R0, R0, 0x1, RZ ;  /* 0x0000000100000810 */ /* 0x000fe40007ffe0ff */
[----:B------:R-:W-:Y:S01]  /*0910*/  ISETP.GE.AND P0, PT, R3, 0x80, PT ;  /* 0x000000800300780c */ /* 0x000fe20003f06270 */
[----:B------:R-:W-:Y:S02]  /*0920*/  STL [R1+0x104], RZ ;  /* 0x000104ff01007387 */ /* 0x000fe40000100800 */
[----:B------:R-:W-:Y:S01]  /*0930*/  @!P2 IMAD.MOV R0, RZ, RZ, -R0 ;  /* 0x000000ffff00a224 */ /* 0x000fe200078e0a00 */
[----:B------:R-:W-:Y:S01]  /*0940*/  @!P1 LOP3.LUT R0, RZ, R10, RZ, 0x33, !PT ;  /* 0x0000000aff009212 */ /* 0x000fe200078e33ff */
[----:B------:R-:W-:Y:S04]  /*0950*/  STL [R1+0x108], RZ ;  /* 0x000108ff01007387 */ /* 0x000fe80000100800 */
[----:B------:R-:W-:Y:S01]  /*0960*/  STL [R1+0x10c], RZ ;  /* 0x00010cff01007387 */ /* 0x000fe20000100800 */
[----:B------:R-:W-:-:S02]  /*0970*/  IMAD.MOV R5, RZ, RZ, -R0 ;  /* 0x000000ffff057224 */ /* 0x000fc400078e0a00 */
[----:B------:R-:W-:Y:S01]  /*0980*/  IMAD.SHL.U32 R28, R0, 0x100, RZ ;  /* 0x00000100001c7824 */ /* 0x000fe200078e00ff */
[----:B------:R-:W-:Y:S01]  /*0990*/  STL [R1+0x110], RZ ;  /* 0x000110ff01007387 */ /* 0x000fe20000100800 */
[----:B------:R-:W-:Y:S01]  /*09a0*/  IMAD R5, R10, R5, R9 ;  /* 0x000000050a057224 */ /* 0x000fe200078e0209 */
[----:B0-----:R-:W-:Y:S01]  /*09b0*/  LOP3.LUT R0, R29, 0x1ff, RZ, 0xc0, !PT ;  /* 0x000001ff1d007812 */ /* 0x001fe200078ec0ff */
[----:B------:R-:W-:Y:S01]  /*09c0*/  CS2R R8, SRZ ;  /* 0x0000000000087805 */ /* 0x000fe2000001ff00 */
[----:B------:R-:W-:Y:S01]  /*09d0*/  STL [R1+0x114], RZ ;  /* 0x000114ff01007387 */ /* 0x000fe20000100800 */
[----:B------:R-:W-:Y:S01]  /*09e0*/  IMAD.IADD R2, R2, 0x1, R5 ;  /* 0x0000000102027824 */ /* 0x000fe200078e0205 */
[----:B------:R-:W-:Y:S01]  /*09f0*/  CS2R R10, SRZ ;  /* 0x00000000000a7805 */ /* 0x000fe2000001ff00 */
[----:B------:R-:W-:Y:S01]  /*0a00*/  CS2R R4, SRZ ;  /* 0x0000000000047805 */ /* 0x000fe2000001ff00 */
[----:B------:R-:W-:Y:S01]  /*0a10*/  STL [R1+0x118], RZ ;  /* 0x000118ff01007387 */ /* 0x000fe20000100800 */
[----:B------:R-:W-:-:S03]  /*0a20*/  IMAD R0, R2, 0x200, R0 ;  /* 0x0000020002007824 */ /* 0x000fc600078e0200 */
[----:B------:R-:W-:Y:S04]  /*0a30*/  STL [R1+0x11c], RZ ;  /* 0x00011cff01007387 */ /* 0x000fe80000100800 */
        /* <DEDUP_REMOVED lines=22> */
[----:B------:R0:W-:Y:S04]  /*0ba0*/  STL [R1+0xd6c], R0 ;  /* 0x000d6c0001007387 */ /* 0x0001e80000100800 */
[----:B------:R1:W-:Y:S04]  /*0bb0*/  STL [R1+0x178], RZ ;  /* 0x000178ff01007387 */ /* 0x0003e80000100800 */
[----:B------:R1:W-:Y:S01]  /*0bc0*/  STL [R1+0x738], R28 ;  /* 0x0007381c01007387 */ /* 0x0003e20000100800 */
[----:B0-----:R-:W-:-:S03]  /*0bd0*/  LOP3.LUT R0, R29, 0x180, RZ, 0xc0, !PT ;  /* 0x000001801d007812 */ /* 0x001fc600078ec0ff */
[----:B------:R1:W-:Y:S04]  /*0be0*/  STL [R1+0x17c], RZ ;  /* 0x00017cff01007387 */ /* 0x0003e80000100800 */
[----:B------:R1:W-:Y:S04]  /*0bf0*/  STL [R1+0x180], RZ ;  /* 0x000180ff01007387 */ /* 0x0003e80000100800 */
[----:B------:R1:W-:Y:S04]  /*0c00*/  STL [R1+0x184], RZ ;  /* 0x000184ff01007387 */ /* 0x0003e80000100800 */
[----:B------:R1:W-:Y:S04]  /*0c10*/  STL [R1+0x188], RZ ;  /* 0x000188ff01007387 */ /* 0x0003e80000100800 */
[----:B------:R1:W-:Y:S04]  /*0c20*/  STL [R1+0x18c], RZ ;  /* 0x00018cff01007387 */ /* 0x0003e80000100800 */
[----:B------:R1:W-:Y:S04]  /*0c30*/  STL [R1+0x190], RZ ;  /* 0x000190ff01007387 */ /* 0x0003e80000100800 */
[----:B------:R1:W-:Y:S04]  /*0c40*/  STL [R1+0x194], RZ ;  /* 0x000194ff01007387 */ /* 0x0003e80000100800 */
[----:B------:R1:W-:Y:S04]  /*0c50*/  STL [R1+0x198], RZ ;  /* 0x000198ff01007387 */ /* 0x0003e80000100800 */
[----:B------:R1:W-:Y:S01]  /*0c60*/  STL [R1+0x19c], RZ ;  /* 0x00019cff01007387 */ /* 0x0003e20000100800 */
[----:B------:R-:W-:Y:S05]  /*0c70*/  @!P0 BRA `(.L_x_0) ;  /* 0x0003674000008947 */ /* 0x000fea0003800000 */
[----:B------:R-:W-:Y:S01]  /*0c80*/  IABS R2, c[0x0][0x17c] ;  /* 0x00005f0000027a13 */ /* 0x000fe20000000000 */
[----:B------:R-:W-:Y:S01]  /*0c90*/  IMAD.MOV.U32 R4, RZ, RZ, RZ ;  /* 0x000000ffff047224 */ /* 0x000fe200078e00ff */
[----:B------:R-:W-:-:S02]  /*0ca0*/  LEA.HI R14, R0, R28, RZ, 0x19 ;  /* 0x0000001c000e7211 */ /* 0x000fc400078fc8ff */
[----:B------:R-:W0:Y:S01]  /*0cb0*/  I2F.RP R6, R2 ;  /* 0x0000000200067306 */ /* 0x000e220000209400 */
[----:B------:R-:W-:Y:S02]  /*0cc0*/  SHF.R.S32.HI R8, RZ, 0x1f, R3 ;  /* 0x0000001fff087819 */ /* 0x000fe40000011403 */
[C---:B------:R-:W-:Y:S02]  /*0cd0*/  IADD3 R0, R14.reuse, 0xfc, RZ ;  /* 0x000000fc0e007810 */ /* 0x040fe40007ffe0ff */
[C---:B------:R-:W-:Y:S02]  /*0ce0*/  IADD3 R12, R14.reuse, 0xf4, RZ ;  /* 0x000000f40e0c7810 */ /* 0x040fe40007ffe0ff */
[----:B------:R-:W-:Y:S02]  /*0cf0*/  IADD3 R13, R14, 0xf0, RZ ;  /* 0x000000f00e0d7810 */ /* 0x000fe40007ffe0ff */
[----:B------:R-:W-:Y:S02]  /*0d00*/  IABS R10, R12 ;  /* 0x0000000c000a7213 */ /* 0x000fe40000000000 */
[----:B------:R-:W-:-:S02]  /*0d10*/  IABS R11, R13 ;  /* 0x0000000d000b7213 */ /* 0x000fc40000000000 */
[----:B------:R-:W-:Y:S02]  /*0d20*/  LEA.HI R8, R8, R3, RZ, 0x7 ;  /* 0x0000000308087211 */ /* 0x000fe400078f38ff */
[----:B------:R-:W-:Y:S01]  /*0d30*/  ISETP.GE.AND P2, PT, R0, RZ, PT ;  /* 0x000000ff0000720c */ /* 0x000fe20003f46270 */
[----:B0-----:R-:W0:Y:S01]  /*0d40*/  MUFU.RCP R6, R6 ;  /* 0x0000000600067308 */ /* 0x001e220000001000 */
[----:B------:R-:W-:Y:S01]  /*0d50*/  ISETP.GE.AND P3, PT, R12, RZ, PT ;  /* 0x000000ff0c00720c */ /* 0x000fe20003f66270 */
[----:B------:R2:W-:Y:S01]  /*0d60*/  STL [R1+0xe0], R8 ;  /* 0x0000e00801007387 */ /* 0x0005e20000100800 */
[C---:B------:R-:W-:Y:S02]  /*0d70*/  IADD3 R12, R14.reuse, 0xe4, RZ ;  /* 0x000000e40e0c7810 */ /* 0x040fe40007ffe0ff */
[C---:B------:R-:W-:Y:S02]  /*0d80*/  IADD3 R17, R14.reuse, 0xb8, RZ ;  /* 0x000000b80e117810 */ /* 0x040fe40007ffe0ff */
[----:B------:R-:W-:-:S02]  /*0d90*/  IADD3 R25, R14, 0x30, RZ ;  /* 0x000000300e197810 */ /* 0x000fc40007ffe0ff */
[C---:B------:R-:W-:Y:S02]  /*0da0*/  IADD3 R26, R14.reuse, 0x2c, RZ ;  /* 0x0000002c0e1a7810 */ /* 0x040fe40007ffe0ff */
[----:B--2---:R-:W-:Y:S02]  /*0db0*/  IADD3 R8, R14, 0xe8, RZ ;  /* 0x000000e80e087810 */ /* 0x004fe40007ffe0ff */
[----:B0-----:R-:W-:Y:S02]  /*0dc0*/  IADD3 R5, R6, 0xffffffe, RZ ;  /* 0x0ffffffe06057810 */ /* 0x001fe40007ffe0ff */
[----:B------:R-:W-:-:S04]  /*0dd0*/  IABS R6, R0 ;  /* 0x0000000000067213 */ /* 0x000fc80000000000 */
[----:B------:R-:W0:Y:S02]  /*0de0*/  F2I.FTZ.U32.TRUNC.NTZ R5, R5 ;  /* 0x0000000500057305 */ /* 0x000e24000021f000 */
[----:B0-----:R-:W-:-:S04]  /*0df0*/  IMAD.MOV R27, RZ, RZ, -R5 ;  /* 0x000000ffff1b7224 */ /* 0x001fc800078e0a05 */
[----:B------:R-:W-:-:S04]  /*0e00*/  IMAD R27, R27, R2, RZ ;  /* 0x000000021b1b7224 */ /* 0x000fc800078e02ff */
[----:B------:R-:W-:Y:S01]  /*0e10*/  IMAD.HI.U32 R27, R5, R27, R4 ;  /* 0x0000001b051b7227 */ /* 0x000fe200078e0004 */
[----:B------:R-:W-:-:S04]  /*0e20*/  IADD3 R4, R14, 0xf8, RZ ;  /* 0x000000f80e047810 */ /* 0x000fc80007ffe0ff */
[----:B------:R-:W-:Y:S01]  /*0e30*/  IABS R7, R4 ;  /* 0x0000000400077213 */ /* 0x000fe20000000000 */
[----:B------:R-:W-:Y:S01]  /*0e40*/  IMAD.HI.U32 R5, R27, R6, RZ ;  /* 0x000000061b057227 */ /* 0x000fe200078e00ff */
[----:B------:R-:W-:-:S03]  /*0e50*/  ISETP.GE.AND P5, PT, R4, RZ, PT ;  /* 0x000000ff0400720c */ /* 0x000fc60003fa6270 */
[----:B------:R-:W-:Y:S02]  /*0e60*/  IMAD.MOV R5, RZ, RZ, -R5 ;  /* 0x000000ffff057224 */ /* 0x000fe400078e0a05 */
[----:B------:R-:W-:-:S04]  /*0e70*/  IMAD.HI.U32 R3, R27, R11, RZ ;  /* 0x0000000b1b037227 */ /* 0x000fc800078e00ff */
[----:B------:R-:W-:Y:S02]  /*0e80*/  IMAD R5, R2, R5, R6 ;  /* 0x0000000502057224 */ /* 0x000fe400078e0206 */
[----:B------:R-:W-:-:S03]  /*0e90*/  IMAD.HI.U32 R6, R27, R7, RZ ;  /* 0x000000071b067227 */ /* 0x000fc600078e00ff */
[----:B------:R-:W-:Y:S01]  /*0ea0*/  ISETP.GT.U32.AND P0, PT, R2, R5, PT ;  /* 0x000000050200720c */ /* 0x000fe20003f04070 */
[----:B------:R-:W-:Y:S02]  /*0eb0*/  IMAD.MOV R9, RZ, RZ, -R6 ;  /* 0x000000ffff097224 */ /* 0x000fe400078e0a06 */
[----:B------:R-:W-:-:S04]  /*0ec0*/  IMAD.HI.U32 R6, R27, R10, RZ ;  /* 0x0000000a1b067227 */ /* 0x000fc800078e00ff */
[C---:B------:R-:W-:Y:S02]  /*0ed0*/  IMAD R7, R2.reuse, R9, R7 ;  /* 0x0000000902077224 */ /* 0x040fe400078e0207 */
[----:B------:R-:W-:Y:S01]  /*0ee0*/  IMAD.MOV R9, RZ, RZ, -R6 ;  /* 0x000000ffff097224 */ /* 0x000fe200078e0a06 */
[----:B------:R-:W-:Y:S01]  /*0ef0*/  IABS R6, R8 ;  /* 0x0000000800067213 */ /* 0x000fe20000000000 */
[----:B------:R-:W-:Y:S01]  /*0f00*/  IMAD.MOV R0, RZ, RZ, -R3 ;  /* 0x000000ffff007224 */ /* 0x000fe200078e0a03 */
[C---:B------:R-:W-:Y:S01]  /*0f10*/  ISETP.GT.U32.AND P4, PT, R2.reuse, R7, PT ;  /* 0x000000070200720c */ /* 0x040fe20003f84070 */
[----:B------:R-:W-:Y:S01]  /*0f20*/  IMAD R3, R2, R9, R10 ;  /* 0x0000000902037224 */ /* 0x000fe200078e020a */
[----:B------:R-:W-:Y:S01]  /*0f30*/  IADD3 R10, R14, 0xec, RZ ;  /* 0x000000ec0e0a7810 */ /* 0x000fe20007ffe0ff */
[C---:B------:R-:W-:Y:S02]  /*0f40*/  IMAD R9, R2.reuse, R0, R11 ;  /* 0x0000000002097224 */ /* 0x040fe400078e020b */
[----:B------:R-:W-:Y:S01]  /*0f50*/  @!P0 IMAD.IADD R5, R5, 0x1, -R2 ;  /* 0x0000000105058824 */ /* 0x000fe200078e0a02 */
[----:B------:R-:W-:Y:S01]  /*0f60*/  ISETP.GT.U32.AND P1, PT, R2, R3, PT ;  /* 0x000000030200720c */ /* 0x000fe20003f24070 */
[----:B------:R-:W-:Y:S01]  /*0f70*/  IMAD.HI.U32 R4, R27, R6, RZ ;  /* 0x000000061b047227 */ /* 0x000fe200078e00ff */
[----:B-1----:R-:W-:-:S02]  /*0f80*/  IABS R28, R10 ;  /* 0x0000000a001c7213 */ /* 0x002fc40000000000 */
[----:B------:R-:W-:-:S03]  /*0f90*/  ISETP.GT.U32.AND P0, PT, R2, R5, PT ;  /* 0x000000050200720c */ /* 0x000fc60003f04070 */
[----:B------:R-:W-:Y:S01]  /*0fa0*/  @!P4 IMAD.IADD R7, R7, 0x1, -R2 ;  /* 0x000000010707c824 */ /* 0x000fe200078e0a02 */
[----:B------:R-:W-:Y:S01]  /*0fb0*/  ISETP.GT.U32.AND P4, PT, R2, R9, PT ;  /* 0x000000090200720c */ /* 0x000fe20003f84070 */
[----:B------:R-:W-:-:S03]  /*0fc0*/  IMAD.HI.U32 R0, R27, R28, RZ ;  /* 0x0000001c1b007227 */ /* 0x000fc600078e00ff */
[----:B------:R-:W-:Y:S01]  /*0fd0*/  ISETP.GT.U32.AND P6, PT, R2, R7, PT ;  /* 0x000000070200720c */ /* 0x000fe20003fc4070 */
[----:B------:R-:W-:Y:S01]  /*0fe0*/  @!P1 IMAD.IADD R3, R3, 0x1, -R2 ;  /* 0x0000000103039824 */ /* 0x000fe200078e0a02 */
[----:B------:R-:W-:Y:S01]  /*0ff0*/  ISETP.GE.AND P1, PT, R10, RZ, PT ;  /* 0x000000ff0a00720c */ /* 0x000fe20003f26270 */
[----:B------:R-:W-:Y:S01]  /*1000*/  IMAD.MOV R11, RZ, RZ, -R0 ;  /* 0x000000ffff0b7224 */ /* 0x000fe200078e0a00 */
[----:B------:R-:W-:Y:S01]  /*1010*/  IABS R10, R12 ;  /* 0x0000000c000a7213 */ /* 0x000fe20000000000 */
[----:B------:R-:W-:Y:S01]  /*1020*/  @!P0 IMAD.IADD R5, R5, 0x1, -R2 ;  /* 0x0000000105058824 */ /* 0x000fe200078e0a02 */
[----:B------:R-:W-:Y:S01]  /*1030*/  ISETP.GE.AND P0, PT, R13, RZ, PT ;  /* 0x000000ff0d00720c */ /* 0x000fe20003f06270 */
[----:B------:R-:W-:Y:S02]  /*1040*/  IMAD.MOV R13, RZ, RZ, -R4 ;  /* 0x000000ffff0d7224 */ /* 0x000fe400078e0a04 */
[----:B------:R-:W-:Y:S01]  /*1050*/  @!P4 IMAD.IADD R9, R9, 0x1, -R2 ;  /* 0x000000010909c824 */ /* 0x000fe200078e0a02 */
[----:B------:R-:W-:Y:S01]  /*1060*/  ISETP.GT.U32.AND P4, PT, R2, R3, PT ;  /* 0x000000030200720c */ /* 0x000fe20003f84070 */
[----:B------:R-:W-:-:S02]  /*1070*/  IMAD.MOV.U32 R4, RZ, RZ, R10 ;  /* 0x000000ffff047224 */ /* 0x000fc400078e000a */
[----:B------:R-:W-:Y:S01]  /*1080*/  @!P6 IMAD.IADD R7, R7, 0x1, -R2 ;  /* 0x000000010707e824 */ /* 0x000fe200078e0a02 */
[----:B------:R-:W-:Y:S01]  /*1090*/  ISETP.GT.U32.AND P6, PT, R2, R9, PT ;  /* 0x000000090200720c */ /* 0x000fe20003fc4070 */
[----:B------:R-:W-:-:S04]  /*10a0*/  IMAD.HI.U32 R0, R27, R4, RZ ;  /* 0x000000041b007227 */ /* 0x000fc800078e00ff */
[----:B------:R-:W-:Y:S02]  /*10b0*/  IMAD.MOV.U32 R15, RZ, RZ, R7 ;  /* 0x000000ffff0f7224 */ /* 0x000fe400078e0007 */
[----:B------:R-:W-:Y:S01]  /*10c0*/  IMAD.MOV R7, RZ, RZ, -R0 ;  /* 0x000000ffff077224 */ /* 0x000fe200078e0a00 */
[----:B------:R-:W-:Y:S01]  /*10d0*/  IADD3 R0, R14, 0xe0, RZ ;  /* 0x000000e00e007810 */ /* 0x000fe20007ffe0ff */
[----:B------:R-:W-:Y:S02]  /*10e0*/  @!P4 IMAD.IADD R3, R3, 0x1, -R2 ;  /* 0x000000010303c824 */ /* 0x000fe400078e0a02 */
[C---:B------:R-:W-:Y:S01]  /*10f0*/  IMAD R28, R2.reuse, R11, R28 ;  /* 0x0000000b021c7224 */ /* 0x040fe200078e021c */
[----:B------:R-:W-:Y:S01]  /*1100*/  IABS R20, R0 ;  /* 0x0000000000147213 */ /* 0x000fe20000000000 */
[----:B------:R-:W-:Y:S02]  /*1110*/  IMAD R7, R2, R7, R4 ;  /* 0x0000000702077224 */ /* 0x000fe400078e0204 */
[----:B------:R-:W-:-:S02]  /*1120*/  IMAD.MOV.U32 R11, RZ, RZ, R3 ;  /* 0x000000ffff0b7224 */ /* 0x000fc400078e0003 */
[----:B------:R-:W-:Y:S01]  /*1130*/  IMAD.MOV.U32 R16, RZ, RZ, R5 ;  /* 0x000000ffff107224 */ /* 0x000fe200078e0005 */
[----:B------:R-:W-:Y:S01]  /*1140*/  IADD3 R5, R14, 0xdc, RZ ;  /* 0x000000dc0e057810 */ /* 0x000fe20007ffe0ff */
[----:B------:R-:W-:Y:S01]  /*1150*/  @!P3 IMAD.MOV R11, RZ, RZ, -R11 ;  /* 0x000000ffff0bb224 */ /* 0x000fe200078e0a0b */
[C---:B------:R-:W-:Y:S01]  /*1160*/  ISETP.GT.U32.AND P3, PT, R2.reuse, R7, PT ;  /* 0x000000070200720c */ /* 0x040fe20003f64070 */
[----:B------:R-:W-:Y:S01]  /*1170*/  @!P2 IMAD.MOV R16, RZ, RZ, -R16 ;  /* 0x000000ffff10a224 */ /* 0x000fe200078e0a10 */
[C---:B------:R-:W-:Y:S01]  /*1180*/  ISETP.GT.U32.AND P2, PT, R2.reuse, R28, PT ;  /* 0x0000001c0200720c */ /* 0x040fe20003f44070 */
[----:B------:R-:W-:Y:S01]  /*1190*/  IMAD R6, R2, R13, R6 ;  /* 0x0000000d02067224 */ /* 0x000fe200078e0206 */
[----:B------:R-:W-:Y:S01]  /*11a0*/  IABS R21, R5 ;  /* 0x0000000500157213 */ /* 0x000fe20000000000 */
[--C-:B------:R-:W-:Y:S01]  /*11b0*/  @!P6 IMAD.IADD R9, R9, 0x1, -R2.reuse ;  /* 0x000000010909e824 */ /* 0x100fe200078e0a02 */
[----:B------:R-:W-:Y:S01]  /*11c0*/  ISETP.GE.AND P6, PT, R12, RZ, PT ;  /* 0x000000ff0c00720c */ /* 0x000fe20003fc6270 */
[----:B------:R-:W-:Y:S01]  /*11d0*/  @!P5 IMAD.MOV R15, RZ, RZ, -R15 ;  /* 0x000000ffff0fd224 */ /* 0x000fe200078e0a0f */
[----:B------:R-:W-:Y:S01]  /*11e0*/  ISETP.GT.U32.AND P4, PT, R2, R6, PT ;  /* 0x000000060200720c */ /* 0x000fe20003f84070 */
[----:B------:R-:W-:Y:S01]  /*11f0*/  IMAD.HI.U32 R3, R27, R21, RZ ;  /* 0x000000151b037227 */ /* 0x000fe200078e00ff */
[----:B------:R-:W-:Y:S01]  /*1200*/  ISETP.GE.AND P5, PT, R8, RZ, PT ;  /* 0x000000ff0800720c */ /* 0x000fe20003fa6270 */
[----:B------:R0:W-:Y:S01]  /*1210*/  STL [R1+0x10], R16 ;  /* 0x0000101001007387 */ /* 0x0001e20000100800 */
[----:B------:R-:W-:Y:S01]  /*1220*/  IADD3 R8, R14, 0xd8, RZ ;  /* 0x000000d80e087810 */ /* 0x000fe20007ffe0ff */
[----:B------:R-:W-:-:S02]  /*1230*/  @!P3 IMAD.IADD R7, R7, 0x1, -R2 ;  /* 0x000000010707b824 */ /* 0x000fc400078e0a02 */
[----:B------:R-:W-:Y:S01]  /*1240*/  @!P2 IMAD.IADD R28, R28, 0x1, -R2 ;  /* 0x000000011c1ca824 */ /* 0x000fe200078e0a02 */
[----:B------:R-:W-:Y:S01]  /*1250*/  IABS R19, R8 ;  /* 0x0000000800137213 */ /* 0x000fe20000000000 */
[----:B------:R-:W-:Y:S01]  /*1260*/  IMAD.MOV R3, RZ, RZ, -R3 ;  /* 0x000000ffff037224 */ /* 0x000fe200078e0a03 */
[C---:B------:R-:W-:Y:S01]  /*1270*/  ISETP.GT.U32.AND P3, PT, R2.reuse, R7, PT ;  /* 0x000000070200720c */ /* 0x040fe20003f64070 */
[----:B------:R-:W-:Y:S01]  /*1280*/  IMAD.MOV.U32 R10, RZ, RZ, R9 ;  /* 0x000000ffff0a7224 */ /* 0x000fe200078e0009 */
[C---:B------:R-:W-:Y:S01]  /*1290*/  ISETP.GT.U32.AND P2, PT, R2.reuse, R28, PT ;  /* 0x0000001c0200720c */ /* 0x040fe20003f44070 */
[----:B------:R-:W-:Y:S01]  /*12a0*/  IMAD R21, R2, R3, R21 ;  /* 0x0000000302157224 */ /* 0x000fe200078e0215 */
[----:B------:R-:W-:Y:S01]  /*12b0*/  STL [R1+0xc], R15 ;  /* 0x00000c0f01007387 */ /* 0x000fe20000100800 */
[----:B------:R-:W-:Y:S01]  /*12c0*/  @!P0 IMAD.MOV R10, RZ, RZ, -R10 ;  /* 0x000000ffff0a8224 */ /* 0x000fe200078e0a0a */
[----:B------:R-:W-:Y:S01]  /*12d0*/  ISETP.GE.AND P0, PT, R0, RZ, PT ;  /* 0x000000ff0000720c */ /* 0x000fe20003f06270 */
[----:B------:R-:W-:Y:S01]  /*12e0*/  IMAD.HI.U32 R0, R27, R20, RZ ;  /* 0x000000141b007227 */ /* 0x000fe200078e00ff */
[----:B------:R-:W-:Y:S01]  /*12f0*/  STL [R1+0x8], R11 ;  /* 0x0000080b01007387 */ /* 0x000fe20000100800 */
[----:B0-----:R-:W-:-:S02]  /*1300*/  IADD3 R16, R14, 0xbc, RZ ;  /* 0x000000bc0e107810 */ /* 0x001fc40007ffe0ff */
[--C-:B------:R-:W-:Y:S01]  /*1310*/  @!P4 IMAD.IADD R6, R6, 0x1, -R2.reuse ;  /* 0x000000010606c824 */ /* 0x100fe200078e0a02 */
[----:B------:R0:W-:Y:S01]  /*1320*/  STL [R1+0x4], R10 ;  /* 0x0000040a01007387 */ /* 0x0001e20000100800 */
[--C-:B------:R-:W-:Y:S01]  /*1330*/  @!P3 IMAD.IADD R7, R7, 0x1, -R2.reuse ;  /* 0x000000010707b824 */ /* 0x100fe200078e0a02 */
[----:B------:R-:W-:Y:S01]  /*1340*/  ISETP.GT.U32.AND P3, PT, R2, R21, PT ;  /* 0x000000150200720c */ /* 0x000fe20003f64070 */
[----:B------:R-:W-:Y:S01]  /*1350*/  @!P2 IMAD.IADD R28, R28, 0x1, -R2 ;  /* 0x000000011c1ca824 */ /* 0x000fe200078e0a02 */
[----:B------:R-:W-:Y:S01]  /*1360*/  ISETP.GE.AND P2, PT, R5, RZ, PT ;  /* 0x000000ff0500720c */ /* 0x000fe20003f46270 */
[----:B------:R-:W-:Y:S01]  /*1370*/  IMAD.MOV R5, RZ, RZ, -R0 ;  /* 0x000000ffff057224 */ /* 0x000fe200078e0a00 */
[----:B------:R-:W-:Y:S01]  /*1380*/  ISETP.GT.U32.AND P4, PT, R2, R6, PT ;  /* 0x000000060200720c */ /* 0x000fe20003f84070 */
[----:B------:R-:W-:Y:S01]  /*1390*/  IMAD.HI.U32 R4, R27, R19, RZ ;  /* 0x000000131b047227 */ /* 0x000fe200078e00ff */
[C---:B------:R-:W-:Y:S02]  /*13a0*/  IADD3 R0, R14.reuse, 0xd4, RZ ;  /* 0x000000d40e007810 */ /* 0x040fe40007ffe0ff */
[----:B0-----:R-:W-:Y:S01]  /*13b0*/  IADD3 R10, R14, 0xd0, RZ ;  /* 0x000000d00e0a7810 */ /* 0x001fe20007ffe0ff */
[----:B------:R-:W-:Y:S01]  /*13c0*/  IMAD R20, R2, R5, R20 ;  /* 0x0000000502147224 */ /* 0x000fe200078e0214 */
[----:B------:R-:W-:Y:S01]  /*13d0*/  IABS R18, R0 ;  /* 0x0000000000127213 */ /* 0x000fe20000000000 */
[----:B------:R-:W-:Y:S01]  /*13e0*/  @!P1 IMAD.MOV R28, RZ, RZ, -R28 ;  /* 0x000000ffff1c9224 */ /* 0x000fe200078e0a1c */
[----:B------:R-:W-:Y:S01]  /*13f0*/  IADD3 R5, R14, 0xcc, RZ ;  /* 0x000000cc0e057810 */ /* 0x000fe20007ffe0ff */
[----:B------:R-:W-:Y:S01]  /*1400*/  @!P3 IMAD.IADD R21, R21, 0x1, -R2 ;  /* 0x000000011515b824 */ /* 0x000fe200078e0a02 */
[----:B------:R-:W-:Y:S01]  /*1410*/  ISETP.GT.U32.AND P1, PT, R2, R20, PT ;  /* 0x000000140200720c */ /* 0x000fe20003f24070 */
[----:B------:R-:W-:Y:S01]  /*1420*/  IMAD.MOV R4, RZ, RZ, -R4 ;  /* 0x000000ffff047224 */ /* 0x000fe200078e0a04 */
[----:B------:R-:W-:Y:S01]  /*1430*/  IABS R13, R5 ;  /* 0x00000005000d7213 */ /* 0x000fe20000000000 */
[--C-:B------:R-:W-:Y:S01]  /*1440*/  @!P4 IMAD.IADD R6, R6, 0x1, -R2.reuse ;  /* 0x000000010606c824 */ /* 0x100fe200078e0a02 */
[C---:B------:R-:W-:Y:S01]  /*1450*/  ISETP.GT.U32.AND P3, PT, R2.reuse, R21, PT ;  /* 0x000000150200720c */ /* 0x040fe20003f64070 */
[----:B------:R-:W-:Y:S01]  /*1460*/  IMAD R19, R2, R4, R19 ;  /* 0x0000000402137224 */ /* 0x000fe200078e0213 */
[----:B------:R-:W-:Y:S01]  /*1470*/  ISETP.GE.AND P4, PT, R8, RZ, PT ;  /* 0x000000ff0800720c */ /* 0x000fe20003f86270 */
[C---:B------:R-:W-:Y:S01]  /*1480*/  IMAD.HI.U32 R11, R27.reuse, R18, RZ ;  /* 0x000000121b0b7227 */ /* 0x040fe200078e00ff */
[----:B------:R-:W-:Y:S01]  /*1490*/  IABS R8, R10 ;  /* 0x0000000a00087213 */ /* 0x000fe20000000000 */
[----:B------:R0:W-:Y:S01]  /*14a0*/  STL [R1+0xe64], R28 ;  /* 0x000e641c01007387 */ /* 0x0001e20000100800 */
[C---:B------:R-:W-:Y:S01]  /*14b0*/  IADD3 R4, R14.reuse, 0xc8, RZ ;  /* 0x000000c80e047810 */ /* 0x040fe20007ffe0ff */
[----:B------:R-:W-:Y:S01]  /*14c0*/  IMAD.MOV R11, RZ, RZ, -R11 ;  /* 0x000000ffff0b7224 */ /* 0x000fe200078e0a0b */
[----:B------:R-:W-:Y:S01]  /*14d0*/  IADD3 R15, R14, 0xc0, RZ ;  /* 0x000000c00e0f7810 */ /* 0x000fe20007ffe0ff */
[----:B------:R-:W-:Y:S01]  /*14e0*/  @!P6 IMAD.MOV R7, RZ, RZ, -R7 ;  /* 0x000000ffff07e224 */ /* 0x000fe200078e0a07 */
[----:B------:R-:W-:Y:S01]  /*14f0*/  ISETP.GT.U32.AND P6, PT, R2, R19, PT ;  /* 0x000000130200720c */ /* 0x000fe20003fc4070 */
[----:B------:R-:W-:Y:S01]  /*1500*/  @!P1 IMAD.IADD R20, R20, 0x1, -R2 ;  /* 0x0000000114149824 */ /* 0x000fe200078e0a02 */
[----:B------:R-:W-:Y:S01]  /*1510*/  IABS R12, R4 ;  /* 0x00000004000c7213 */ /* 0x000fe20000000000 */
[----:B------:R-:W-:Y:S01]  /*1520*/  IMAD.HI.U32 R9, R27, R8, RZ ;  /* 0x000000081b097227 */ /* 0x000fe200078e00ff */
[----:B0-----:R-:W-:-:S03]  /*1530*/  IADD3 R28, R14, 0x20, RZ ;  /* 0x000000200e1c7810 */ /* 0x001fc60007ffe0ff */
[C---:B------:R-:W-:Y:S01]  /*1540*/  IMAD R18, R2.reuse, R11, R18 ;  /* 0x0000000b02127224 */ /* 0x040fe200078e0212 */
[C---:B------:R-:W-:Y:S01]  /*1550*/  ISETP.GT.U32.AND P1, PT, R2.reuse, R20, PT ;  /* 0x000000140200720c */ /* 0x040fe20003f24070 */
[----:B------:R-:W-:Y:S02]  /*1560*/  IMAD.MOV R9, RZ, RZ, -R9 ;  /* 0x000000ffff097224 */ /* 0x000fe400078e0a09 */
[----:B------:R-:W-:Y:S01]  /*1570*/  @!P3 IMAD.IADD R21, R21, 0x1, -R2 ;  /* 0x000000011515b824 */ /* 0x000fe200078e0a02 */
[----:B------:R-:W-:Y:S01]  /*1580*/  ISETP.GT.U32.AND P3, PT, R2, R18, PT ;  /* 0x000000120200720c */ /* 0x000fe20003f64070 */
[----:B------:R-:W-:Y:S01]  /*1590*/  @!P5 IMAD.MOV R6, RZ, RZ, -R6 ;  /* 0x000000ffff06d224 */ /* 0x000fe200078e0a06 */
[----:B------:R-:W-:Y:S01]  /*15a0*/  ISETP.GE.AND P5, PT, R0, RZ, PT ;  /* 0x000000ff0000720c */ /* 0x000fe20003fa6270 */
[C---:B------:R-:W-:Y:S01]  /*15b0*/  IMAD R8, R2.reuse, R9, R8 ;  /* 0x0000000902087224 */ /* 0x040fe200078e0208 */
[----:B------:R-:W-:Y:S01]  /*15c0*/  IABS R9, R15 ;  /* 0x0000000f00097213 */ /* 0x000fe20000000000 */
[----:B------:R-:W-:Y:S01]  /*15d0*/  IMAD.HI.U32 R0, R27, R12, RZ ;  /* 0x0000000c1b007227 */ /* 0x000fe200078e00ff */
[----:B------:R0:W-:Y:S03]  /*15e0*/  STL [R1+0xe68], R6 ;  /* 0x000e680601007387 */ /* 0x0001e60000100800 */
[----:B------:R-:W-:Y:S01]  /*15f0*/  @!P6 IMAD.IADD R19, R19, 0x1, -R2 ;  /* 0x000000011313e824 */ /* 0x000fe200078e0a02 */
[----:B------:R-:W-:Y:S01]  /*1600*/  ISETP.GT.U32.AND P6, PT, R2, R8, PT ;  /* 0x000000080200720c */ /* 0x000fe20003fc4070 */
[----:B------:R-:W-:Y:S01]  /*1610*/  IMAD.MOV R0, RZ, RZ, -R0 ;  /* 0x000000ffff007224 */ /* 0x000fe200078e0a00 */
[----:B------:R1:W-:Y:S01]  /*1620*/  STL [R1+0xe6c], R7 ;  /* 0x000e6c0701007387 */ /* 0x0003e20000100800 */
[----:B------:R-:W-:Y:S01]  /*1630*/  @!P1 IMAD.IADD R20, R20, 0x1, -R2 ;  /* 0x0000000114149824 */ /* 0x000fe200078e0a02 */
[----:B------:R-:W-:Y:S01]  /*1640*/  ISETP.GE.AND P1, PT, R10, RZ, PT ;  /* 0x000000ff0a00720c */ /* 0x000fe20003f26270 */
[----:B------:R-:W-:Y:S01]  /*1650*/  IMAD R12, R2, R0, R12 ;  /* 0x00000000020c7224 */ /* 0x000fe200078e020c */
[----:B------:R-:W-:Y:S01]  /*1660*/  IADD3 R0, R14, 0xc4, RZ ;  /* 0x000000c40e007810 */ /* 0x000fe20007ffe0ff */
[----:B------:R-:W-:Y:S01]  /*1670*/  @!P3 IMAD.IADD R18, R18, 0x1, -R2 ;  /* 0x000000011212b824 */ /* 0x000fe200078e0a02 */
[----:B------:R-:W-:Y:S01]  /*1680*/  ISETP.GT.U32.AND P3, PT, R2, R19, PT ;  /* 0x000000130200720c */ /* 0x000fe20003f64070 */
[----:B------:R-:W-:Y:S01]  /*1690*/  IMAD.MOV.U32 R23, RZ, RZ, R20 ;  /* 0x000000ffff177224 */ /* 0x000fe200078e0014 */
[----:B------:R-:W-:Y:S01]  /*16a0*/  IABS R11, R0 ;  /* 0x00000000000b7213 */ /* 0x000fe20000000000 */
[----:B------:R-:W-:Y:S01]  /*16b0*/  IMAD.HI.U32 R3, R27, R13, RZ ;  /* 0x0000000d1b037227 */ /* 0x000fe200078e00ff */
[----:B------:R-:W-:-:S03]  /*16c0*/  IABS R10, R16 ;  /* 0x00000010000a7213 */ /* 0x000fc60000000000 */
[----:B------:R-:W-:Y:S02]  /*16d0*/  @!P6 IMAD.IADD R8, R8, 0x1, -R2 ;  /* 0x000000010808e824 */ /* 0x000fe400078e0a02 */
[----:B------:R-:W-:Y:S01]  /*16e0*/  @!P0 IMAD.MOV R23, RZ, RZ, -R23 ;  /* 0x000000ffff178224 */ /* 0x000fe200078e0a17 */
[C---:B------:R-:W-:Y:S01]  /*16f0*/  ISETP.GT.U32.AND P0, PT, R2.reuse, R18, PT ;  /* 0x000000120200720c */ /* 0x040fe20003f04070 */
[----:B------:R-:W-:Y:S01]  /*1700*/  IMAD.MOV R3, RZ, RZ, -R3 ;  /* 0x000000ffff037224 */ /* 0x000fe200078e0a03 */
[C---:B------:R-:W-:Y:S01]  /*1710*/  ISETP.GT.U32.AND P6, PT, R2.reuse, R8, PT ;  /* 0x000000080200720c */ /* 0x040fe20003fc4070 */
[C---:B------:R-:W-:Y:S01]  /*1720*/  IMAD.HI.U32 R20, R27.reuse, R11, RZ ;  /* 0x0000000b1b147227 */ /* 0x040fe200078e00ff */
[----:B------:R-:W-:Y:S03]  /*1730*/  STL [R1+0xb0], R23 ;  /* 0x0000b01701007387 */ /* 0x000fe60000100800 */
[----:B------:R-:W-:Y:S01]  /*1740*/  IMAD R13, R2, R3, R13 ;  /* 0x00000003020d7224 */ /* 0x000fe200078e020d */
[----:B------:R-:W-:Y:S01]  /*1750*/  IABS R3, R17 ;  /* 0x0000001100037213 */ /* 0x000fe20000000000 */
[----:B------:R-:W-:-:S04]  /*1760*/  IMAD.HI.U32 R22, R27, R9, RZ ;  /* 0x000000091b167227 */ /* 0x000fc800078e00ff */
[----:B0-----:R-:W-:Y:S02]  /*1770*/  IMAD.MOV.U32 R6, RZ, RZ, R21 ;  /* 0x000000ffff067224 */ /* 0x001fe400078e0015 */
[----:B------:R-:W-:Y:S02]  /*1780*/  IMAD.MOV R20, RZ, RZ, -R20 ;  /* 0x000000ffff147224 */ /* 0x000fe400078e0a14 */
[----:B------:R-:W-:Y:S01]  /*1790*/  @!P3 IMAD.IADD R19, R19, 0x1, -R2 ;  /* 0x000000011313b824 */ /* 0x000fe200078e0a02 */
[C---:B------:R-:W-:Y:S01]  /*17a0*/  ISETP.GT.U32.AND P3, PT, R2.reuse, R12, PT ;  /* 0x0000000c0200720c */ /* 0x040fe20003f64070 */
[----:B------:R-:W-:Y:S02]  /*17b0*/  IMAD.MOV R22, RZ, RZ, -R22 ;  /* 0x000000ffff167224 */ /* 0x000fe400078e0a16 */
[----:B------:R-:W-:Y:S01]  /*17c0*/  @!P2 IMAD.MOV R6, RZ, RZ, -R6 ;  /* 0x000000ffff06a224 */ /* 0x000fe200078e0a06 */
[C---:B------:R-:W-:Y:S01]  /*17d0*/  ISETP.GT.U32.AND P2, PT, R2.reuse, R13, PT ;  /* 0x0000000d0200720c */ /* 0x040fe20003f44070 */
[----:B------:R-:W-:-:S02]  /*17e0*/  IMAD R11, R2, R20, R11 ;  /* 0x00000014020b7224 */ /* 0x000fc400078e020b */
[----:B------:R-:W-:Y:S01]  /*17f0*/  IMAD R9, R2, R22, R9 ;  /* 0x0000001602097224 */ /* 0x000fe200078e0209 */
[----:B------:R0:W-:Y:S01]  /*1800*/  STL [R1+0xa8], R6 ;  /* 0x0000a80601007387 */ /* 0x0001e20000100800 */
[--C-:B------:R-:W-:Y:S01]  /*1810*/  @!P0 IMAD.IADD R18, R18, 0x1, -R2.reuse ;  /* 0x0000000112128824 */ /* 0x100fe200078e0a02 */
[----:B------:R-:W-:Y:S01]  /*1820*/  ISETP.GT.U32.AND P0, PT, R2, R11, PT ;  /* 0x0000000b0200720c */ /* 0x000fe20003f04070 */
[--C-:B------:R-:W-:Y:S01]  /*1830*/  @!P6 IMAD.IADD R8, R8, 0x1, -R2.reuse ;  /* 0x000000010808e824 */ /* 0x100fe200078e0a02 */
[----:B------:R-:W-:Y:S01]  /*1840*/  ISETP.GT.U32.AND P6, PT, R2, R9, PT ;  /* 0x000000090200720c */ /* 0x000fe20003fc4070 */
[--C-:B------:R-:W-:Y:S01]  /*1850*/  @!P3 IMAD.IADD R12, R12, 0x1, -R2.reuse ;  /* 0x000000010c0cb824 */ /* 0x100fe200078e0a02 */
[----:B------:R-:W-:Y:S01]  /*1860*/  ISETP.GE.AND P3, PT, R4, RZ, PT ;  /* 0x000000ff0400720c */ /* 0x000fe20003f66270 */
[----:B-1----:R-:W-:Y:S01]  /*1870*/  IMAD.MOV.U32 R7, RZ, RZ, R19 ;  /* 0x000000ffff077224 */ /* 0x002fe200078e0013 */
[----:B------:R-:W-:Y:S01]  /*1880*/  IABS R22, R28 ;  /* 0x0000001c00167213 */ /* 0x000fe20000000000 */
[----:B------:R-:W-:Y:S01]  /*1890*/  @!P2 IMAD.IADD R13, R13, 0x1, -R2 ;  /* 0x000000010d0da824 */ /* 0x000fe200078e0a02 */
[----:B------:R-:W-:Y:S01]  /*18a0*/  ISETP.GE.AND P2, PT, R5, RZ, PT ;  /* 0x000000ff0500720c */ /* 0x000fe20003f46270 */
[----:B------:R-:W-:Y:S01]  /*18b0*/  @!P4 IMAD.MOV R7, RZ, RZ, -R7 ;  /* 0x000000ffff07c224 */ /* 0x000fe200078e0a07 */
[----:B------:R-:W-:Y:S01]  /*18c0*/  ISETP.GT.U32.AND P4, PT, R2, R12, PT ;  /* 0x0000000c0200720c */ /* 0x000fe20003f84070 */
[----:B------:R-:W-:Y:S01]  /*18d0*/  IMAD.HI.U32 R21, R27, R3, RZ ;  /* 0x000000031b157227 */ /* 0x000fe200078e00ff */
[----:B------:R-:W-:-:S02]  /*18e0*/  IADD3 R5, R14, 0xb0, RZ ;  /* 0x000000b00e057810 */ /* 0x000fc40007ffe0ff */
[----:B------:R1:W-:Y:S01]  /*18f0*/  STL [R1+0x30], R7 ;  /* 0x0000300701007387 */ /* 0x0003e20000100800 */
[----:B------:R-:W-:Y:S01]  /*1900*/  @!P0 IMAD.IADD R11, R11, 0x1, -R2 ;  /* 0x000000010b0b8824 */ /* 0x000fe200078e0a02 */
[----:B------:R-:W-:Y:S01]  /*1910*/  ISETP.GT.U32.AND P0, PT, R2, R13, PT ;  /* 0x0000000d0200720c */ /* 0x000fe20003f04070 */
[----:B------:R-:W-:Y:S01]  /*1920*/  IMAD.HI.U32 R20, R27, R10, RZ ;  /* 0x0000000a1b147227 */ /* 0x000fe200078e00ff */
[----:B------:R-:W-:-:S03]  /*1930*/  IABS R19, R5 ;  /* 0x0000000500137213 */ /* 0x000fc60000000000 */
[----:B------:R-:W-:Y:S02]  /*1940*/  IMAD.MOV R21, RZ, RZ, -R21 ;  /* 0x000000ffff157224 */ /* 0x000fe400078e0a15 */
[----:B0-----:R-:W-:Y:S02]  /*1950*/  IMAD.MOV.U32 R6, RZ, RZ, R18 ;  /* 0x000000ffff067224 */ /* 0x001fe400078e0012 */
[----:B------:R-:W-:Y:S01]  /*1960*/  @!P6 IMAD.IADD R9, R9, 0x1, -R2 ;  /* 0x000000010909e824 */ /* 0x000fe200078e0a02 */
[C---:B------:R-:W-:Y:S01]  /*1970*/  ISETP.GT.U32.AND P6, PT, R2.reuse, R11, PT ;  /* 0x0000000b0200720c */ /* 0x040fe20003fc4070 */
[----:B------:R-:W-:Y:S02]  /*1980*/  IMAD.MOV R20, RZ, RZ, -R20 ;  /* 0x000000ffff147224 */ /* 0x000fe400078e0a14 */
[C---:B------:R-:W-:Y:S02]  /*1990*/  IMAD R3, R2.reuse, R21, R3 ;  /* 0x0000001502037224 */ /* 0x040fe400078e0203 */
[----:B------:R-:W-:Y:S01]  /*19a0*/  @!P5 IMAD.MOV R6, RZ, RZ, -R6 ;  /* 0x000000ffff06d224 */ /* 0x000fe200078e0a06 */
[C---:B------:R-:W-:Y:S01]  /*19b0*/  ISETP.GT.U32.AND P5, PT, R2.reuse, R9, PT ;  /* 0x000000090200720c */ /* 0x040fe20003fa4070 */
[----:B------:R-:W-:Y:S01]  /*19c0*/  IMAD R4, R2, R20, R10 ;  /* 0x0000001402047224 */ /* 0x000fe200078e020a */
[----:B------:R-:W-:Y:S01]  /*19d0*/  IADD3 R10, R14, 0xb4, RZ ;  /* 0x000000b40e0a7810 */ /* 0x000fe20007ffe0ff */
[--C-:B------:R-:W-:Y:S01]  /*19e0*/  @!P4 IMAD.IADD R12, R12, 0x1, -R2.reuse ;  /* 0x000000010c0cc824 */ /* 0x100fe200078e0a02 */
[C---:B------:R-:W-:Y:S01]  /*19f0*/  ISETP.GT.U32.AND P4, PT, R2.reuse, R3, PT ;  /* 0x000000030200720c */ /* 0x040fe20003f84070 */
[----:B------:R-:W-:Y:S01]  /*1a00*/  @!P0 IMAD.IADD R13, R13, 0x1, -R2 ;  /* 0x000000010d0d8824 */ /* 0x000fe200078e0a02 */
[----:B------:R-:W-:Y:S01]  /*1a10*/  IABS R18, R10 ;  /* 0x0000000a00127213 */ /* 0x000fe20000000000 */
[----:B------:R-:W-:Y:S01]  /*1a20*/  @!P1 IMAD.MOV R8, RZ, RZ, -R8 ;  /* 0x000000ffff089224 */ /* 0x000fe200078e0a08 */
[----:B------:R-:W-:Y:S01]  /*1a30*/  ISETP.GT.U32.AND P1, PT, R2, R4, PT ;  /* 0x000000040200720c */ /* 0x000fe20003f24070 */
[----:B------:R-:W-:Y:S01]  /*1a40*/  @!P6 IMAD.IADD R11, R11, 0x1, -R2 ;  /* 0x000000010b0be824 */ /* 0x000fe200078e0a02 */
[----:B------:R-:W-:Y:S01]  /*1a50*/  ISETP.GE.AND P0, PT, R0, RZ, PT ;  /* 0x000000ff0000720c */ /* 0x000fe20003f06270 */
[----:B-1----:R-:W-:Y:S01]  /*1a60*/  IMAD.MOV.U32 R7, RZ, RZ, R13 ;  /* 0x000000ffff077224 */ /* 0x002fe200078e000d */
[----:B------:R-:W-:Y:S01]  /*1a70*/  ISETP.GE.AND P6, PT, R15, RZ, PT ;  /* 0x000000ff0f00720c */ /* 0x000fe20003fc6270 */
[----:B------:R-:W-:Y:S01]  /*1a80*/  IMAD.MOV.U32 R0, RZ, RZ, R19 ;  /* 0x000000ffff007224 */ /* 0x000fe200078e0013 */
[----:B------:R0:W-:Y:S01]  /*1a90*/  STL [R1+0x2c], R6 ;  /* 0x00002c0601007387 */ /* 0x0001e20000100800 */
[----:B------:R-:W-:Y:S01]  /*1aa0*/  IMAD.HI.U32 R15, R27, R18, RZ ;  /* 0x000000121b0f7227 */ /* 0x000fe200078e00ff */
[----:B------:R-:W-:-:S02]  /*1ab0*/  IADD3 R19, R14, 0x90, RZ ;  /* 0x000000900e137810 */ /* 0x000fc40007ffe0ff */
[----:B------:R-:W-:Y:S01]  /*1ac0*/  IADD3 R20, R14, 0x94, RZ ;  /* 0x000000940e147810 */ /* 0x000fe20007ffe0ff */
[----:B------:R-:W-:Y:S01]  /*1ad0*/  @!P5 IMAD.IADD R9, R9, 0x1, -R2 ;  /* 0x000000010909d824 */ /* 0x000fe200078e0a02 */
[----:B------:R-:W-:Y:S01]  /*1ae0*/  ISETP.GE.AND P5, PT, R16, RZ, PT ;  /* 0x000000ff1000720c */ /* 0x000fe20003fa6270 */
[----:B------:R-:W-:Y:S02]  /*1af0*/  @!P2 IMAD.MOV R7, RZ, RZ, -R7 ;  /* 0x000000ffff07a224 */ /* 0x000fe400078e0a07 */
[----:B------:R-:W-:-:S03]  /*1b00*/  IMAD.HI.U32 R16, R27, R0, RZ ;  /* 0x000000001b107227 */ /* 0x000fc600078e00ff */
[----:B------:R1:W-:Y:S01]  /*1b10*/  STL [R1+0x68], R7 ;  /* 0x0000680701007387 */ /* 0x0003e20000100800 */
[----:B0-----:R-:W-:Y:S02]  /*1b20*/  IMAD.MOV.U32 R6, RZ, RZ, R12 ;  /* 0x000000ffff067224 */ /* 0x001fe400078e000c */
[----:B------:R-:W-:Y:S02]  /*1b30*/  IMAD.MOV R15, RZ, RZ, -R15 ;  /* 0x000000ffff0f7224 */ /* 0x000fe400078e0a0f */
[----:B------:R-:W-:Y:S01]  /*1b40*/  @!P4 IMAD.IADD R3, R3, 0x1, -R2 ;  /* 0x000000010303c824 */ /* 0x000fe200078e0a02 */
[----:B------:R-:W-:Y:S01]  /*1b50*/  ISETP.GE.AND P4, PT, R10, RZ, PT ;  /* 0x000000ff0a00720c */ /* 0x000fe20003f86270 */
[----:B------:R-:W-:Y:S02]  /*1b60*/  @!P3 IMAD.MOV R6, RZ, RZ, -R6 ;  /* 0x000000ffff06b224 */ /* 0x000fe400078e0a06 */
[----:B------:R-:W-:Y:S01]  /*1b70*/  IMAD.MOV R13, RZ, RZ, -R16 ;  /* 0x000000ffff0d7224 */ /* 0x000fe200078e0a10 */
[C---:B------:R-:W-:Y:S01]  /*1b80*/  ISETP.GT.U32.AND P3, PT, R2.reuse, R3, PT ;  /* 0x000000030200720c */ /* 0x040fe20003f64070 */
[----:B------:R-:W-:Y:S01]  /*1b90*/  IMAD R10, R2, R15, R18 ;  /* 0x0000000f020a7224 */ /* 0x000fe200078e0212 */
[----:B------:R0:W-:Y:S01]  /*1ba0*/  STL [R1+0xa0], R6 ;  /* 0x0000a00601007387 */ /* 0x0001e20000100800 */
[----:B-1----:R-:W-:Y:S01]  /*1bb0*/  IMAD.MOV.U32 R7, RZ, RZ, R11 ;  /* 0x000000ffff077224 */ /* 0x002fe200078e000b */
[----:B------:R-:W-:Y:S01]  /*1bc0*/  IADD3 R11, R14, 0xa8, RZ ;  /* 0x000000a80e0b7810 */ /* 0x000fe20007ffe0ff */
[----:B------:R-:W-:Y:S01]  /*1bd0*/  @!P1 IMAD.IADD R4, R4, 0x1, -R2 ;  /* 0x0000000104049824 */ /* 0x000fe200078e0a02 */
[----:B------:R-:W-:Y:S01]  /*1be0*/  ISETP.GE.AND P1, PT, R17, RZ, PT ;  /* 0x000000ff1100720c */ /* 0x000fe20003f26270 */
[----:B------:R-:W-:Y:S01]  /*1bf0*/  IMAD R0, R2, R13, R0 ;  /* 0x0000000d02007224 */ /* 0x000fe200078e0200 */
[----:B------:R-:W-:Y:S01]  /*1c00*/  IADD3 R17, R14, 0xa4, RZ ;  /* 0x000000a40e117810 */ /* 0x000fe20007ffe0ff */
[----:B------:R-:W-:Y:S01]  /*1c10*/  @!P0 IMAD.MOV R7, RZ, RZ, -R7 ;  /* 0x000000ffff078224 */ /* 0x000fe200078e0a07 */
[C---:B------:R-:W-:Y:S01]  /*1c20*/  ISETP.GT.U32.AND P0, PT, R2.reuse, R10, PT ;  /* 0x0000000a0200720c */ /* 0x040fe20003f04070 */
[----:B0-----:R-:W-:Y:S01]  /*1c30*/  IMAD.MOV.U32 R6, RZ, RZ, R9 ;  /* 0x000000ffff067224 */ /* 0x001fe200078e0009 */
[----:B------:R-:W-:Y:S01]  /*1c40*/  ISETP.GT.U32.AND P2, PT, R2, R4, PT ;  /* 0x000000040200720c */ /* 0x000fe20003f44070 */
[----:B------:R-:W-:Y:S01]  /*1c50*/  @!P3 IMAD.IADD R3, R3, 0x1, -R2 ;  /* 0x000000010303b824 */ /* 0x000fe200078e0a02 */
[----:B------:R-:W-:Y:S01]  /*1c60*/  IADD3 R9, R14, 0xac, RZ ;  /* 0x000000ac0e097810 */ /* 0x000fe20007ffe0ff */
[----:B------:R-:W-:Y:S01]  /*1c70*/  @!P6 IMAD.MOV R6, RZ, RZ, -R6 ;  /* 0x000000ffff06e224 */ /* 0x000fe200078e0a06 */
[----:B------:R-:W-:Y:S01]  /*1c80*/  ISETP.GT.U32.AND P6, PT, R2, R0, PT ;  /* 0x000000000200720c */ /* 0x000fe20003fc4070 */
[----:B------:R-:W-:Y:S01]  /*1c90*/  STL [R1+0xa4], R7 ;  /* 0x0000a40701007387 */ /* 0x000fe20000100800 */
[----:B------:R-:W-:-:S02]  /*1ca0*/  IABS R12, R9 ;  /* 0x00000009000c7213 */ /* 0x000fc40000000000 */
[----:B------:R-:W-:Y:S01]  /*1cb0*/  ISETP.GE.AND P3, PT, R9, RZ, PT ;  /* 0x000000ff0900720c */ /* 0x000fe20003f66270 */
[----:B------:R0:W-:Y:S02]  /*1cc0*/  STL [R1+0xac], R6 ;  /* 0x0000ac0601007387 */ /* 0x0001e40000100800 */
[----:B------:R-:W-:Y:S01]  /*1cd0*/  @!P0 IMAD.IADD R10, R10, 0x1, -R2 ;  /* 0x000000010a0a8824 */ /* 0x000fe200078e0a02 */
[----:B------:R-:W-:Y:S01]  /*1ce0*/  ISETP.GE.AND P0, PT, R11, RZ, PT ;  /* 0x000000ff0b00720c */ /* 0x000fe20003f06270 */
[----:B------:R-:W-:Y:S01]  /*1cf0*/  IMAD.MOV.U32 R9, RZ, RZ, R12 ;  /* 0x000000ffff097224 */ /* 0x000fe200078e000c */
[----:B------:R-:W-:Y:S01]  /*1d00*/  IADD3 R16, R14, 0x9c, RZ ;  /* 0x0000009c0e107810 */ /* 0x000fe20007ffe0ff */
[--C-:B------:R-:W-:Y:S01]  /*1d10*/  @!P2 IMAD.IADD R4, R4, 0x1, -R2.reuse ;  /* 0x000000010404a824 */ /* 0x100fe200078e0a02 */
[----:B------:R-:W-:Y:S01]  /*1d20*/  ISETP.GE.AND P2, PT, R5, RZ, PT ;  /* 0x000000ff0500720c */ /* 0x000fe20003f46270 */
[----:B------:R-:W-:Y:S01]  /*1d30*/  @!P6 IMAD.IADD R0, R0, 0x1, -R2 ;  /* 0x000000010000e824 */ /* 0x000fe200078e0a02 */
[----:B------:R-:W-:Y:S01]  /*1d40*/  ISETP.GT.U32.AND P6, PT, R2, R10, PT ;  /* 0x0000000a0200720c */ /* 0x000fe20003fc4070 */
[----:B0-----:R-:W-:Y:S01]  /*1d50*/  IMAD.MOV.U32 R6, RZ, RZ, R4 ;  /* 0x000000ffff067224 */ /* 0x001fe200078e0004 */
[----:B------:R-:W-:Y:S01]  /*1d60*/  IABS R5, R11 ;  /* 0x0000000b00057213 */ /* 0x000fe20000000000 */
[----:B------:R-:W-:Y:S01]  /*1d70*/  IMAD.HI.U32 R4, R27, R9, RZ ;  /* 0x000000091b047227 */ /* 0x000fe200078e00ff */
[----:B------:R-:W-:-:S02]  /*1d80*/  IADD3 R13, R14, 0xa0, RZ ;  /* 0x000000a00e0d7810 */ /* 0x000fc40007ffe0ff */
[----:B------:R-:W-:Y:S01]  /*1d90*/  IADD3 R12, R14, 0x8c, RZ ;  /* 0x0000008c0e0c7810 */ /* 0x000fe20007ffe0ff */
[----:B------:R-:W-:Y:S02]  /*1da0*/  IMAD.MOV R4, RZ, RZ, -R4 ;  /* 0x000000ffff047224 */ /* 0x000fe400078e0a04 */
[----:B------:R-:W-:Y:S01]  /*1db0*/  @!P5 IMAD.MOV R6, RZ, RZ, -R6 ;  /* 0x000000ffff06d224 */ /* 0x000fe200078e0a06 */
[C---:B------:R-:W-:Y:S01]  /*1dc0*/  ISETP.GT.U32.AND P5, PT, R2.reuse, R0, PT ;  /* 0x000000000200720c */ /* 0x040fe20003fa4070 */
[----:B------:R-:W-:Y:S02]  /*1dd0*/  IMAD R4, R2, R4, R9 ;  /* 0x0000000402047224 */ /* 0x000fe400078e0209 */
[----:B------:R-:W-:Y:S01]  /*1de0*/  IMAD.HI.U32 R11, R27, R5, RZ ;  /* 0x000000051b0b7227 */ /* 0x000fe200078e00ff */
[----:B------:R0:W-:Y:S03]  /*1df0*/  STL [R1+0xb8], R6 ;  /* 0x0000b80601007387 */ /* 0x0001e60000100800 */
[----:B------:R-:W-:Y:S01]  /*1e00*/  @!P6 IMAD.IADD R10, R10, 0x1, -R2 ;  /* 0x000000010a0ae824 */ /* 0x000fe200078e0a02 */
[----:B------:R-:W-:-:S03]  /*1e10*/  ISETP.GT.U32.AND P6, PT, R2, R4, PT ;  /* 0x000000040200720c */ /* 0x000fc60003fc4070 */
[----:B------:R-:W-:Y:S02]  /*1e20*/  IMAD.MOV.U32 R7, RZ, RZ, R10 ;  /* 0x000000ffff077224 */ /* 0x000fe400078e000a */
[----:B------:R-:W-:Y:S01]  /*1e30*/  @!P5 IMAD.IADD R0, R0, 0x1, -R2 ;  /* 0x000000010000d824 */ /* 0x000fe200078e0a02 */
[----:B------:R-:W-:Y:S01]  /*1e40*/  ISETP.GE.AND P5, PT, R13, RZ, PT ;  /* 0x000000ff0d00720c */ /* 0x000fe20003fa6270 */
[----:B0-----:R-:W-:Y:S01]  /*1e50*/  IMAD.MOV.U32 R6, RZ, RZ, R3 ;  /* 0x000000ffff067224 */ /* 0x001fe200078e0003 */
[----:B------:R-:W-:Y:S01]  /*1e60*/  IABS R13, R13 ;  /* 0x0000000d000d7213 */ /* 0x000fe20000000000 */
[----:B------:R-:W-:Y:S02]  /*1e70*/  IMAD.MOV R3, RZ, RZ, -R11 ;  /* 0x000000ffff037224 */ /* 0x000fe400078e0a0b */
[----:B------:R-:W-:Y:S02]  /*1e80*/  @!P4 IMAD.MOV R7, RZ, RZ, -R7 ;  /* 0x000000ffff07c224 */ /* 0x000fe400078e0a07 */
[----:B------:R-:W-:Y:S01]  /*1e90*/  IMAD R5, R2, R3, R5 ;  /* 0x0000000302057224 */ /* 0x000fe200078e0205 */
[----:B------:R-:W-:Y:S01]  /*1ea0*/  IADD3 R3, R14, 0x98, RZ ;  /* 0x000000980e037810 */ /* 0x000fe20007ffe0ff */
[----:B------:R-:W-:Y:S01]  /*1eb0*/  @!P1 IMAD.MOV R6, RZ, RZ, -R6 ;  /* 0x000000ffff069224 */ /* 0x000fe200078e0a06 */
[----:B------:R-:W-:Y:S01]  /*1ec0*/  ISETP.GE.AND P1, PT, R17, RZ, PT ;  /* 0x000000ff1100720c */ /* 0x000fe20003f26270 */
[----:B------:R-:W-:Y:S01]  /*1ed0*/  @!P6 IMAD.IADD R4, R4, 0x1, -R2 ;  /* 0x000000010404e824 */ /* 0x000fe200078e0a02 */
[----:B------:R-:W-:-:S02]  /*1ee0*/  ISETP.GT.U32.AND P4, PT, R2, R5, PT ;  /* 0x000000050200720c */ /* 0x000fc40003f84070 */
[----:B------:R-:W-:Y:S01]  /*1ef0*/  IABS R17, R17 ;  /* 0x0000001100117213 */ /* 0x000fe20000000000 */
[----:B------:R0:W-:Y:S01]  /*1f00*/  STL [R1+0xc0], R6 ;  /* 0x0000c00601007387 */ /* 0x0001e20000100800 */
[----:B------:R-:W-:Y:S02]  /*1f10*/  ISETP.GT.U32.AND P6, PT, R2, R4, PT ;  /* 0x000000040200720c */ /* 0x000fe40003fc4070 */
[----:B------:R-:W-:Y:S01]  /*1f20*/  IABS R15, R3 ;  /* 0x00000003000f7213 */ /* 0x000fe20000000000 */
[----:B------:R-:W-:Y:S01]  /*1f30*/  IMAD.HI.U32 R9, R27, R17, RZ ;  /* 0x000000111b097227 */ /* 0x000fe200078e00ff */
[----:B------:R-:W-:Y:S03]  /*1f40*/  STL [R1+0xc4], R7 ;  /* 0x0000c40701007387 */ /* 0x000fe60000100800 */
[----:B------:R-:W-:Y:S02]  /*1f50*/  IMAD.MOV R9, RZ, RZ, -R9 ;  /* 0x000000ffff097224 */ /* 0x000fe400078e0a09 */
[----:B0-----:R-:W-:-:S02]  /*1f60*/  IMAD.MOV.U32 R6, RZ, RZ, R0 ;  /* 0x000000ffff067224 */ /* 0x001fc400078e0000 */
[----:B------:R-:W-:Y:S02]  /*1f70*/  @!P4 IMAD.IADD R5, R5, 0x1, -R2 ;  /* 0x000000010505c824 */ /* 0x000fe400078e0a02 */
[----:B------:R-:W-:Y:S01]  /*1f80*/  @!P2 IMAD.MOV R6, RZ, RZ, -R6 ;  /* 0x000000ffff06a224 */ /* 0x000fe200078e0a06 */
[----:B------:R-:W-:Y:S01]  /*1f90*/  ISETP.GE.AND P2, PT, R16, RZ, PT ;  /* 0x000000ff1000720c */ /* 0x000fe20003f46270 */
[----:B------:R-:W-:Y:S01]  /*1fa0*/  IMAD R17, R2, R9, R17 ;  /* 0x0000000902117224 */ /* 0x000fe200078e0211 */
[----:B------:R-:W-:Y:S01]  /*1fb0*/  IABS R16, R16 ;  /* 0x0000001000107213 */ /* 0x000fe20000000000 */
[----:B------:R-:W-:Y:S01]  /*1fc0*/  @!P6 IMAD.IADD R4, R4, 0x1, -R2 ;  /* 0x000000010404e824 */ /* 0x000fe200078e0a02 */
[C---:B------:R-:W-:Y:S01]  /*1fd0*/  ISETP.GT.U32.AND P4, PT, R2.reuse, R5, PT ;  /* 0x000000050200720c */ /* 0x040fe20003f84070 */
[C---:B------:R-:W-:Y:S01]  /*1fe0*/  IMAD.HI.U32 R9, R27.reuse, R15, RZ ;  /* 0x0000000f1b097227 */ /* 0x040fe200078e00ff */
[----:B------:R-:W-:Y:S01]  /*1ff0*/  ISETP.GT.U32.AND P6, PT, R2, R17, PT ;  /* 0x000000110200720c */ /* 0x000fe20003fc4070 */
[----:B------:R0:W-:Y:S02]  /*2000*/  STL [R1+0xc8], R6 ;  /* 0x0000c80601007387 */ /* 0x0001e40000100800 */
[----:B------:R-:W-:-:S04]  /*2010*/  IMAD.HI.U32 R10, R27, R16, RZ ;  /* 0x000000101b0a7227 */ /* 0x000fc800078e00ff */
[----:B------:R-:W-:Y:S02]  /*2020*/  IMAD.MOV R10, RZ, RZ, -R10 ;  /* 0x000000ffff0a7224 */ /* 0x000fe400078e0a0a */
[----:B------:R-:W-:-:S04]  /*2030*/  IMAD.HI.U32 R0, R27, R13, RZ ;  /* 0x0000000d1b007227 */ /* 0x000fc800078e00ff */
[----:B------:R-:W-:Y:S02]  /*2040*/  IMAD.MOV R9, RZ, RZ, -R9 ;  /* 0x000000ffff097224 */ /* 0x000fe400078e0a09 */
[C---:B------:R-:W-:Y:S01]  /*2050*/  IMAD R16, R2.reuse, R10, R16 ;  /* 0x0000000a02107224 */ /* 0x040fe200078e0210 */
[----:B------:R-:W-:Y:S01]  /*2060*/  IABS R10, R12 ;  /* 0x0000000c000a7213 */ /* 0x000fe20000000000 */
[----:B------:R-:W-:Y:S02]  /*2070*/  IMAD.MOV R0, RZ, RZ, -R0 ;  /* 0x000000ffff007224 */ /* 0x000fe400078e0a00 */
[C---:B------:R-:W-:Y:S01]  /*2080*/  IMAD R15, R2.reuse, R9, R15 ;  /* 0x00000009020f7224 */ /* 0x040fe200078e020f */
[----:B------:R-:W-:Y:S01]  /*2090*/  IABS R9, R19 ;  /* 0x0000001300097213 */ /* 0x000fe20000000000 */
[----:B------:R-:W-:Y:S01]  /*20a0*/  @!P4 IMAD.IADD R5, R5, 0x1, -R2 ;  /* 0x000000010505c824 */ /* 0x000fe200078e0a02 */
[C---:B------:R-:W-:Y:S01]  /*20b0*/  ISETP.GT.U32.AND P4, PT, R2.reuse, R16, PT ;  /* 0x000000100200720c */ /* 0x040fe20003f84070 */
[----:B------:R-:W-:Y:S01]  /*20c0*/  IMAD R13, R2, R0, R13 ;  /* 0x00000000020d7224 */ /* 0x000fe200078e020d */
[----:B------:R-:W-:Y:S01]  /*20d0*/  IABS R0, R20 ;  /* 0x0000001400007213 */ /* 0x000fe20000000000 */
[----:B0-----:R-:W-:-:S02]  /*20e0*/  IMAD.MOV.U32 R6, RZ, RZ, R4 ;  /* 0x000000ffff067224 */ /* 0x001fc400078e0004 */
[----:B------:R-:W-:Y:S01]  /*20f0*/  @!P6 IMAD.IADD R17, R17, 0x1, -R2 ;  /* 0x000000011111e824 */ /* 0x000fe200078e0a02 */
[C---:B------:R-:W-:Y:S01]  /*2100*/  ISETP.GT.U32.AND P6, PT, R2.reuse, R15, PT ;  /* 0x0000000f0200720c */ /* 0x040fe20003fc4070 */
[----:B------:R-:W-:Y:S01]  /*2110*/  @!P3 IMAD.MOV R6, RZ, RZ, -R6 ;  /* 0x000000ffff06b224 */ /* 0x000fe200078e0a06 */
[----:B------:R-:W-:Y:S01]  /*2120*/  ISETP.GT.U32.AND P3, PT, R2, R13, PT ;  /* 0x0000000d0200720c */ /* 0x000fe20003f64070 */
[----:B------:R-:W-:-:S03]  /*2130*/  IMAD.HI.U32 R4, R27, R0, RZ ;  /* 0x000000001b047227 */ /* 0x000fc600078e00ff */
[----:B------:R0:W-:Y:S01]  /*2140*/  STL [R1+0xbc], R6 ;  /* 0x0000bc0601007387 */ /* 0x0001e20000100800 */
[----:B------:R-:W-:Y:S02]  /*2150*/  @!P4 IMAD.IADD R16, R16, 0x1, -R2 ;  /* 0x000000011010c824 */ /* 0x000fe400078e0a02 */
[----:B------:R-:W-:Y:S02]  /*2160*/  IMAD.MOV R4, RZ, RZ, -R4 ;  /* 0x000000ffff047224 */ /* 0x000fe400078e0a04 */
[----:B------:R-:W-:-:S04]  /*2170*/  IMAD.HI.U32 R18, R27, R10, RZ ;  /* 0x0000000a1b127227 */ /* 0x000fc800078e00ff */
[----:B------:R-:W-:Y:S01]  /*2180*/  @!P6 IMAD.IADD R15, R15, 0x1, -R2 ;  /* 0x000000010f0fe824 */ /* 0x000fe200078e0a02 */
[----:B------:R-:W-:Y:S01]  /*2190*/  ISETP.GT.U32.AND P6, PT, R2, R16, PT ;  /* 0x000000100200720c */ /* 0x000fe20003fc4070 */
[----:B0-----:R-:W-:Y:S02]  /*21a0*/  IMAD.MOV.U32 R6, RZ, RZ, R5 ;  /* 0x000000ffff067224 */ /* 0x001fe400078e0005 */
[----:B------:R-:W-:-:S04]  /*21b0*/  IMAD.HI.U32 R5, R27, R9, RZ ;  /* 0x000000091b057227 */ /* 0x000fc800078e00ff */
[----:B------:R-:W-:Y:S01]  /*21c0*/  @!P3 IMAD.IADD R13, R13, 0x1, -R2 ;  /* 0x000000010d0db824 */ /* 0x000fe200078e0a02 */
[C---:B------:R-:W-:Y:S01]  /*21d0*/  ISETP.GT.U32.AND P3, PT, R2.reuse, R17, PT ;  /* 0x000000110200720c */ /* 0x040fe20003f64070 */
[----:B------:R-:W-:Y:S02]  /*21e0*/  IMAD.MOV R5, RZ, RZ, -R5 ;  /* 0x000000ffff057224 */ /* 0x000fe400078e0a05 */
[----:B------:R-:W-:Y:S01]  /*21f0*/  @!P0 IMAD.MOV R6, RZ, RZ, -R6 ;  /* 0x000000ffff068224 */ /* 0x000fe200078e0a06 */
[C---:B------:R-:W-:Y:S01]  /*2200*/  ISETP.GT.U32.AND P4, PT, R2.reuse, R13, PT ;  /* 0x0000000d0200720c */ /* 0x040fe20003f84070 */
[C---:B------:R-:W-:Y:S01]  /*2210*/  IMAD R9, R2.reuse, R5, R9 ;  /* 0x0000000502097224 */ /* 0x040fe200078e0209 */
[----:B------:R-:W-:Y:S01]  /*2220*/  ISETP.GT.U32.AND P0, PT, R2, R15, PT ;  /* 0x0000000f0200720c */ /* 0x000fe20003f04070 */
[----:B------:R-:W-:Y:S01]  /*2230*/  @!P6 IMAD.IADD R16, R16, 0x1, -R2 ;  /* 0x000000011010e824 */ /* 0x000fe200078e0a02 */
[----:B------:R0:W-:Y:S01]  /*2240*/  STL [R1+0xb4], R6 ;  /* 0x0000b40601007387 */ /* 0x0001e20000100800 */
[C---:B------:R-:W-:Y:S01]  /*2250*/  IMAD R0, R2.reuse, R4, R0 ;  /* 0x0000000402007224 */ /* 0x040fe200078e0200 */
[----:B------:R-:W-:Y:S01]  /*2260*/  ISETP.GT.U32.AND P6, PT, R2, R9, PT ;  /* 0x000000090200720c */ /* 0x000fe20003fc4070 */
[----:B------:R-:W-:Y:S01]  /*2270*/  IMAD.MOV R18, RZ, RZ, -R18 ;  /* 0x000000ffff127224 */ /* 0x000fe200078e0a12 */
[----:B------:R-:W-:Y:S01]  /*2280*/  IADD3 R4, R14, 0x88, RZ ;  /* 0x000000880e047810 */ /* 0x000fe20007ffe0ff */
[----:B------:R-:W-:Y:S01]  /*2290*/  @!P3 IMAD.IADD R17, R17, 0x1, -R2 ;  /* 0x000000011111b824 */ /* 0x000fe200078e0a02 */
[C---:B------:R-:W-:Y:S01]  /*22a0*/  ISETP.GT.U32.AND P3, PT, R2.reuse, R0, PT ;  /* 0x000000000200720c */ /* 0x040fe20003f64070 */
[----:B------:R-:W-:Y:S01]  /*22b0*/  IMAD R10, R2, R18, R10 ;  /* 0x00000012020a7224 */ /* 0x000fe200078e020a */
[----:B------:R-:W-:Y:S01]  /*22c0*/  IABS R11, R4 ;  /* 0x00000004000b7213 */ /* 0x000fe20000000000 */
[----:B------:R-:W-:Y:S01]  /*22d0*/  @!P4 IMAD.IADD R13, R13, 0x1, -R2 ;  /* 0x000000010d0dc824 */ /* 0x000fe200078e0a02 */
[----:B------:R-:W-:Y:S01]  /*22e0*/  IADD3 R5, R14, 0x84, RZ ;  /* 0x000000840e057810 */ /* 0x000fe20007ffe0ff */
[----:B------:R-:W-:Y:S01]  /*22f0*/  IMAD.MOV.U32 R7, RZ, RZ, R17 ;  /* 0x000000ffff077224 */ /* 0x000fe200078e0011 */
[----:B------:R-:W-:Y:S01]  /*2300*/  ISETP.GE.AND P4, PT, R3, RZ, PT ;  /* 0x000000ff0300720c */ /* 0x000fe20003f86270 */
[----:B0-----:R-:W-:-:S02]  /*2310*/  IMAD.MOV.U32 R6, RZ, RZ, R13 ;  /* 0x000000ffff067224 */ /* 0x001fc400078e000d */
[----:B------:R-:W-:Y:S01]  /*2320*/  @!P0 IMAD.IADD R15, R15, 0x1, -R2 ;  /* 0x000000010f0f8824 */ /* 0x000fe200078e0a02 */
[----:B------:R-:W-:Y:S01]  /*2330*/  ISETP.GE.AND P0, PT, R20, RZ, PT ;  /* 0x000000ff1400720c */ /* 0x000fe20003f06270 */
[----:B------:R-:W-:Y:S01]  /*2340*/  IMAD.HI.U32 R3, R27, R11, RZ ;  /* 0x0000000b1b037227 */ /* 0x000fe200078e00ff */
[----:B------:R-:W-:-:S03]  /*2350*/  IABS R20, R5 ;  /* 0x0000000500147213 */ /* 0x000fc60000000000 */
[----:B------:R-:W-:Y:S01]  /*2360*/  @!P6 IMAD.IADD R9, R9, 0x1, -R2 ;  /* 0x000000010909e824 */ /* 0x000fe200078e0a02 */
[C---:B------:R-:W-:Y:S01]  /*2370*/  ISETP.GT.U32.AND P6, PT, R2.reuse, R10, PT ;  /* 0x0000000a0200720c */ /* 0x040fe20003fc4070 */
[----:B------:R-:W-:Y:S02]  /*2380*/  @!P1 IMAD.MOV R7, RZ, RZ, -R7 ;  /* 0x000000ffff079224 */ /* 0x000fe400078e0a07 */
[----:B------:R-:W-:Y:S01]  /*2390*/  @!P5 IMAD.MOV R6, RZ, RZ, -R6 ;  /* 0x000000ffff06d224 */ /* 0x000fe200078e0a06 */
[----:B------:R-:W-:Y:S01]  /*23a0*/  ISETP.GT.U32.AND P5, PT, R2, R9, PT ;  /* 0x000000090200720c */ /* 0x000fe20003fa4070 */
[----:B------:R-:W-:Y:S01]  /*23b0*/  IMAD.MOV R3, RZ, RZ, -R3 ;  /* 0x000000ffff037224 */ /* 0x000fe200078e0a03 */
[----:B------:R-:W-:Y:S01]  /*23c0*/  STL [R1+0x8c], R7 ;  /* 0x00008c0701007387 */ /* 0x000fe20000100800 */
[----:B------:R-:W-:-:S03]  /*23d0*/  IMAD.HI.U32 R17, R27, R20, RZ ;  /* 0x000000141b117227 */ /* 0x000fc600078e00ff */
[----:B------:R0:W-:Y:S01]  /*23e0*/  STL [R1+0x90], R6 ;  /* 0x0000900601007387 */ /* 0x0001e20000100800 */
[----:B------:R-:W-:Y:S01]  /*23f0*/  IMAD R11, R2, R3, R11 ;  /* 0x00000003020b7224 */ /* 0x000fe200078e020b */
[----:B------:R-:W-:Y:S01]  /*2400*/  IADD3 R3, R14, 0x80, RZ ;  /* 0x000000800e037810 */ /* 0x000fe20007ffe0ff */
[--C-:B------:R-:W-:Y:S01]  /*2410*/  @!P3 IMAD.IADD R0, R0, 0x1, -R2.reuse ;  /* 0x000000010000b824 */ /* 0x100fe200078e0a02 */
[----:B------:R-:W-:Y:S01]  /*2420*/  ISETP.GE.AND P3, PT, R19, RZ, PT ;  /* 0x000000ff1300720c */ /* 0x000fe20003f66270 */
[----:B------:R-:W-:Y:S01]  /*2430*/  IMAD.MOV R13, RZ, RZ, -R17 ;  /* 0x000000ffff0d7224 */ /* 0x000fe200078e0a11 */
[----:B------:R-:W-:Y:S01]  /*2440*/  IABS R17, R3 ;  /* 0x0000000300117213 */ /* 0x000fe20000000000 */
[----:B------:R-:W-:Y:S01]  /*2450*/  @!P5 IMAD.IADD R9, R9, 0x1, -R2 ;  /* 0x000000010909d824 */ /* 0x000fe200078e0a02 */
[C---:B------:R-:W-:Y:S01]  /*2460*/  ISETP.GT.U32.AND P1, PT, R2.reuse, R0, PT ;  /* 0x000000000200720c */ /* 0x040fe20003f24070 */
[----:B------:R-:W-:Y:S02]  /*2470*/  IMAD R20, R2, R13, R20 ;  /* 0x0000000d02147224 */ /* 0x000fe400078e0214 */
[----:B0-----:R-:W-:-:S02]  /*2480*/  IMAD.MOV.U32 R6, RZ, RZ, R15 ;  /* 0x000000ffff067224 */ /* 0x001fc400078e000f */
[----:B------:R-:W-:Y:S01]  /*2490*/  IMAD.MOV.U32 R7, RZ, RZ, R16 ;  /* 0x000000ffff077224 */ /* 0x000fe200078e0010 */
[C---:B------:R-:W-:Y:S01]  /*24a0*/  ISETP.GT.U32.AND P5, PT, R2.reuse, R20, PT ;  /* 0x000000140200720c */ /* 0x040fe20003fa4070 */
[----:B------:R-:W-:Y:S01]  /*24b0*/  @!P4 IMAD.MOV R6, RZ, RZ, -R6 ;  /* 0x000000ffff06c224 */ /* 0x000fe200078e0a06 */
[----:B------:R-:W-:Y:S01]  /*24c0*/  ISETP.GT.U32.AND P4, PT, R2, R11, PT ;  /* 0x0000000b0200720c */ /* 0x000fe20003f84070 */
[----:B------:R-:W-:Y:S01]  /*24d0*/  @!P2 IMAD.MOV R7, RZ, RZ, -R7 ;  /* 0x000000ffff07a224 */ /* 0x000fe200078e0a07 */
[----:B------:R-:W-:Y:S01]  /*24e0*/  ISETP.GE.AND P2, PT, R12, RZ, PT ;  /* 0x000000ff0c00720c */ /* 0x000fe20003f46270 */
[--C-:B------:R-:W-:Y:S01]  /*24f0*/  @!P6 IMAD.IADD R10, R10, 0x1, -R2.reuse ;  /* 0x000000010a0ae824 */ /* 0x100fe200078e0a02 */
[----:B------:R-:W-:Y:S01]  /*2500*/  ISETP.GE.AND P6, PT, R5, RZ, PT ;  /* 0x000000ff0500720c */ /* 0x000fe20003fc6270 */
[--C-:B------:R-:W-:Y:S01]  /*2510*/  @!P1 IMAD.IADD R0, R0, 0x1, -R2.reuse ;  /* 0x0000000100009824 */ /* 0x100fe200078e0a02 */
[----:B------:R-:W-:Y:S01]  /*2520*/  ISETP.GE.AND P1, PT, R4, RZ, PT ;  /* 0x000000ff0400720c */ /* 0x000fe20003f26270 */
[----:B------:R-:W-:Y:S01]  /*2530*/  STL [R1+0x94], R7 ;  /* 0x0000940701007387 */ /* 0x000fe20000100800 */
[C---:B------:R-:W-:Y:S01]  /*2540*/  IADD3 R4, R14.reuse, 0x7c, RZ ;  /* 0x0000007c0e047810 */ /* 0x040fe20007ffe0ff */
[----:B------:R-:W-:Y:S01]  /*2550*/  IMAD.HI.U32 R15, R27, R17, RZ ;  /* 0x000000111b0f7227 */ /* 0x000fe200078e00ff */
[----:B------:R-:W-:Y:S01]  /*2560*/  IADD3 R5, R14, 0x78, RZ ;  /* 0x000000780e057810 */ /* 0x000fe20007ffe0ff */
[----:B------:R0:W-:Y:S01]  /*2570*/  STL [R1+0x98], R6 ;  /* 0x0000980601007387 */ /* 0x0001e20000100800 */
[----:B------:R-:W-:Y:S01]  /*2580*/  IABS R12, R4 ;  /* 0x00000004000c7213 */ /* 0x000fe20000000000 */
[--C-:B------:R-:W-:Y:S01]  /*2590*/  @!P4 IMAD.IADD R11, R11, 0x1, -R2.reuse ;  /* 0x000000010b0bc824 */ /* 0x100fe200078e0a02 */
[----:B------:R-:W-:Y:S01]  /*25a0*/  IABS R19, R5 ;  /* 0x0000000500137213 */ /* 0x000fe20000000000 */
[----:B------:R-:W-:-:S02]  /*25b0*/  @!P5 IMAD.IADD R20, R20, 0x1, -R2 ;  /* 0x000000011414d824 */ /* 0x000fc400078e0a02 */
[----:B------:R-:W-:Y:S01]  /*25c0*/  IMAD.HI.U32 R13, R27, R12, RZ ;  /* 0x0000000c1b0d7227 */ /* 0x000fe200078e00ff */
[C---:B------:R-:W-:Y:S02]  /*25d0*/  ISETP.GT.U32.AND P4, PT, R2.reuse, R11, PT ;  /* 0x0000000b0200720c */ /* 0x040fe40003f84070 */
[----:B------:R-:W-:Y:S01]  /*25e0*/  ISETP.GT.U32.AND P5, PT, R2, R20, PT ;  /* 0x000000140200720c */ /* 0x000fe20003fa4070 */
[----:B0-----:R-:W-:Y:S01]  /*25f0*/  IMAD.MOV.U32 R6, RZ, RZ, R0 ;  /* 0x000000ffff067224 */ /* 0x001fe200078e0000 */
[----:B------:R-:W-:Y:S01]  /*2600*/  IADD3 R0, R14, 0x74, RZ ;  /* 0x000000740e007810 */ /* 0x000fe20007ffe0ff */
[----:B------:R-:W-:Y:S02]  /*2610*/  IMAD.MOV R13, RZ, RZ, -R13 ;  /* 0x000000ffff0d7224 */ /* 0x000fe400078e0a0d */
[----:B------:R-:W-:Y:S01]  /*2620*/  @!P0 IMAD.MOV R6, RZ, RZ, -R6 ;  /* 0x000000ffff068224 */ /* 0x000fe200078e0a06 */
[----:B------:R-:W-:Y:S01]  /*2630*/  ISETP.GT.U32.AND P0, PT, R2, R10, PT ;  /* 0x0000000a0200720c */ /* 0x000fe20003f04070 */
[----:B------:R-:W-:-:S02]  /*2640*/  IMAD.MOV R15, RZ, RZ, -R15 ;  /* 0x000000ffff0f7224 */ /* 0x000fc400078e0a0f */
[----:B------:R-:W-:Y:S01]  /*2650*/  IMAD.HI.U32 R18, R27, R19, RZ ;  /* 0x000000131b127227 */ /* 0x000fe200078e00ff */
[----:B------:R0:W-:Y:S03]  /*2660*/  STL [R1+0x9c], R6 ;  /* 0x00009c0601007387 */ /* 0x0001e60000100800 */
[----:B------:R-:W-:Y:S01]  /*2670*/  @!P4 IMAD.IADD R11, R11, 0x1, -R2 ;  /* 0x000000010b0bc824 */ /* 0x000fe200078e0a02 */
[----:B------:R-:W-:Y:S01]  /*2680*/  ISETP.GE.AND P4, PT, R3, RZ, PT ;  /* 0x000000ff0300720c */ /* 0x000fe20003f86270 */
[----:B------:R-:W-:Y:S01]  /*2690*/  IMAD R3, R2, R13, R12 ;  /* 0x0000000d02037224 */ /* 0x000fe200078e020c */
[----:B------:R-:W-:Y:S01]  /*26a0*/  IADD3 R12, R14, 0x70, RZ ;  /* 0x000000700e0c7810 */ /* 0x000fe20007ffe0ff */
[--C-:B------:R-:W-:Y:S02]  /*26b0*/  @!P5 IMAD.IADD R20, R20, 0x1, -R2.reuse ;  /* 0x000000011414d824 */ /* 0x100fe400078e0a02 */
[C---:B------:R-:W-:Y:S01]  /*26c0*/  IMAD R17, R2.reuse, R15, R17 ;  /* 0x0000000f02117224 */ /* 0x040fe200078e0211 */
[----:B------:R-:W-:Y:S01]  /*26d0*/  ISETP.GT.U32.AND P5, PT, R2, R3, PT ;  /* 0x000000030200720c */ /* 0x000fe20003fa4070 */
[----:B------:R-:W-:Y:S01]  /*26e0*/  @!P0 IMAD.IADD R10, R10, 0x1, -R2 ;  /* 0x000000010a0a8824 */ /* 0x000fe200078e0a02 */
[----:B------:R-:W-:Y:S01]  /*26f0*/  IABS R16, R12 ;  /* 0x0000000c00107213 */ /* 0x000fe20000000000 */
[----:B------:R-:W-:Y:S01]  /*2700*/  IMAD.MOV R18, RZ, RZ, -R18 ;  /* 0x000000ffff127224 */ /* 0x000fe200078e0a12 */
[C---:B------:R-:W-:Y:S01]  /*2710*/  ISETP.GT.U32.AND P0, PT, R2.reuse, R17, PT ;  /* 0x000000110200720c */ /* 0x040fe20003f04070 */
[----:B------:R-:W-:Y:S01]  /*2720*/  @!P3 IMAD.MOV R9, RZ, RZ, -R9 ;  /* 0x000000ffff09b224 */ /* 0x000fe200078e0a09 */
[----:B------:R-:W-:Y:S01]  /*2730*/  IABS R15, R0 ;  /* 0x00000000000f7213 */ /* 0x000fe20000000000 */
[----:B------:R-:W-:-:S02]  /*2740*/  IMAD R19, R2, R18, R19 ;  /* 0x0000001202137224 */ /* 0x000fc400078e0213 */
[----:B------:R-:W-:Y:S01]  /*2750*/  IMAD.HI.U32 R18, R27, R16, RZ ;  /* 0x000000101b127227 */ /* 0x000fe200078e00ff */
[----:B------:R1:W-:Y:S03]  /*2760*/  STL [R1+0xe3c], R9 ;  /* 0x000e3c0901007387 */ /* 0x0003e60000100800 */
[----:B------:R-:W-:Y:S02]  /*2770*/  @!P5 IMAD.IADD R3, R3, 0x1, -R2 ;  /* 0x000000010303d824 */ /* 0x000fe400078e0a02 */
[----:B------:R-:W-:Y:S02]  /*2780*/  IMAD.MOV R18, RZ, RZ, -R18 ;  /* 0x000000ffff127224 */ /* 0x000fe400078e0a12 */
[----:B------:R-:W-:Y:S01]  /*2790*/  @!P0 IMAD.IADD R17, R17, 0x1, -R2 ;  /* 0x0000000111118824 */ /* 0x000fe200078e0a02 */
[C---:B------:R-:W-:Y:S01]  /*27a0*/  ISETP.GT.U32.AND P3, PT, R2.reuse, R3, PT ;  /* 0x000000030200720c */ /* 0x040fe20003f64070 */
[----:B------:R-:W-:Y:S01]  /*27b0*/  IMAD R16, R2, R18, R16 ;  /* 0x0000001202107224 */ /* 0x000fe200078e0210 */
[----:B------:R-:W-:Y:S01]  /*27c0*/  ISETP.GE.AND P0, PT, R4, RZ, PT ;  /* 0x000000ff0400720c */ /* 0x000fe20003f06270 */
[----:B0-----:R-:W-:Y:S01]  /*27d0*/  IMAD.MOV.U32 R6, RZ, RZ, R20 ;  /* 0x000000ffff067224 */ /* 0x001fe200078e0014 */
[----:B------:R-:W-:Y:S01]  /*27e0*/  ISETP.GT.U32.AND P5, PT, R2, R17, PT ;  /* 0x000000110200720c */ /* 0x000fe20003fa4070 */
[----:B------:R-:W-:Y:S01]  /*27f0*/  IMAD.HI.U32 R13, R27, R15, RZ ;  /* 0x0000000f1b0d7227 */ /* 0x000fe200078e00ff */
[----:B------:R-:W-:-:S02]  /*2800*/  IADD3 R4, R14, 0x6c, RZ ;  /* 0x0000006c0e047810 */ /* 0x000fc40007ffe0ff */
[----:B-1----:R-:W-:Y:S01]  /*2810*/  IADD3 R9, R14, 0x14, RZ ;  /* 0x000000140e097810 */ /* 0x002fe20007ffe0ff */
[----:B------:R-:W-:Y:S01]  /*2820*/  @!P2 IMAD.MOV R10, RZ, RZ, -R10 ;  /* 0x000000ffff0aa224 */ /* 0x000fe200078e0a0a */
[C---:B------:R-:W-:Y:S01]  /*2830*/  ISETP.GT.U32.AND P2, PT, R2.reuse, R19, PT ;  /* 0x000000130200720c */ /* 0x040fe20003f44070 */
[----:B------:R-:W-:Y:S01]  /*2840*/  @!P1 IMAD.MOV R11, RZ, RZ, -R11 ;  /* 0x000000ffff0b9224 */ /* 0x000fe200078e0a0b */
[----:B------:R-:W-:Y:S01]  /*2850*/  ISETP.GE.AND P1, PT, R5, RZ, PT ;  /* 0x000000ff0500720c */ /* 0x000fe20003f26270 */
[----:B------:R-:W-:Y:S01]  /*2860*/  @!P3 IMAD.IADD R3, R3, 0x1, -R2 ;  /* 0x000000010303b824 */ /* 0x000fe200078e0a02 */
[C---:B------:R-:W-:Y:S01]  /*2870*/  ISETP.GT.U32.AND P3, PT, R2.reuse, R16, PT ;  /* 0x000000100200720c */ /* 0x040fe20003f64070 */
[----:B------:R-:W-:Y:S01]  /*2880*/  @!P6 IMAD.MOV R6, RZ, RZ, -R6 ;  /* 0x000000ffff06e224 */ /* 0x000fe200078e0a06 */
[----:B------:R-:W-:Y:S01]  /*2890*/  STL [R1+0xe40], R10 ;  /* 0x000e400a01007387 */ /* 0x000fe20000100800 */
[----:B------:R-:W-:Y:S02]  /*28a0*/  IMAD.MOV R13, RZ, RZ, -R13 ;  /* 0x000000ffff0d7224 */ /* 0x000fe400078e0a0d */
[--C-:B------:R-:W-:Y:S01]  /*28b0*/  @!P5 IMAD.IADD R17, R17, 0x1, -R2.reuse ;  /* 0x000000011111d824 */ /* 0x100fe200078e0a02 */
[----:B------:R-:W-:Y:S01]  /*28c0*/  STL [R1+0xe44], R11 ;  /* 0x000e440b01007387 */ /* 0x000fe20000100800 */
[----:B------:R-:W-:Y:S01]  /*28d0*/  IMAD R15, R2, R13, R15 ;  /* 0x0000000d020f7224 */ /* 0x000fe200078e020f */
[----:B------:R-:W-:Y:S01]  /*28e0*/  ISETP.GE.AND P5, PT, R0, RZ, PT ;  /* 0x000000ff0000720c */ /* 0x000fe20003fa6270 */
[----:B------:R-:W-:Y:S01]  /*28f0*/  @!P2 IMAD.IADD R19, R19, 0x1, -R2 ;  /* 0x000000011313a824 */ /* 0x000fe200078e0a02 */
[----:B------:R0:W-:Y:S01]  /*2900*/  STL [R1+0x78], R6 ;  /* 0x0000780601007387 */ /* 0x0001e20000100800 */
[----:B------:R-:W-:-:S02]  /*2910*/  IADD3 R0, R14, 0x68, RZ ;  /* 0x000000680e007810 */ /* 0x000fc40007ffe0ff */
[----:B------:R-:W-:Y:S01]  /*2920*/  ISETP.GT.U32.AND P6, PT, R2, R15, PT ;  /* 0x0000000f0200720c */ /* 0x000fe20003fc4070 */
[----:B------:R-:W-:Y:S01]  /*2930*/  @!P3 IMAD.IADD R16, R16, 0x1, -R2 ;  /* 0x000000011010b824 */ /* 0x000fe200078e0a02 */
[----:B------:R-:W-:Y:S02]  /*2940*/  IABS R18, R0 ;  /* 0x0000000000127213 */ /* 0x000fe40000000000 */
[----:B------:R-:W-:Y:S02]  /*2950*/  IABS R13, R4 ;  /* 0x00000004000d7213 */ /* 0x000fe40000000000 */
[----:B------:R-:W-:Y:S01]  /*2960*/  ISETP.GT.U32.AND P3, PT, R2, R16, PT ;  /* 0x000000100200720c */ /* 0x000fe20003f64070 */
[----:B0-----:R-:W-:Y:S01]  /*2970*/  IMAD.MOV.U32 R6, RZ, RZ, R17 ;  /* 0x000000ffff067224 */ /* 0x001fe200078e0011 */
[----:B------:R-:W-:Y:S01]  /*2980*/  ISETP.GE.AND P2, PT, R12, RZ, PT ;  /* 0x000000ff0c00720c */ /* 0x000fe20003f46270 */
[----:B------:R-:W-:Y:S01]  /*2990*/  IMAD.HI.U32 R5, R27, R13, RZ ;  /* 0x0000000d1b057227 */ /* 0x000fe200078e00ff */
[----:B------:R-:W-:-:S03]  /*29a0*/  IADD3 R12, R14, 0x64, RZ ;  /* 0x000000640e0c7810 */ /* 0x000fc60007ffe0ff */
[----:B------:R-:W-:Y:S01]  /*29b0*/  @!P4 IMAD.MOV R6, RZ, RZ, -R6 ;  /* 0x000000ffff06c224 */ /* 0x000fe200078e0a06 */
[----:B------:R-:W-:Y:S01]  /*29c0*/  ISETP.GT.U32.AND P4, PT, R2, R19, PT ;  /* 0x000000130200720c */ /* 0x000fe20003f84070 */
[--C-:B------:R-:W-:Y:S01]  /*29d0*/  @!P6 IMAD.IADD R15, R15, 0x1, -R2.reuse ;  /* 0x000000010f0fe824 */ /* 0x100fe200078e0a02 */
[----:B------:R-:W-:Y:S01]  /*29e0*/  IABS R17, R12 ;  /* 0x0000000c00117213 */ /* 0x000fe20000000000 */
[----:B------:R-:W-:Y:S01]  /*29f0*/  IMAD.MOV R5, RZ, RZ, -R5 ;  /* 0x000000ffff057224 */ /* 0x000fe200078e0a05 */
[----:B------:R0:W-:Y:S01]  /*2a00*/  STL [R1+0x80], R6 ;  /* 0x0000800601007387 */ /* 0x0001e20000100800 */
[----:B------:R-:W-:Y:S01]  /*2a10*/  @!P3 IMAD.IADD R16, R16, 0x1, -R2 ;  /* 0x000000011010b824 */ /* 0x000fe200078e0a02 */
[C---:B------:R-:W-:Y:S01]  /*2a20*/  ISETP.GT.U32.AND P6, PT, R2.reuse, R15, PT ;  /* 0x0000000f0200720c */ /* 0x040fe20003fc4070 */
[----:B------:R-:W-:Y:S02]  /*2a30*/  IMAD R13, R2, R5, R13 ;  /* 0x00000005020d7224 */ /* 0x000fe400078e020d */
[----:B------:R-:W-:-:S04]  /*2a40*/  IMAD.HI.U32 R20, R27, R17, RZ ;  /* 0x000000111b147227 */ /* 0x000fc800078e00ff */
[----:B------:R-:W-:Y:S01]  /*2a50*/  @!P4 IMAD.IADD R19, R19, 0x1, -R2 ;  /* 0x000000011313c824 */ /* 0x000fe200078e0a02 */
[----:B------:R-:W-:Y:S01]  /*2a60*/  ISETP.GT.U32.AND P4, PT, R2, R13, PT ;  /* 0x0000000d0200720c */ /* 0x000fe20003f84070 */
[----:B0-----:R-:W-:Y:S02]  /*2a70*/  IMAD.MOV.U32 R6, RZ, RZ, R3 ;  /* 0x000000ffff067224 */ /* 0x001fe400078e0003 */
[----:B------:R-:W-:-:S04]  /*2a80*/  IMAD.HI.U32 R3, R27, R18, RZ ;  /* 0x000000121b037227 */ /* 0x000fc800078e00ff */
[----:B------:R-:W-:Y:S02]  /*2a90*/  IMAD.MOV R3, RZ, RZ, -R3 ;  /* 0x000000ffff037224 */ /* 0x000fe400078e0a03 */
[----:B------:R-:W-:Y:S01]  /*2aa0*/  @!P0 IMAD.MOV R6, RZ, RZ, -R6 ;  /* 0x000000ffff068224 */ /* 0x000fe200078e0a06 */
[----:B------:R-:W-:Y:S01]  /*2ab0*/  ISETP.GE.AND P0, PT, R4, RZ, PT ;  /* 0x000000ff0400720c */ /* 0x000fe20003f06270 */
[----:B------:R-:W-:Y:S01]  /*2ac0*/  IMAD R18, R2, R3, R18 ;  /* 0x0000000302127224 */ /* 0x000fe200078e0212 */
[----:B------:R-:W-:Y:S01]  /*2ad0*/  IADD3 R3, R14, 0x60, RZ ;  /* 0x000000600e037810 */ /* 0x000fe20007ffe0ff */
[----:B------:R-:W-:Y:S01]  /*2ae0*/  @!P6 IMAD.IADD R15, R15, 0x1, -R2 ;  /* 0x000000010f0fe824 */ /* 0x000fe200078e0a02 */
[----:B------:R0:W-:Y:S01]  /*2af0*/  STL [R1+0x88], R6 ;  /* 0x0000880601007387 */ /* 0x0001e20000100800 */
[----:B------:R-:W-:Y:S01]  /*2b00*/  ISETP.GE.AND P6, PT, R0, RZ, PT ;  /* 0x000000ff0000720c */ /* 0x000fe20003fc6270 */
[----:B------:R-:W-:Y:S01]  /*2b10*/  IMAD.MOV R20, RZ, RZ, -R20 ;  /* 0x000000ffff147224 */ /* 0x000fe200078e0a14 */
[C---:B------:R-:W-:Y:S01]  /*2b20*/  ISETP.GT.U32.AND P3, PT, R2.reuse, R18, PT ;  /* 0x000000120200720c */ /* 0x040fe20003f64070 */
[----:B------:R-:W-:Y:S01]  /*2b30*/  IMAD.MOV.U32 R7, RZ, RZ, R15 ;  /* 0x000000ffff077224 */ /* 0x000fe200078e000f */
[----:B------:R-:W-:Y:S01]  /*2b40*/  IABS R0, R3 ;  /* 0x0000000300007213 */ /* 0x000fe20000000000 */
[----:B------:R-:W-:Y:S01]  /*2b50*/  IMAD R17, R2, R20, R17 ;  /* 0x0000001402117224 */ /* 0x000fe200078e0211 */
[C---:B------:R-:W-:Y:S01]  /*2b60*/  IADD3 R4, R14.reuse, 0x5c, RZ ;  /* 0x0000005c0e047810 */ /* 0x040fe20007ffe0ff */
[----:B------:R-:W-:Y:S01]  /*2b70*/  @!P5 IMAD.MOV R7, RZ, RZ, -R7 ;  /* 0x000000ffff07d224 */ /* 0x000fe200078e0a07 */
[----:B------:R-:W-:Y:S01]  /*2b80*/  IADD3 R20, R14, 0x44, RZ ;  /* 0x000000440e147810 */ /* 0x000fe20007ffe0ff */
[----:B0-----:R-:W-:Y:S01]  /*2b90*/  IMAD.MOV.U32 R6, RZ, RZ, R19 ;  /* 0x000000ffff067224 */ /* 0x001fe200078e0013 */
[----:B------:R-:W-:Y:S01]  /*2ba0*/  ISETP.GT.U32.AND P5, PT, R2, R17, PT ;  /* 0x000000110200720c */ /* 0x000fe20003fa4070 */
[----:B------:R-:W-:Y:S01]  /*2bb0*/  @!P4 IMAD.IADD R13, R13, 0x1, -R2 ;  /* 0x000000010d0dc824 */ /* 0x000fe200078e0a02 */
[----:B------:R-:W-:Y:S01]  /*2bc0*/  IABS R5, R4 ;  /* 0x0000000400057213 */ /* 0x000fe20000000000 */
[----:B------:R-:W-:Y:S01]  /*2bd0*/  @!P1 IMAD.MOV R6, RZ, RZ, -R6 ;  /* 0x000000ffff069224 */ /* 0x000fe200078e0a06 */
[----:B------:R-:W-:Y:S01]  /*2be0*/  ISETP.GE.AND P1, PT, R12, RZ, PT ;  /* 0x000000ff0c00720c */ /* 0x000fe20003f26270 */
[----:B------:R-:W-:Y:S01]  /*2bf0*/  @!P3 IMAD.IADD R18, R18, 0x1, -R2 ;  /* 0x000000011212b824 */ /* 0x000fe200078e0a02 */
[----:B------:R-:W-:Y:S01]  /*2c00*/  ISETP.GT.U32.AND P4, PT, R2, R13, PT ;  /* 0x0000000d0200720c */ /* 0x000fe20003f84070 */
[----:B------:R-:W-:Y:S01]  /*2c10*/  IMAD.HI.U32 R12, R27, R0, RZ ;  /* 0x000000001b0c7227 */ /* 0x000fe200078e00ff */
[----:B------:R0:W-:Y:S01]  /*2c20*/  STL [R1+0x84], R6 ;  /* 0x0000840601007387 */ /* 0x0001e20000100800 */
[----:B------:R-:W-:-:S02]  /*2c30*/  IADD3 R19, R14, 0x4c, RZ ;  /* 0x0000004c0e137810 */ /* 0x000fc40007ffe0ff */
[C---:B------:R-:W-:Y:S01]  /*2c40*/  ISETP.GT.U32.AND P3, PT, R2.reuse, R18, PT ;  /* 0x000000120200720c */ /* 0x040fe20003f64070 */
[----:B------:R-:W-:Y:S01]  /*2c50*/  IMAD.MOV R12, RZ, RZ, -R12 ;  /* 0x000000ffff0c7224 */ /* 0x000fe200078e0a0c */
[----:B------:R1:W-:Y:S01]  /*2c60*/  STL [R1+0x40], R7 ;  /* 0x0000400701007387 */ /* 0x0003e20000100800 */
[----:B------:R-:W-:Y:S02]  /*2c70*/  @!P5 IMAD.IADD R17, R17, 0x1, -R2 ;  /* 0x000000011111d824 */ /* 0x000fe400078e0a02 */
[C---:B------:R-:W-:Y:S02]  /*2c80*/  IMAD R0, R2.reuse, R12, R0 ;  /* 0x0000000c02007224 */ /* 0x040fe400078e0200 */
[----:B0-----:R-:W-:Y:S01]  /*2c90*/  IMAD.MOV.U32 R6, RZ, RZ, R16 ;  /* 0x000000ffff067224 */ /* 0x001fe200078e0010 */
[----:B------:R-:W-:Y:S01]  /*2ca0*/  ISETP.GT.U32.AND P5, PT, R2, R17, PT ;  /* 0x000000110200720c */ /* 0x000fe20003fa4070 */
[----:B------:R-:W-:Y:S01]  /*2cb0*/  @!P4 IMAD.IADD R13, R13, 0x1, -R2 ;  /* 0x000000010d0dc824 */ /* 0x000fe200078e0a02 */
[----:B------:R-:W-:Y:S01]  /*2cc0*/  ISETP.GE.AND P4, PT, R4, RZ, PT ;  /* 0x000000ff0400720c */ /* 0x000fe20003f86270 */
[----:B------:R-:W-:Y:S01]  /*2cd0*/  @!P2 IMAD.MOV R6, RZ, RZ, -R6 ;  /* 0x000000ffff06a224 */ /* 0x000fe200078e0a06 */
[----:B------:R-:W-:Y:S01]  /*2ce0*/  IADD3 R16, R14, 0x58, RZ ;  /* 0x000000580e107810 */ /* 0x000fe20007ffe0ff */
[----:B------:R-:W-:Y:S01]  /*2cf0*/  @!P3 IMAD.IADD R18, R18, 0x1, -R2 ;  /* 0x000000011212b824 */ /* 0x000fe200078e0a02 */
[----:B------:R-:W-:Y:S01]  /*2d00*/  ISETP.GT.U32.AND P3, PT, R2, R0, PT ;  /* 0x000000000200720c */ /* 0x000fe20003f64070 */
[----:B------:R-:W-:Y:S01]  /*2d10*/  IMAD.HI.U32 R15, R27, R5, RZ ;  /* 0x000000051b0f7227 */ /* 0x000fe200078e00ff */
[----:B------:R0:W-:Y:S01]  /*2d20*/  STL [R1+0x4c], R6 ;  /* 0x00004c0601007387 */ /* 0x0001e20000100800 */
[----:B------:R-:W-:-:S02]  /*2d30*/  IADD3 R4, R14, 0x54, RZ ;  /* 0x000000540e047810 */ /* 0x000fc40007ffe0ff */
[----:B-1----:R-:W-:Y:S01]  /*2d40*/  IMAD.MOV.U32 R7, RZ, RZ, R13 ;  /* 0x000000ffff077224 */ /* 0x002fe200078e000d */
[----:B------:R-:W-:Y:S01]  /*2d50*/  IABS R12, R16 ;  /* 0x00000010000c7213 */ /* 0x000fe20000000000 */
[----:B------:R-:W-:Y:S01]  /*2d60*/  IMAD.MOV R15, RZ, RZ, -R15 ;  /* 0x000000ffff0f7224 */ /* 0x000fe200078e0a0f */
[----:B------:R-:W-:Y:S01]  /*2d70*/  ISETP.GE.AND P2, PT, R3, RZ, PT ;  /* 0x000000ff0300720c */ /* 0x000fe20003f46270 */
[----:B------:R-:W-:Y:S01]  /*2d80*/  @!P0 IMAD.MOV R7, RZ, RZ, -R7 ;  /* 0x000000ffff078224 */ /* 0x000fe200078e0a07 */
[----:B------:R-:W-:Y:S01]  /*2d90*/  IADD3 R3, R14, 0x50, RZ ;  /* 0x000000500e037810 */ /* 0x000fe20007ffe0ff */
[----:B------:R-:W-:Y:S01]  /*2da0*/  IMAD R5, R2, R15, R5 ;  /* 0x0000000f02057224 */ /* 0x000fe200078e0205 */
[----:B------:R-:W-:Y:S01]  /*2db0*/  IABS R15, R4 ;  /* 0x00000004000f7213 */ /* 0x000fe20000000000 */
[----:B------:R-:W-:Y:S01]  /*2dc0*/  @!P3 IMAD.IADD R0, R0, 0x1, -R2 ;  /* 0x000000010000b824 */ /* 0x000fe200078e0a02 */
[----:B------:R-:W-:Y:S01]  /*2dd0*/  STL [R1+0x74], R7 ;  /* 0x0000740701007387 */ /* 0x000fe20000100800 */
[----:B0-----:R-:W-:Y:S01]  /*2de0*/  IMAD.MOV.U32 R6, RZ, RZ, R18 ;  /* 0x000000ffff067224 */ /* 0x001fe200078e0012 */
[C---:B------:R-:W-:Y:S01]  /*2df0*/  ISETP.GT.U32.AND P0, PT, R2.reuse, R5, PT ;  /* 0x000000050200720c */ /* 0x040fe20003f04070 */
[----:B------:R-:W-:Y:S01]  /*2e00*/  @!P5 IMAD.IADD R17, R17, 0x1, -R2 ;  /* 0x000000011111d824 */ /* 0x000fe200078e0a02 */
[----:B------:R-:W-:Y:S01]  /*2e10*/  ISETP.GT.U32.AND P3, PT, R2, R0, PT ;  /* 0x000000000200720c */ /* 0x000fe20003f64070 */
[----:B------:R-:W-:Y:S01]  /*2e20*/  @!P6 IMAD.MOV R6, RZ, RZ, -R6 ;  /* 0x000000ffff06e224 */ /* 0x000fe200078e0a06 */
[----:B------:R-:W-:Y:S01]  /*2e30*/  ISETP.GE.AND P5, PT, R4, RZ, PT ;  /* 0x000000ff0400720c */ /* 0x000fe20003fa6270 */
[----:B------:R-:W-:Y:S01]  /*2e40*/  IMAD.HI.U32 R18, R27, R12, RZ ;  /* 0x0000000c1b127227 */ /* 0x000fe200078e00ff */
[----:B------:R-:W-:-:S02]  /*2e50*/  IABS R13, R3 ;  /* 0x00000003000d7213 */ /* 0x000fc40000000000 */
[----:B------:R0:W-:Y:S01]  /*2e60*/  STL [R1+0x70], R6 ;  /* 0x0000700601007387 */ /* 0x0001e20000100800 */
[----:B------:R-:W-:Y:S01]  /*2e70*/  IMAD.HI.U32 R4, R27, R15, RZ ;  /* 0x0000000f1b047227 */ /* 0x000fe200078e00ff */
[----:B------:R-:W-:-:S03]  /*2e80*/  ISETP.GE.AND P6, PT, R16, RZ, PT ;  /* 0x000000ff1000720c */ /* 0x000fc60003fc6270 */
[----:B------:R-:W-:Y:S02]  /*2e90*/  IMAD.MOV R18, RZ, RZ, -R18 ;  /* 0x000000ffff127224 */ /* 0x000fe400078e0a12 */
[----:B------:R-:W-:Y:S02]  /*2ea0*/  IMAD.MOV R4, RZ, RZ, -R4 ;  /* 0x000000ffff047224 */ /* 0x000fe400078e0a04 */
[----:B------:R-:W-:Y:S02]  /*2eb0*/  @!P3 IMAD.IADD R0, R0, 0x1, -R2 ;  /* 0x000000010000b824 */ /* 0x000fe400078e0a02 */
[----:B0-----:R-:W-:Y:S02]  /*2ec0*/  IMAD.MOV.U32 R6, RZ, RZ, R17 ;  /* 0x000000ffff067224 */ /* 0x001fe400078e0011 */
[C---:B------:R-:W-:Y:S02]  /*2ed0*/  IMAD R12, R2.reuse, R18, R12 ;  /* 0x00000012020c7224 */ /* 0x040fe400078e020c */
[----:B------:R-:W-:Y:S01]  /*2ee0*/  @!P1 IMAD.MOV R6, RZ, RZ, -R6 ;  /* 0x000000ffff069224 */ /* 0x000fe200078e0a06 */
[----:B------:R-:W-:Y:S01]  /*2ef0*/  ISETP.GE.AND P1, PT, R3, RZ, PT ;  /* 0x000000ff0300720c */ /* 0x000fe20003f26270 */
[C---:B------:R-:W-:Y:S01]  /*2f00*/  IMAD R15, R2.reuse, R4, R15 ;  /* 0x00000004020f7224 */ /* 0x040fe200078e020f */
[----:B------:R-:W-:Y:S01]  /*2f10*/  ISETP.GT.U32.AND P3, PT, R2, R12, PT ;  /* 0x0000000c0200720c */ /* 0x000fe20003f64070 */
[----:B------:R-:W-:Y:S01]  /*2f20*/  @!P0 IMAD.IADD R5, R5, 0x1, -R2 ;  /* 0x0000000105058824 */ /* 0x000fe200078e0a02 */
[----:B------:R0:W-:Y:S01]  /*2f30*/  STL [R1+0x64], R6 ;  /* 0x0000640601007387 */ /* 0x0001e20000100800 */
[----:B------:R-:W-:Y:S01]  /*2f40*/  IABS R3, R20 ;  /* 0x0000001400037213 */ /* 0x000fe20000000000 */
[----:B------:R-:W-:-:S02]  /*2f50*/  IMAD.HI.U32 R16, R27, R13, RZ ;  /* 0x0000000d1b107227 */ /* 0x000fc400078e00ff */
[----:B------:R-:W-:Y:S02]  /*2f60*/  ISETP.GT.U32.AND P0, PT, R2, R5, PT ;  /* 0x000000050200720c */ /* 0x000fe40003f04070 */
[----:B------:R-:W-:Y:S02]  /*2f70*/  IMAD.MOV R16, RZ, RZ, -R16 ;  /* 0x000000ffff107224 */ /* 0x000fe400078e0a10 */
[----:B0-----:R-:W-:Y:S01]  /*2f80*/  IMAD.MOV.U32 R6, RZ, RZ, R0 ;  /* 0x000000ffff067224 */ /* 0x001fe200078e0000 */
[----:B------:R-:W-:Y:S02]  /*2f90*/  IADD3 R0, R14, 0x48, RZ ;  /* 0x000000480e007810 */ /* 0x000fe40007ffe0ff */
[----:B------:R-:W-:Y:S02]  /*2fa0*/  @!P3 IMAD.IADD R12, R12, 0x1, -R2 ;  /* 0x000000010c0cb824 */ /* 0x000fe400078e0a02 */
[----:B------:R-:W-:Y:S01]  /*2fb0*/  @!P2 IMAD.MOV R6, RZ, RZ, -R6 ;  /* 0x000000ffff06a224 */ /* 0x000fe200078e0a06 */
[C---:B------:R-:W-:Y:S01]  /*2fc0*/  ISETP.GT.U32.AND P2, PT, R2.reuse, R15, PT ;  /* 0x0000000f0200720c */ /* 0x040fe20003f44070 */
[C---:B------:R-:W-:Y:S01]  /*2fd0*/  IMAD R13, R2.reuse, R16, R13 ;  /* 0x00000010020d7224 */ /* 0x040fe200078e020d */
[----:B------:R-:W-:Y:S01]  /*2fe0*/  IABS R4, R0 ;  /* 0x0000000000047213 */ /* 0x000fe20000000000 */
[----:B------:R-:W-:Y:S01]  /*2ff0*/  @!P0 IMAD.IADD R5, R5, 0x1, -R2 ;  /* 0x0000000105058824 */ /* 0x000fe200078e0a02 */
[----:B------:R-:W-:Y:S01]  /*3000*/  ISETP.GT.U32.AND P3, PT, R2, R12, PT ;  /* 0x0000000c0200720c */ /* 0x000fe20003f64070 */
[----:B------:R0:W-:Y:S01]  /*3010*/  STL [R1+0x6c], R6 ;  /* 0x00006c0601007387 */ /* 0x0001e20000100800 */
[----:B------:R-:W-:Y:S01]  /*3020*/  ISETP.GE.AND P0, PT, R19, RZ, PT ;  /* 0x000000ff1300720c */ /* 0x000fe20003f06270 */
[----:B------:R-:W-:Y:S01]  /*3030*/  IMAD.HI.U32 R17, R27, R4, RZ ;  /* 0x000000041b117227 */ /* 0x000fe200078e00ff */
[----:B------:R-:W-:-:S02]  /*3040*/  IABS R19, R19 ;  /* 0x0000001300137213 */ /* 0x000fc40000000000 */
[----:B------:R-:W-:Y:S01]  /*3050*/  IADD3 R16, R14, 0x40, RZ ;  /* 0x000000400e107810 */ /* 0x000fe20007ffe0ff */
[----:B------:R-:W-:Y:S02]  /*3060*/  IMAD.MOV R17, RZ, RZ, -R17 ;  /* 0x000000ffff117224 */ /* 0x000fe400078e0a11 */
[----:B------:R-:W-:Y:S02]  /*3070*/  @!P2 IMAD.IADD R15, R15, 0x1, -R2 ;  /* 0x000000010f0fa824 */ /* 0x000fe400078e0a02 */
[----:B0-----:R-:W-:Y:S02]  /*3080*/  IMAD.MOV.U32 R6, RZ, RZ, R5 ;  /* 0x000000ffff067224 */ /* 0x001fe400078e0005 */
[----:B------:R-:W-:Y:S01]  /*3090*/  IMAD.HI.U32 R5, R27, R3, RZ ;  /* 0x000000031b057227 */ /* 0x000fe200078e00ff */
[----:B------:R-:W-:-:S03]  /*30a0*/  ISETP.GT.U32.AND P2, PT, R2, R15, PT ;  /* 0x0000000f0200720c */ /* 0x000fc60003f44070 */
[----:B------:R-:W-:Y:S01]  /*30b0*/  @!P4 IMAD.MOV R6, RZ, RZ, -R6 ;  /* 0x000000ffff06c224 */ /* 0x000fe200078e0a06 */
[----:B------:R-:W-:Y:S01]  /*30c0*/  ISETP.GT.U32.AND P4, PT, R2, R13, PT ;  /* 0x0000000d0200720c */ /* 0x000fe20003f84070 */
[----:B------:R-:W-:Y:S02]  /*30d0*/  IMAD.MOV R5, RZ, RZ, -R5 ;  /* 0x000000ffff057224 */ /* 0x000fe400078e0a05 */
[----:B------:R-:W-:Y:S01]  /*30e0*/  @!P3 IMAD.IADD R12, R12, 0x1, -R2 ;  /* 0x000000010c0cb824 */ /* 0x000fe200078e0a02 */
[----:B------:R0:W-:Y:S01]  /*30f0*/  STL [R1+0x60], R6 ;  /* 0x0000600601007387 */ /* 0x0001e20000100800 */
[----:B------:R-:W-:Y:S01]  /*3100*/  IMAD R4, R2, R17, R4 ;  /* 0x0000001102047224 */ /* 0x000fe200078e0204 */
[----:B------:R-:W-:Y:S01]  /*3110*/  ISETP.GE.AND P3, PT, R0, RZ, PT ;  /* 0x000000ff0000720c */ /* 0x000fe20003f66270 */
[----:B------:R-:W-:Y:S01]  /*3120*/  IMAD R3, R2, R5, R3 ;  /* 0x0000000502037224 */ /* 0x000fe200078e0203 */
[----:B------:R-:W-:Y:S01]  /*3130*/  IADD3 R5, R14, 0x3c, RZ ;  /* 0x0000003c0e057810 */ /* 0x000fe20007ffe0ff */
[----:B------:R-:W-:Y:S01]  /*3140*/  @!P2 IMAD.IADD R15, R15, 0x1, -R2 ;  /* 0x000000010f0fa824 */ /* 0x000fe200078e0a02 */
[----:B------:R-:W-:Y:S01]  /*3150*/  IABS R0, R16 ;  /* 0x0000001000007213 */ /* 0x000fe20000000000 */
[----:B------:R-:W-:Y:S01]  /*3160*/  @!P6 IMAD.MOV R12, RZ, RZ, -R12 ;  /* 0x000000ffff0ce224 */ /* 0x000fe200078e0a0c */
[----:B------:R-:W-:Y:S01]  /*3170*/  ISETP.GT.U32.AND P6, PT, R2, R4, PT ;  /* 0x000000040200720c */ /* 0x000fe20003fc4070 */
[----:B------:R-:W-:Y:S01]  /*3180*/  IMAD.HI.U32 R18, R27, R19, RZ ;  /* 0x000000131b127227 */ /* 0x000fe200078e00ff */
[----:B------:R-:W-:-:S02]  /*3190*/  IABS R17, R5 ;  /* 0x0000000500117213 */ /* 0x000fc40000000000 */
[----:B------:R1:W-:Y:S01]  /*31a0*/  STL [R1+0xe24], R12 ;  /* 0x000e240c01007387 */ /* 0x0003e20000100800 */
[----:B0-----:R-:W-:Y:S01]  /*31b0*/  IMAD.MOV.U32 R6, RZ, RZ, R15 ;  /* 0x000000ffff067224 */ /* 0x001fe200078e000f */
[----:B------:R-:W-:Y:S01]  /*31c0*/  IADD3 R15, R14, 0x38, RZ ;  /* 0x000000380e0f7810 */ /* 0x000fe20007ffe0ff */
[----:B------:R-:W-:Y:S02]  /*31d0*/  IMAD.MOV R18, RZ, RZ, -R18 ;  /* 0x000000ffff127224 */ /* 0x000fe400078e0a12 */
[----:B------:R-:W-:Y:S01]  /*31e0*/  @!P5 IMAD.MOV R6, RZ, RZ, -R6 ;  /* 0x000000ffff06d224 */ /* 0x000fe200078e0a06 */
[C---:B------:R-:W-:Y:S01]  /*31f0*/  ISETP.GT.U32.AND P5, PT, R2.reuse, R3, PT ;  /* 0x000000030200720c */ /* 0x040fe20003fa4070 */
[----:B------:R-:W-:Y:S02]  /*3200*/  IMAD R19, R2, R18, R19 ;  /* 0x0000001202137224 */ /* 0x000fe400078e0213 */
[----:B------:R-:W-:Y:S01]  /*3210*/  @!P6 IMAD.IADD R4, R4, 0x1, -R2 ;  /* 0x000000010404e824 */ /* 0x000fe200078e0a02 */
[----:B------:R-:W-:Y:S01]  /*3220*/  ISETP.GE.AND P6, PT, R20, RZ, PT ;  /* 0x000000ff1400720c */ /* 0x000fe20003fc6270 */
[----:B------:R-:W-:Y:S01]  /*3230*/  IMAD.HI.U32 R20, R27, R17, RZ ;  /* 0x000000111b147227 */ /* 0x000fe200078e00ff */
[----:B------:R-:W-:Y:S01]  /*3240*/  ISETP.GT.U32.AND P2, PT, R2, R19, PT ;  /* 0x000000130200720c */ /* 0x000fe20003f44070 */
[----:B------:R0:W-:Y:S01]  /*3250*/  STL [R1+0x3c], R6 ;  /* 0x00003c0601007387 */ /* 0x0001e20000100800 */
[----:B-1----:R-:W-:Y:S01]  /*3260*/  IADD3 R12, R14, 0x18, RZ ;  /* 0x000000180e0c7810 */ /* 0x002fe20007ffe0ff */
[----:B------:R-:W-:-:S02]  /*3270*/  IMAD.MOV R20, RZ, RZ, -R20 ;  /* 0x000000ffff147224 */ /* 0x000fc400078e0a14 */
[----:B------:R-:W-:Y:S01]  /*3280*/  IMAD.HI.U32 R18, R27, R0, RZ ;  /* 0x000000001b127227 */ /* 0x000fe200078e00ff */
[----:B------:R-:W-:-:S03]  /*3290*/  IABS R24, R12 ;  /* 0x0000000c00187213 */ /* 0x000fc60000000000 */
[--C-:B------:R-:W-:Y:S01]  /*32a0*/  @!P5 IMAD.IADD R3, R3, 0x1, -R2.reuse ;  /* 0x000000010303d824 */ /* 0x100fe200078e0a02 */
[C---:B------:R-:W-:Y:S01]  /*32b0*/  ISETP.GT.U32.AND P5, PT, R2.reuse, R4, PT ;  /* 0x000000040200720c */ /* 0x040fe20003fa4070 */
[----:B------:R-:W-:Y:S01]  /*32c0*/  IMAD R17, R2, R20, R17 ;  /* 0x0000001402117224 */ /* 0x000fe200078e0211 */
[C---:B------:R-:W-:Y:S01]  /*32d0*/  IADD3 R20, R14.reuse, 0x28, RZ ;  /* 0x000000280e147810 */ /* 0x040fe20007ffe0ff */
[----:B------:R-:W-:Y:S01]  /*32e0*/  @!P2 IMAD.IADD R19, R19, 0x1, -R2 ;  /* 0x000000011313a824 */ /* 0x000fe200078e0a02 */
[----:B0-----:R-:W-:Y:S01]  /*32f0*/  IADD3 R6, R14, 0x24, RZ ;  /* 0x000000240e067810 */ /* 0x001fe20007ffe0ff */
[----:B------:R-:W-:Y:S02]  /*3300*/  IMAD.MOV R18, RZ, RZ, -R18 ;  /* 0x000000ffff127224 */ /* 0x000fe400078e0a12 */
[----:B------:R-:W-:Y:S01]  /*3310*/  @!P4 IMAD.IADD R13, R13, 0x1, -R2 ;  /* 0x000000010d0dc824 */ /* 0x000fe200078e0a02 */
[C---:B------:R-:W-:Y:S01]  /*3320*/  ISETP.GT.U32.AND P2, PT, R2.reuse, R19, PT ;  /* 0x000000130200720c */ /* 0x040fe20003f44070 */
[----:B------:R-:W-:Y:S01]  /*3330*/  IMAD R0, R2, R18, R0 ;  /* 0x0000001202007224 */ /* 0x000fe200078e0200 */
[----:B------:R-:W-:-:S02]  /*3340*/  IABS R18, R15 ;  /* 0x0000000f00127213 */ /* 0x000fc40000000000 */
[----:B------:R-:W-:Y:S01]  /*3350*/  ISETP.GT.U32.AND P4, PT, R2, R13, PT ;  /* 0x0000000d0200720c */ /* 0x000fe20003f84070 */
[----:B------:R-:W-:Y:S01]  /*3360*/  @!P5 IMAD.IADD R4, R4, 0x1, -R2 ;  /* 0x000000010404d824 */ /* 0x000fe200078e0a02 */
[----:B------:R-:W-:Y:S02]  /*3370*/  ISETP.GT.U32.AND P5, PT, R2, R17, PT ;  /* 0x000000110200720c */ /* 0x000fe40003fa4070 */
[----:B------:R-:W-:Y:S01]  /*3380*/  IABS R21, R6 ;  /* 0x0000000600157213 */ /* 0x000fe20000000000 */
[----:B------:R-:W-:Y:S01]  /*3390*/  IMAD.MOV.U32 R7, RZ, RZ, R4 ;  /* 0x000000ffff077224 */ /* 0x000fe200078e0004 */
[----:B------:R-:W-:-:S03]  /*33a0*/  IADD3 R6, R14, 0x1c, RZ ;  /* 0x0000001c0e067810 */ /* 0x000fc60007ffe0ff */
[--C-:B------:R-:W-:Y:S01]  /*33b0*/  @!P2 IMAD.IADD R19, R19, 0x1, -R2.reuse ;  /* 0x000000011313a824 */ /* 0x100fe200078e0a02 */
[----:B------:R-:W-:Y:S01]  /*33c0*/  ISETP.GE.AND P2, PT, R16, RZ, PT ;  /* 0x000000ff1000720c */ /* 0x000fe20003f46270 */
[----:B------:R-:W-:Y:S01]  /*33d0*/  @!P3 IMAD.MOV R7, RZ, RZ, -R7 ;  /* 0x000000ffff07b224 */ /* 0x000fe200078e0a07 */
[----:B------:R-:W-:Y:S01]  /*33e0*/  IABS R23, R6 ;  /* 0x0000000600177213 */ /* 0x000fe20000000000 */
[----:B------:R-:W-:Y:S02]  /*33f0*/  IMAD.MOV.U32 R16, RZ, RZ, R19 ;  /* 0x000000ffff107224 */ /* 0x000fe400078e0013 */
[----:B------:R-:W-:Y:S01]  /*3400*/  @!P5 IMAD.IADD R17, R17, 0x1, -R2 ;  /* 0x000000011111d824 */ /* 0x000fe200078e0a02 */
[----:B------:R-:W-:Y:S01]  /*3410*/  ISETP.GE.AND P5, PT, R25, RZ, PT ;  /* 0x000000ff1900720c */ /* 0x000fe20003fa6270 */
[----:B------:R-:W-:Y:S01]  /*3420*/  IMAD.HI.U32 R19, R27, R18, RZ ;  /* 0x000000121b137227 */ /* 0x000fe200078e00ff */
[----:B------:R-:W-:Y:S02]  /*3430*/  IABS R25, R25 ;  /* 0x0000001900197213 */ /* 0x000fe40000000000 */
[----:B------:R-:W-:Y:S01]  /*3440*/  ISETP.GT.U32.AND P3, PT, R2, R17, PT ;  /* 0x000000110200720c */ /* 0x000fe20003f64070 */
[----:B------:R-:W-:-:S02]  /*3450*/  IMAD.MOV R19, RZ, RZ, -R19 ;  /* 0x000000ffff137224 */ /* 0x000fc400078e0a13 */
[----:B------:R-:W-:Y:S01]  /*3460*/  @!P4 IMAD.IADD R13, R13, 0x1, -R2 ;  /* 0x000000010d0dc824 */ /* 0x000fe200078e0a02 */
[C---:B------:R-:W-:Y:S01]  /*3470*/  ISETP.GT.U32.AND P4, PT, R2.reuse, R0, PT ;  /* 0x000000000200720c */ /* 0x040fe20003f84070 */
[----:B------:R-:W-:Y:S01]  /*3480*/  IMAD R18, R2, R19, R18 ;  /* 0x0000001302127224 */ /* 0x000fe200078e0212 */
[----:B------:R-:W-:Y:S01]  /*3490*/  IADD3 R19, R14, 0x34, RZ ;  /* 0x000000340e137810 */ /* 0x000fe20007ffe0ff */
[----:B------:R-:W-:Y:S01]  /*34a0*/  @!P1 IMAD.MOV R13, RZ, RZ, -R13 ;  /* 0x000000ffff0d9224 */ /* 0x000fe200078e0a0d */
[C---:B------:R-:W-:Y:S01]  /*34b0*/  ISETP.GT.U32.AND P1, PT, R2.reuse, R3, PT ;  /* 0x000000030200720c */ /* 0x040fe20003f24070 */
[----:B------:R-:W-:Y:S01]  /*34c0*/  @!P0 IMAD.MOV R16, RZ, RZ, -R16 ;  /* 0x000000ffff108224 */ /* 0x000fe200078e0a10 */
[----:B------:R-:W-:Y:S01]  /*34d0*/  ISETP.GE.AND P0, PT, R5, RZ, PT ;  /* 0x000000ff0500720c */ /* 0x000fe20003f06270 */
[----:B------:R-:W-:Y:S01]  /*34e0*/  IMAD.HI.U32 R5, R27, R25, RZ ;  /* 0x000000191b057227 */ /* 0x000fe200078e00ff */
[----:B------:R-:W-:Y:S03]  /*34f0*/  STL [R1+0xe28], R13 ;  /* 0x000e280d01007387 */ /* 0x000fe60000100800 */
[--C-:B------:R-:W-:Y:S01]  /*3500*/  @!P3 IMAD.IADD R17, R17, 0x1, -R2.reuse ;  /* 0x000000011111b824 */ /* 0x100fe200078e0a02 */
[----:B------:R-:W-:Y:S01]  /*3510*/  ISETP.GT.U32.AND P3, PT, R2, R18, PT ;  /* 0x000000120200720c */ /* 0x000fe20003f64070 */
[----:B------:R-:W-:Y:S01]  /*3520*/  @!P4 IMAD.IADD R0, R0, 0x1, -R2 ;  /* 0x000000010000c824 */ /* 0x000fe200078e0a02 */
[----:B------:R-:W-:Y:S01]  /*3530*/  STL [R1+0xe2c], R16 ;  /* 0x000e2c1001007387 */ /* 0x000fe20000100800 */
[----:B------:R-:W-:-:S02]  /*3540*/  IMAD.MOV R5, RZ, RZ, -R5 ;  /* 0x000000ffff057224 */ /* 0x000fc400078e0a05 */
[--C-:B------:R-:W-:Y:S01]  /*3550*/  @!P1 IMAD.IADD R3, R3, 0x1, -R2.reuse ;  /* 0x0000000103039824 */ /* 0x100fe200078e0a02 */
[----:B------:R-:W-:Y:S01]  /*3560*/  ISETP.GT.U32.AND P4, PT, R2, R0, PT ;  /* 0x000000000200720c */ /* 0x000fe20003f84070 */
[----:B------:R-:W-:Y:S01]  /*3570*/  @!P0 IMAD.MOV R17, RZ, RZ, -R17 ;  /* 0x000000ffff118224 */ /* 0x000fe200078e0a11 */
[----:B------:R-:W-:Y:S01]  /*3580*/  ISETP.GE.AND P1, PT, R15, RZ, PT ;  /* 0x000000ff0f00720c */ /* 0x000fe20003f26270 */
[----:B------:R-:W-:Y:S01]  /*3590*/  @!P6 IMAD.MOV R3, RZ, RZ, -R3 ;  /* 0x000000ffff03e224 */ /* 0x000fe200078e0a03 */
[----:B------:R-:W-:Y:S01]  /*35a0*/  STL [R1+0x34], R7 ;  /* 0x0000340701007387 */ /* 0x000fe20000100800 */
[----:B------:R-:W-:Y:S01]  /*35b0*/  ISETP.GE.AND P6, PT, R26, RZ, PT ;  /* 0x000000ff1a00720c */ /* 0x000fe20003fc6270 */
[----:B------:R-:W-:Y:S01]  /*35c0*/  IMAD R25, R2, R5, R25 ;  /* 0x0000000502197224 */ /* 0x000fe200078e0219 */
[----:B------:R-:W-:Y:S01]  /*35d0*/  IABS R26, R26 ;  /* 0x0000001a001a7213 */ /* 0x000fe20000000000 */
[----:B------:R-:W-:Y:S01]  /*35e0*/  @!P3 IMAD.IADD R18, R18, 0x1, -R2 ;  /* 0x000000011212b824 */ /* 0x000fe200078e0a02 */
[----:B------:R0:W-:Y:S01]  /*35f0*/  STL [R1+0x38], R3 ;  /* 0x0000380301007387 */ /* 0x0001e20000100800 */
[----:B------:R-:W-:Y:S01]  /*3600*/  IMAD.HI.U32 R15, R27, R22, RZ ;  /* 0x000000161b0f7227 */ /* 0x000fe200078e00ff */
[----:B------:R-:W-:-:S02]  /*3610*/  IABS R5, R9 ;  /* 0x0000000900057213 */ /* 0x000fc40000000000 */
[----:B------:R-:W-:Y:S01]  /*3620*/  ISETP.GT.U32.AND P3, PT, R2, R18, PT ;  /* 0x000000120200720c */ /* 0x000fe20003f64070 */
[----:B------:R-:W-:Y:S01]  /*3630*/  @!P4 IMAD.IADD R0, R0, 0x1, -R2 ;  /* 0x000000010000c824 */ /* 0x000fe200078e0a02 */
[----:B------:R-:W-:Y:S01]  /*3640*/  ISETP.GE.AND P4, PT, R19, RZ, PT ;  /* 0x000000ff1300720c */ /* 0x000fe20003f86270 */
[----:B------:R-:W-:Y:S01]  /*3650*/  IMAD.HI.U32 R4, R27, R26, RZ ;  /* 0x0000001a1b047227 */ /* 0x000fe200078e00ff */
[----:B------:R-:W-:-:S03]  /*3660*/  IABS R19, R19 ;  /* 0x0000001300137213 */ /* 0x000fc60000000000 */
[----:B------:R-:W-:Y:S01]  /*3670*/  @!P2 IMAD.MOV R0, RZ, RZ, -R0 ;  /* 0x000000ffff00a224 */ /* 0x000fe200078e0a00 */
[----:B------:R-:W-:Y:S01]  /*3680*/  ISETP.GE.AND P2, PT, R20, RZ, PT ;  /* 0x000000ff1400720c */ /* 0x000fe20003f46270 */
[----:B------:R-:W-:Y:S01]  /*3690*/  IMAD.MOV R4, RZ, RZ, -R4 ;  /* 0x000000ffff047224 */ /* 0x000fe200078e0a04 */
[----:B------:R-:W-:Y:S01]  /*36a0*/  IABS R20, R20 ;  /* 0x0000001400147213 */ /* 0x000fe20000000000 */
[----:B0-----:R-:W-:Y:S01]  /*36b0*/  IMAD.HI.U32 R3, R27, R21, RZ ;  /* 0x000000151b037227 */ /* 0x001fe200078e00ff */
[----:B------:R0:W-:Y:S03]  /*36c0*/  STL [R1+0x48], R0 ;  /* 0x0000480001007387 */ /* 0x0001e60000100800 */
[----:B------:R-:W-:Y:S01]  /*36d0*/  @!P3 IMAD.IADD R18, R18, 0x1, -R2 ;  /* 0x000000011212b824 */ /* 0x000fe200078e0a02 */
[----:B------:R-:W-:Y:S01]  /*36e0*/  STL [R1+0xe30], R17 ;  /* 0x000e301101007387 */ /* 0x000fe20000100800 */
[C---:B------:R-:W-:Y:S01]  /*36f0*/  ISETP.GT.U32.AND P3, PT, R2.reuse, R25, PT ;  /* 0x000000190200720c */ /* 0x040fe20003f64070 */
[----:B------:R-:W-:-:S02]  /*3700*/  IMAD R26, R2, R4, R26 ;  /* 0x00000004021a7224 */ /* 0x000fc400078e021a */
[----:B------:R-:W-:Y:S02]  /*3710*/  @!P1 IMAD.MOV R18, RZ, RZ, -R18 ;  /* 0x000000ffff129224 */ /* 0x000fe400078e0a12 */
[----:B0-----:R-:W-:-:S03]  /*3720*/  IMAD.HI.U32 R0, R27, R19, RZ ;  /* 0x000000131b007227 */ /* 0x001fc600078e00ff */
[----:B------:R0:W-:Y:S01]  /*3730*/  STL [R1+0xe34], R18 ;  /* 0x000e341201007387 */ /* 0x0001e20000100800 */
[----:B------:R-:W-:Y:S02]  /*3740*/  IMAD.MOV R0, RZ, RZ, -R0 ;  /* 0x000000ffff007224 */ /* 0x000fe400078e0a00 */
[----:B------:R-:W-:Y:S02]  /*3750*/  IMAD.MOV R3, RZ, RZ, -R3 ;  /* 0x000000ffff037224 */ /* 0x000fe400078e0a03 */
[C---:B------:R-:W-:Y:S02]  /*3760*/  IMAD R19, R2.reuse, R0, R19 ;  /* 0x0000000002137224 */ /* 0x040fe400078e0213 */
[----:B------:R-:W-:Y:S01]  /*3770*/  IMAD.HI.U32 R0, R27, R20, RZ ;  /* 0x000000141b007227 */ /* 0x000fe200078e00ff */
[----:B0-----:R-:W2:Y:S02]  /*3780*/  LDL R18, [R1+0xd6c] ;  /* 0x000d6c0001127983 */ /* 0x001ea40000100800 */
[----:B------:R-:W-:Y:S01]  /*3790*/  ISETP.GT.U32.AND P0, PT, R2, R19, PT ;  /* 0x000000130200720c */ /* 0x000fe20003f04070 */
[----:B------:R-:W-:-:S02]  /*37a0*/  IMAD.MOV R0, RZ, RZ, -R0 ;  /* 0x000000ffff007224 */ /* 0x000fc400078e0a00 */
[----:B------:R-:W-:Y:S02]  /*37b0*/  @!P3 IMAD.IADD R25, R25, 0x1, -R2 ;  /* 0x000000011919b824 */ /* 0x000fe400078e0a02 */
[----:B------:R-:W-:Y:S01]  /*37c0*/  IMAD R20, R2, R0, R20 ;  /* 0x0000000002147224 */ /* 0x000fe200078e0214 */
[----:B------:R-:W-:Y:S01]  /*37d0*/  IABS R0, c[0x0][0x178] ;  /* 0x00005e0000007a13 */ /* 0x000fe20000000000 */
[----:B------:R-:W-:-:S04]  /*37e0*/  IMAD.HI.U32 R4, R27, R23, RZ ;  /* 0x000000171b047227 */ /* 0x000fc800078e00ff */
[C---:B------:R-:W-:Y:S02]  /*37f0*/  IMAD R21, R2.reuse, R3, R21 ;  /* 0x0000000302157224 */ /* 0x040fe400078e0215 */
[----:B------:R-:W-:Y:S01]  /*3800*/  @!P0 IMAD.IADD R19, R19, 0x1, -R2 ;  /* 0x0000000113138824 */ /* 0x000fe200078e0a02 */
[C---:B------:R-:W-:Y:S01]  /*3810*/  ISETP.GT.U32.AND P0, PT, R2.reuse, R26, PT ;  /* 0x0000001a0200720c */ /* 0x040fe20003f04070 */
[----:B------:R-:W-:Y:S01]  /*3820*/  IMAD.MOV.U32 R13, RZ, RZ, R0 ;  /* 0x000000ffff0d7224 */ /* 0x000fe200078e0000 */
[C---:B------:R-:W-:Y:S01]  /*3830*/  ISETP.GT.U32.AND P1, PT, R2.reuse, R25, PT ;  /* 0x000000190200720c */ /* 0x040fe20003f24070 */
[----:B------:R-:W-:Y:S01]  /*3840*/  IMAD.MOV R15, RZ, RZ, -R15 ;  /* 0x000000ffff0f7224 */ /* 0x000fe200078e0a0f */
[----:B------:R-:W-:Y:S01]  /*3850*/  ISETP.GT.U32.AND P3, PT, R2, R19, PT ;  /* 0x000000130200720c */ /* 0x000fe20003f64070 */
[----:B------:R-:W0:Y:S01]  /*3860*/  I2F.RP R29, R13 ;  /* 0x0000000d001d7306 */ /* 0x000e220000209400 */
[----:B------:R-:W-:Y:S02]  /*3870*/  IMAD.MOV R4, RZ, RZ, -R4 ;  /* 0x000000ffff047224 */ /* 0x000fe400078e0a04 */
[----:B------:R-:W-:-:S05]  /*3880*/  IMAD.HI.U32 R3, R27, R24, RZ ;  /* 0x000000181b037227 */ /* 0x000fca00078e00ff */
[----:B------:R-:W-:-:S04]  /*3890*/  @!P0 IMAD.IADD R26, R26, 0x1, -R2 ;  /* 0x000000011a1a8824 */ /* 0x000fc800078e0a02 */
[----:B------:R-:W-:Y:S01]  /*38a0*/  @!P3 IMAD.IADD R19, R19, 0x1, -R2 ;  /* 0x000000011313b824 */ /* 0x000fe200078e0a02 */
[C---:B------:R-:W-:Y:S02]  /*38b0*/  ISETP.GT.U32.AND P0, PT, R2.reuse, R26, PT ;  /* 0x0000001a0200720c */ /* 0x040fe40003f04070 */
[C---:B------:R-:W-:Y:S01]  /*38c0*/  ISETP.GT.U32.AND P3, PT, R2.reuse, R20, PT ;  /* 0x000000140200720c */ /* 0x040fe20003f64070 */
[C---:B------:R-:W-:Y:S02]  /*38d0*/  IMAD R22, R2.reuse, R15, R22 ;  /* 0x0000000f02167224 */ /* 0x040fe400078e0216 */
[----:B------:R-:W-:Y:S01]  /*38e0*/  @!P1 IMAD.IADD R25, R25, 0x1, -R2 ;  /* 0x0000000119199824 */ /* 0x000fe200078e0a02 */
[----:B------:R-:W-:Y:S01]  /*38f0*/  ISETP.GT.U32.AND P1, PT, R2, R21, PT ;  /* 0x000000150200720c */ /* 0x000fe20003f24070 */
[----:B------:R-:W-:-:S04]  /*3900*/  IMAD.HI.U32 R0, R27, R5, RZ ;  /* 0x000000051b007227 */ /* 0x000fc800078e00ff */
[----:B------:R-:W-:Y:S02]  /*3910*/  IMAD R23, R2, R4, R23 ;  /* 0x0000000402177224 */ /* 0x000fe400078e0217 */
[--C-:B------:R-:W-:Y:S01]  /*3920*/  @!P0 IMAD.IADD R26, R26, 0x1, -R2.reuse ;  /* 0x000000011a1a8824 */ /* 0x100fe200078e0a02 */
[----:B------:R-:W-:Y:S01]  /*3930*/  ISETP.GT.U32.AND P0, PT, R2, R22, PT ;  /* 0x000000160200720c */ /* 0x000fe20003f04070 */
[----:B------:R-:W-:Y:S01]  /*3940*/  @!P3 IMAD.IADD R20, R20, 0x1, -R2 ;  /* 0x000000011414b824 */ /* 0x000fe200078e0a02 */
[----:B------:R-:W-:Y:S01]  /*3950*/  ISETP.GT.U32.AND P3, PT, R2, R23, PT ;  /* 0x000000170200720c */ /* 0x000fe20003f64070 */
[----:B------:R-:W-:Y:S02]  /*3960*/  IMAD.MOV R4, RZ, RZ, -R0 ;  /* 0x000000ffff047224 */ /* 0x000fe400078e0a00 */
[----:B0-----:R-:W0:Y:S01]  /*3970*/  MUFU.RCP R0, R29 ;  /* 0x0000001d00007308 */ /* 0x001e220000001000 */
[----:B------:R-:W-:Y:S01]  /*3980*/  @!P1 IMAD.IADD R21, R21, 0x1, -R2 ;  /* 0x0000000115159824 */ /* 0x000fe200078e0a02 */
[C---:B------:R-:W-:Y:S01]  /*3990*/  IADD3 R16, R14.reuse, 0xc, RZ ;  /* 0x0000000c0e107810 */ /* 0x040fe20007ffe0ff */
[----:B------:R-:W-:Y:S01]  /*39a0*/  IMAD.MOV R3, RZ, RZ, -R3 ;  /* 0x000000ffff037224 */ /* 0x000fe200078e0a03 */
[----:B------:R-:W-:-:S02]  /*39b0*/  IADD3 R17, R14, 0x8, RZ ;  /* 0x000000080e117810 */ /* 0x000fc40007ffe0ff */
[----:B------:R-:W-:Y:S01]  /*39c0*/  IADD3 R11, R14, 0x10, RZ ;  /* 0x000000100e0b7810 */ /* 0x000fe20007ffe0ff */
[----:B------:R-:W-:Y:S02]  /*39d0*/  IMAD R24, R2, R3, R24 ;  /* 0x0000000302187224 */ /* 0x000fe400078e0218 */
[--C-:B------:R-:W-:Y:S01]  /*39e0*/  @!P0 IMAD.IADD R22, R22, 0x1, -R2.reuse ;  /* 0x0000000116168824 */ /* 0x100fe200078e0a02 */
[C---:B------:R-:W-:Y:S01]  /*39f0*/  ISETP.GT.U32.AND P0, PT, R2.reuse, R21, PT ;  /* 0x000000150200720c */ /* 0x040fe20003f04070 */
[----:B------:R-:W-:Y:S01]  /*3a00*/  @!P3 IMAD.IADD R23, R23, 0x1, -R2 ;  /* 0x000000011717b824 */ /* 0x000fe200078e0a02 */
[----:B------:R-:W-:Y:S01]  /*3a10*/  IABS R3, R16 ;  /* 0x0000001000037213 */ /* 0x000fe20000000000 */
[C---:B------:R-:W-:Y:S01]  /*3a20*/  IMAD R5, R2.reuse, R4, R5 ;  /* 0x0000000402057224 */ /* 0x040fe200078e0205 */
[----:B------:R-:W-:Y:S01]  /*3a30*/  IABS R15, R17 ;  /* 0x00000011000f7213 */ /* 0x000fe20000000000 */
[----:B------:R-:W-:Y:S01]  /*3a40*/  @!P4 IMAD.MOV R19, RZ, RZ, -R19 ;  /* 0x000000ffff13c224 */ /* 0x000fe200078e0a13 */
[----:B------:R-:W-:-:S02]  /*3a50*/  ISETP.GT.U32.AND P1, PT, R2, R20, PT ;  /* 0x000000140200720c */ /* 0x000fc40003f24070 */
[----:B------:R-:W-:Y:S02]  /*3a60*/  IABS R4, R11 ;  /* 0x0000000b00047213 */ /* 0x000fe40000000000 */
[----:B0-----:R-:W-:Y:S01]  /*3a70*/  IADD3 R0, R0, 0xffffffe, RZ ;  /* 0x0ffffffe00007810 */ /* 0x001fe20007ffe0ff */
[----:B------:R-:W-:Y:S01]  /*3a80*/  IMAD.HI.U32 R29, R27, R3, RZ ;  /* 0x000000031b1d7227 */ /* 0x000fe200078e00ff */
[----:B------:R-:W-:-:S03]  /*3a90*/  ISETP.GT.U32.AND P4, PT, R2, R23, PT ;  /* 0x000000170200720c */ /* 0x000fc60003f84070 */
[----:B------:R-:W-:Y:S01]  /*3aa0*/  IMAD.MOV.U32 R7, RZ, RZ, R15 ;  /* 0x000000ffff077224 */ /* 0x000fe200078e000f */
[C---:B------:R-:W-:Y:S01]  /*3ab0*/  ISETP.GT.U32.AND P3, PT, R2.reuse, R22, PT ;  /* 0x000000160200720c */ /* 0x040fe20003f64070 */
[----:B------:R0:W1:Y:S01]  /*3ac0*/  F2I.FTZ.U32.TRUNC.NTZ R15, R0 ;  /* 0x00000000000f7305 */ /* 0x000062000021f000 */
[----:B------:R-:W-:Y:S02]  /*3ad0*/  IMAD.MOV R29, RZ, RZ, -R29 ;  /* 0x000000ffff1d7224 */ /* 0x000fe400078e0a1d */
[----:B------:R-:W-:Y:S01]  /*3ae0*/  @!P0 IMAD.IADD R21, R21, 0x1, -R2 ;  /* 0x0000000115158824 */ /* 0x000fe200078e0a02 */
[----:B------:R-:W-:Y:S01]  /*3af0*/  ISETP.GT.U32.AND P0, PT, R2, R5, PT ;  /* 0x000000050200720c */ /* 0x000fe20003f04070 */
[----:B0-----:R-:W-:-:S04]  /*3b00*/  IMAD.HI.U32 R0, R27, R4, RZ ;  /* 0x000000041b007227 */ /* 0x001fc800078e00ff */
[----:B------:R-:W-:Y:S02]  /*3b10*/  IMAD.MOV R0, RZ, RZ, -R0 ;  /* 0x000000ffff007224 */ /* 0x000fe400078e0a00 */
[----:B------:R-:W-:Y:S02]  /*3b20*/  IMAD R3, R2, R29, R3 ;  /* 0x0000001d02037224 */ /* 0x000fe400078e0203 */
[----:B------:R-:W-:Y:S01]  /*3b30*/  @!P1 IMAD.IADD R20, R20, 0x1, -R2 ;  /* 0x0000000114149824 */ /* 0x000fe200078e0a02 */
[C---:B------:R-:W-:Y:S01]  /*3b40*/  ISETP.GT.U32.AND P1, PT, R2.reuse, R24, PT ;  /* 0x000000180200720c */ /* 0x040fe20003f24070 */
[----:B------:R-:W-:Y:S02]  /*3b50*/  IMAD R4, R2, R0, R4 ;  /* 0x0000000002047224 */ /* 0x000fe400078e0204 */
[----:B------:R-:W-:-:S04]  /*3b60*/  IMAD.HI.U32 R0, R27, R7, RZ ;  /* 0x000000071b007227 */ /* 0x000fc800078e00ff */
[----:B------:R-:W-:Y:S01]  /*3b70*/  @!P4 IMAD.IADD R23, R23, 0x1, -R2 ;  /* 0x000000011717c824 */ /* 0x000fe200078e0a02 */
[----:B------:R-:W-:Y:S01]  /*3b80*/  ISETP.GT.U32.AND P4, PT, R2, R3, PT ;  /* 0x000000030200720c */ /* 0x000fe20003f84070 */
[----:B------:R-:W-:Y:S01]  /*3b90*/  IMAD.MOV R0, RZ, RZ, -R0 ;  /* 0x000000ffff007224 */ /* 0x000fe200078e0a00 */
[----:B------:R-:W-:Y:S01]  /*3ba0*/  IADD3 R10, R14, 0x4, RZ ;  /* 0x000000040e0a7810 */ /* 0x000fe20007ffe0ff */
[--C-:B------:R-:W-:Y:S01]  /*3bb0*/  @!P3 IMAD.IADD R22, R22, 0x1, -R2.reuse ;  /* 0x000000011616b824 */ /* 0x100fe200078e0a02 */
[C---:B------:R-:W-:Y:S01]  /*3bc0*/  ISETP.GT.U32.AND P3, PT, R2.reuse, R4, PT ;  /* 0x000000040200720c */ /* 0x040fe20003f64070 */
[----:B------:R0:W-:Y:S01]  /*3bd0*/  STL [R1+0xe38], R19 ;  /* 0x000e381301007387 */ /* 0x0001e20000100800 */
[----:B------:R-:W-:Y:S01]  /*3be0*/  IMAD R0, R2, R0, R7 ;  /* 0x0000000002007224 */ /* 0x000fe200078e0207 */
[----:B------:R-:W-:Y:S01]  /*3bf0*/  IABS R7, R10 ;  /* 0x0000000a00077213 */ /* 0x000fe20000000000 */
[----:B------:R-:W-:Y:S01]  /*3c00*/  @!P0 IMAD.IADD R5, R5, 0x1, -R2 ;  /* 0x0000000105058824 */ /* 0x000fe200078e0a02 */
[----:B------:R-:W-:Y:S01]  /*3c10*/  ISETP.GE.AND P0, PT, R14, RZ, PT ;  /* 0x000000ff0e00720c */ /* 0x000fe20003f06270 */
[----:B-1----:R-:W-:-:S02]  /*3c20*/  IMAD.MOV R29, RZ, RZ, -R15 ;  /* 0x000000ffff1d7224 */ /* 0x002fc400078e0a0f */
[--C-:B------:R-:W-:Y:S01]  /*3c30*/  @!P1 IMAD.IADD R24, R24, 0x1, -R2.reuse ;  /* 0x0000000118189824 */ /* 0x100fe200078e0a02 */
[----:B0-----:R-:W-:Y:S02]  /*3c40*/  IADD3 R19, R14, 0x24, RZ ;  /* 0x000000240e137810 */ /* 0x001fe40007ffe0ff */
[----:B------:R-:W-:Y:S01]  /*3c50*/  IABS R14, R14 ;  /* 0x0000000e000e7213 */ /* 0x000fe20000000000 */
[----:B------:R-:W-:Y:S01]  /*3c60*/  @!P4 IMAD.IADD R3, R3, 0x1, -R2 ;  /* 0x000000010303c824 */ /* 0x000fe200078e0a02 */
[----:B------:R-:W-:Y:S01]  /*3c70*/  ISETP.GE.AND P1, PT, R19, RZ, PT ;  /* 0x000000ff1300720c */ /* 0x000fe20003f26270 */
[----:B------:R-:W-:Y:S01]  /*3c80*/  IMAD.MOV.U32 R19, RZ, RZ, R7 ;  /* 0x000000ffff137224 */ /* 0x000fe200078e0007 */
[----:B------:R-:W-:Y:S01]  /*3c90*/  ISETP.GE.AND P4, PT, R28, RZ, PT ;  /* 0x000000ff1c00720c */ /* 0x000fe20003f86270 */
[----:B------:R-:W-:Y:S02]  /*3ca0*/  IMAD.MOV.U32 R7, RZ, RZ, R29 ;  /* 0x000000ffff077224 */ /* 0x000fe400078e001d */
[----:B------:R-:W-:-:S02]  /*3cb0*/  IMAD.MOV.U32 R28, RZ, RZ, R14 ;  /* 0x000000ffff1c7224 */ /* 0x000fc400078e000e */
[----:B------:R-:W-:Y:S01]  /*3cc0*/  @!P3 IMAD.IADD R4, R4, 0x1, -R2 ;  /* 0x000000010404b824 */ /* 0x000fe200078e0a02 */
[----:B------:R-:W-:Y:S01]  /*3cd0*/  ISETP.GT.U32.AND P3, PT, R2, R0, PT ;  /* 0x000000000200720c */ /* 0x000fe20003f64070 */
[----:B------:R-:W-:Y:S02]  /*3ce0*/  IMAD.MOV.U32 R14, RZ, RZ, RZ ;  /* 0x000000ffff0e7224 */ /* 0x000fe400078e00ff */
[----:B------:R-:W-:-:S04]  /*3cf0*/  IMAD.HI.U32 R2, R27, R28, RZ ;  /* 0x0000001c1b027227 */ /* 0x000fc800078e00ff */
[----:B------:R-:W-:Y:S02]  /*3d00*/  @!P1 IMAD.MOV R21, RZ, RZ, -R21 ;  /* 0x000000ffff159224 */ /* 0x000fe400078e0a15 */
[----:B------:R-:W-:Y:S02]  /*3d10*/  @!P4 IMAD.MOV R22, RZ, RZ, -R22 ;  /* 0x000000ffff16c224 */ /* 0x000fe400078e0a16 */
[----:B------:R-:W-:Y:S02]  /*3d20*/  @!P2 IMAD.MOV R20, RZ, RZ, -R20 ;  /* 0x000000ffff14a224 */ /* 0x000fe400078e0a14 */
[----:B------:R-:W-:Y:S01]  /*3d30*/  @!P5 IMAD.MOV R25, RZ, RZ, -R25 ;  /* 0x000000ffff19d224 */ /* 0x000fe200078e0a19 */
[----:B--2---:R-:W-:Y:S01]  /*3d40*/  IABS R29, R18 ;  /* 0x00000012001d7213 */ /* 0x004fe20000000000 */
[----:B------:R-:W-:-:S04]  /*3d50*/  IMAD R18, R7, R13, RZ ;  /* 0x0000000d07127224 */ /* 0x000fc800078e02ff */
[----:B------:R-:W-:-:S04]  /*3d60*/  IMAD.HI.U32 R18, R15, R18, R14 ;  /* 0x000000120f127227 */ /* 0x000fc800078e000e */
[----:B------:R-:W-:Y:S01]  /*3d70*/  IMAD.MOV R15, RZ, RZ, -R2 ;  /* 0x000000ffff0f7224 */ /* 0x000fe200078e0a02 */
[----:B------:R-:W-:-:S04]  /*3d80*/  IABS R2, c[0x0][0x17c] ;  /* 0x00005f0000027a13 */ /* 0x000fc80000000000 */
[----:B------:R-:W-:Y:S01]  /*3d90*/  ISETP.GT.U32.AND P1, PT, R2, R3, PT ;  /* 0x000000030200720c */ /* 0x000fe20003f24070 */
[----:B------:R-:W-:-:S12]  /*3da0*/  @!P3 IMAD.IADD R0, R0, 0x1, -R2 ;  /* 0x000000010000b824 */ /* 0x000fd800078e0a02 */
[----:B------:R-:W-:Y:S01]  /*3db0*/  @!P1 IMAD.IADD R3, R3, 0x1, -R2 ;  /* 0x0000000103039824 */ /* 0x000fe200078e0a02 */
[----:B------:R-:W-:Y:S02]  /*3dc0*/  ISETP.GE.AND P1, PT, R9, RZ, PT ;  /* 0x000000ff0900720c */ /* 0x000fe40003f26270 */
[----:B------:R-:W0:Y:S01]  /*3dd0*/  S2R R9, SR_TID.X ;  /* 0x0000000000097919 */ /* 0x000e220000002100 */
[C---:B------:R-:W-:Y:S01]  /*3de0*/  ISETP.GT.U32.AND P4, PT, R2.reuse, R0, PT ;  /* 0x000000000200720c */ /* 0x040fe20003f84070 */
[----:B------:R-:W-:Y:S01]  /*3df0*/  IMAD.HI.U32 R7, R27, R19, RZ ;  /* 0x000000131b077227 */ /* 0x000fe200078e00ff */
[C---:B------:R-:W-:Y:S02]  /*3e00*/  ISETP.GT.U32.AND P3, PT, R2.reuse, R24, PT ;  /* 0x000000180200720c */ /* 0x040fe40003f64070 */
[C---:B------:R-:W-:Y:S01]  /*3e10*/  ISETP.GT.U32.AND P2, PT, R2.reuse, R4, PT ;  /* 0x000000040200720c */ /* 0x040fe20003f44070 */
[----:B------:R-:W-:Y:S02]  /*3e20*/  IMAD.MOV.U32 R27, RZ, RZ, R29 ;  /* 0x000000ffff1b7224 */ /* 0x000fe400078e001d */
[----:B------:R-:W-:Y:S01]  /*3e30*/  IMAD.MOV R29, RZ, RZ, -R7 ;  /* 0x000000ffff1d7224 */ /* 0x000fe200078e0a07 */
[----:B------:R-:W-:Y:S01]  /*3e40*/  ISETP.GT.U32.AND P5, PT, R2, R5, PT ;  /* 0x000000050200720c */ /* 0x000fe20003fa4070 */
[----:B------:R-:W-:Y:S01]  /*3e50*/  IMAD.MOV.U32 R14, RZ, RZ, R26 ;  /* 0x000000ffff0e7224 */ /* 0x000fe200078e001a */
[----:B------:R-:W2:Y:S03]  /*3e60*/  LDL.LU R7, [R1+0xe6c] ;  /* 0x000e6c0001077983 */ /* 0x000ea60000300800 */
[----:B------:R-:W-:Y:S01]  /*3e70*/  @!P4 IMAD.IADD R0, R0, 0x1, -R2 ;  /* 0x000000010000c824 */ /* 0x000fe200078e0a02 */
[----:B------:R-:W-:Y:S01]  /*3e80*/  ISETP.GE.AND P4, PT, R11, RZ, PT ;  /* 0x000000ff0b00720c */ /* 0x000fe20003f86270 */
[----:B------:R-:W-:-:S02]  /*3e90*/  IMAD R26, R2, R15, R28 ;  /* 0x0000000f021a7224 */ /* 0x000fc400078e021c */
[----:B------:R-:W-:Y:S02]  /*3ea0*/  IMAD R15, R2, R29, R19 ;  /* 0x0000001d020f7224 */ /* 0x000fe400078e0213 */
[----:B------:R-:W-:-:S04]  /*3eb0*/  IMAD.HI.U32 R29, R18, R27, RZ ;  /* 0x0000001b121d7227 */ /* 0x000fc800078e00ff */
[----:B0-----:R-:W-:Y:S02]  /*3ec0*/  IMAD.SHL.U32 R11, R9, 0x40, RZ ;  /* 0x00000040090b7824 */ /* 0x001fe400078e00ff */
[----:B------:R-:W-:-:S03]  /*3ed0*/  @!P3 IMAD.IADD R24, R24, 0x1, -R2 ;  /* 0x000000011818b824 */ /* 0x000fc600078e0a02 */
[----:B------:R-:W-:Y:S01]  /*3ee0*/  LOP3.LUT R18, R11, 0x1800, RZ, 0xc0, !PT ;  /* 0x000018000b127812 */ /* 0x000fe200078ec0ff */
[----:B------:R-:W-:Y:S01]  /*3ef0*/  @!P2 IMAD.IADD R4, R4, 0x1, -R2 ;  /* 0x000000010404a824 */ /* 0x000fe200078e0a02 */
[----:B------:R-:W0:Y:S01]  /*3f00*/  S2R R11, SR_TID.X ;  /* 0x00000000000b7919 */ /* 0x000e220000002100 */
[C---:B------:R-:W-:Y:S02]  /*3f10*/  ISETP.GT.U32.AND P3, PT, R2.reuse, R26, PT ;  /* 0x0000001a0200720c */ /* 0x040fe40003f64070 */
[----:B------:R-:W-:Y:S01]  /*3f20*/  ISETP.GT.U32.AND P2, PT, R2, R15, PT ;  /* 0x0000000f0200720c */ /* 0x000fe20003f44070 */
[----:B------:R-:W-:Y:S01]  /*3f30*/  @!P6 IMAD.MOV R14, RZ, RZ, -R14 ;  /* 0x000000ffff0ee224 */ /* 0x000fe200078e0a0e */
[----:B------:R-:W-:Y:S01]  /*3f40*/  ISETP.GE.AND P6, PT, R6, RZ, PT ;  /* 0x000000ff0600720c */ /* 0x000fe20003fc6270 */
[--C-:B------:R-:W-:Y:S01]  /*3f50*/  @!P5 IMAD.IADD R5, R5, 0x1, -R2.reuse ;  /* 0x000000010505d824 */ /* 0x100fe200078e0a02 */
[----:B------:R-:W-:Y:S01]  /*3f60*/  ISETP.GE.AND P5, PT, R12, RZ, PT ;  /* 0x000000ff0c00720c */ /* 0x000fe20003fa6270 */
[----:B------:R-:W-:Y:S01]  /*3f70*/  IMAD.MOV R29, RZ, RZ, -R29 ;  /* 0x000000ffff1d7224 */ /* 0x000fe200078e0a1d */
[----:B------:R-:W-:Y:S04]  /*3f80*/  STL [R1+0xe48], R25 ;  /* 0x000e481901007387 */ /* 0x000fe80000100800 */
[----:B------:R1:W-:Y:S01]  /*3f90*/  STL [R1+0xe4c], R14 ;  /* 0x000e4c0e01007387 */ /* 0x0003e20000100800 */
[----:B------:R-:W-:-:S02]  /*3fa0*/  @!P3 IMAD.IADD R26, R26, 0x1, -R2 ;  /* 0x000000011a1ab824 */ /* 0x000fc400078e0a02 */
[----:B------:R-:W-:Y:S02]  /*3fb0*/  @!P2 IMAD.IADD R15, R15, 0x1, -R2 ;  /* 0x000000010f0fa824 */ /* 0x000fe400078e0a02 */
[----:B------:R-:W-:Y:S01]  /*3fc0*/  IMAD R12, R13, R29, R27 ;  /* 0x0000001d0d0c7224 */ /* 0x000fe200078e021b */
[C---:B------:R-:W-:Y:S01]  /*3fd0*/  ISETP.GT.U32.AND P2, PT, R2.reuse, R26, PT ;  /* 0x0000001a0200720c */ /* 0x040fe20003f44070 */
[C---:B------:R-:W-:Y:S01]  /*3fe0*/  IMAD.SHL.U32 R29, R9.reuse, 0x2, RZ ;  /* 0x00000002091d7824 */ /* 0x040fe200078e00ff */
[----:B-1----:R-:W-:Y:S01]  /*3ff0*/  LOP3.LUT R14, R9, 0x7, RZ, 0xc0, !PT ;  /* 0x00000007090e7812 */ /* 0x002fe200078ec0ff */
[----:B------:R-:W-:Y:S01]  /*4000*/  @!P6 IMAD.MOV R23, RZ, RZ, -R23 ;  /* 0x000000ffff17e224 */ /* 0x000fe200078e0a17 */
[----:B------:R-:W-:Y:S01]  /*4010*/  ISETP.GT.U32.AND P6, PT, R2, R15, PT ;  /* 0x0000000f0200720c */ /* 0x000fe20003fc4070 */
[----:B------:R-:W-:Y:S01]  /*4020*/  @!P5 IMAD.MOV R24, RZ, RZ, -R24 ;  /* 0x000000ffff18d224 */ /* 0x000fe200078e0a18 */
[----:B------:R-:W-:Y:S01]  /*4030*/  ISETP.GE.AND P5, PT, R16, RZ, PT ;  /* 0x000000ff1000720c */ /* 0x000fe20003fa6270 */
[----:B------:R-:W-:Y:S01]  /*4040*/  IMAD.SHL.U32 R27, R14, 0x10, RZ ;  /* 0x000000100e1b7824 */ /* 0x000fe200078e00ff */
[----:B------:R-:W-:Y:S01]  /*4050*/  LOP3.LUT R16, R29, 0x10, RZ, 0xc0, !PT ;  /* 0x000000101d107812 */ /* 0x000fe200078ec0ff */
[----:B------:R-:W-:Y:S01]  /*4060*/  STL [R1+0xe50], R20 ;  /* 0x000e501401007387 */ /* 0x000fe20000100800 */
[----:B0-----:R-:W-:-:S02]  /*4070*/  LOP3.LUT R11, R11, 0x180, RZ, 0xc0, !PT ;  /* 0x000001800b0b7812 */ /* 0x001fc400078ec0ff */
[----:B------:R-:W-:Y:S01]  /*4080*/  LOP3.LUT R27, R27, 0x30, R29, 0x78, !PT ;  /* 0x000000301b1b7812 */ /* 0x000fe200078e781d */
[----:B------:R-:W-:Y:S01]  /*4090*/  STL [R1+0xe54], R21 ;  /* 0x000e541501007387 */ /* 0x000fe20000100800 */
[C---:B------:R-:W-:Y:S01]  /*40a0*/  IMAD R29, R14.reuse, 0x100, R18 ;  /* 0x000001000e1d7824 */ /* 0x040fe200078e0212 */
[----:B------:R-:W-:Y:S02]  /*40b0*/  LEA.HI R16, R11, R16, RZ, 0x1e ;  /* 0x000000100b107211 */ /* 0x000fe400078ff0ff */
[----:B------:R-:W-:Y:S01]  /*40c0*/  STL [R1+0xe58], R22 ;  /* 0x000e581601007387 */ /* 0x000fe20000100800 */
[----:B------:R-:W-:Y:S02]  /*40d0*/  IMAD R14, R14, 0x410, RZ ;  /* 0x000004100e0e7824 */ /* 0x000fe400078e02ff */
[----:B------:R-:W-:Y:S01]  /*40e0*/  IMAD.SHL.U32 R11, R9, 0x200, RZ ;  /* 0x00000200090b7824 */ /* 0x000fe200078e00ff */
[----:B------:R-:W3:Y:S04]  /*40f0*/  LDL.LU R6, [R1+0xe68] ;  /* 0x000e680001067983 */ /* 0x000ee80000300800 */
[----:B------:R-:W4:Y:S01]  /*4100*/  LDL.LU R28, [R1+0xe64] ;  /* 0x000e6400011c7983 */ /* 0x000f220000300800 */
[----:B------:R-:W-:-:S03]  /*4110*/  @!P2 IMAD.IADD R26, R26, 0x1, -R2 ;  /* 0x000000011a1aa824 */ /* 0x000fc600078e0a02 */
[----:B------:R-:W-:Y:S01]  /*4120*/  STL [R1+0xe5c], R23 ;  /* 0x000e5c1701007387 */ /* 0x000fe20000100800 */
[----:B------:R-:W-:-:S03]  /*4130*/  @!P6 IMAD.IADD R15, R15, 0x1, -R2 ;  /* 0x000000010f0fe824 */ /* 0x000fc600078e0a02 */
[----:B------:R-:W-:Y:S01]  /*4140*/  STL [R1+0xe60], R24 ;  /* 0x000e601801007387 */ /* 0x000fe20000100800 */
[----:B------:R-:W-:-:S03]  /*4150*/  LOP3.LUT R14, R14, R16, RZ, 0x3c, !PT ;  /* 0x000000100e0e7212 */ /* 0x000fc600078e3cff */
[----:B------:R-:W3:Y:S01]  /*4160*/  LDL.LU R25, [R1+0x10] ;  /* 0x0000100001197983 */ /* 0x000ee20000300800 */
[----:B------:R-:W-:-:S03]  /*4170*/  LOP3.LUT R2, R11, 0x2000, RZ, 0xc0, !PT ;  /* 0x000020000b027812 */ /* 0x000fc600078ec0ff */
[----:B------:R-:W4:Y:S01]  /*4180*/  LDL.LU R19, [R1+0xc] ;  /* 0x00000c0001137983 */ /* 0x000f220000300800 */
[----:B------:R-:W-:-:S03]  /*4190*/  ISETP.GE.AND P6, PT, R10, RZ, PT ;  /* 0x000000ff0a00720c */ /* 0x000fc60003fc6270 */
[----:B------:R-:W4:Y:S01]  /*41a0*/  LDL.LU R11, [R1+0x8] ;  /* 0x00000800010b7983 */ /* 0x000f220000300800 */
[----:B------:R-:W-:Y:S01]  /*41b0*/  IMAD.IADD R2, R2, 0x1, R14 ;  /* 0x0000000102027824 */ /* 0x000fe200078e020e */
[----:B------:R-:W-:Y:S02]  /*41c0*/  LOP3.LUT R9, R9, 0x7f, RZ, 0xc0, !PT ;  /* 0x0000007f09097812 */ /* 0x000fe400078ec0ff */
[----:B------:R-:W4:Y:S01]  /*41d0*/  LDL.LU R10, [R1+0x4] ;  /* 0x00000400010a7983 */ /* 0x000f220000300800 */
[----:B------:R-:W-:-:S03]  /*41e0*/  IMAD.IADD R16, R29, 0x1, R27 ;  /* 0x000000011d107824 */ /* 0x000fc600078e021b */
[----:B------:R0:W-:Y:S04]  /*41f0*/  STL [R1+0xd70], R2 ;  /* 0x000d700201007387 */ /* 0x0001e80000100800 */
[----:B------:R1:W-:Y:S01]  /*4200*/  STL [R1+0x730], R16 ;  /* 0x0007301001007387 */ /* 0x0003e20000100800 */
[----:B0-----:R-:W-:-:S03]  /*4210*/  IMAD R2, R9, c[0x0][0x18c], RZ ;  /* 0x0000630009027a24 */ /* 0x001fc600078e02ff */
[----:B------:R-:W4:Y:S01]  /*4220*/  LDL.LU R9, [R1+0xb0] ;  /* 0x0000b00001097983 */ /* 0x000f220000300800 */
[----:B------:R-:W-:-:S13]  /*4230*/  ISETP.GT.U32.AND P3, PT, R13, R12, PT ;  /* 0x0000000c0d00720c */ /* 0x000fda0003f64070 */
[----:B------:R-:W-:-:S05]  /*4240*/  @!P3 IMAD.IADD R12, R12, 0x1, -R13 ;  /* 0x000000010c0cb824 */ /* 0x000fca00078e0a0d */
[----:B------:R-:W-:Y:S01]  /*4250*/  ISETP.GT.U32.AND P3, PT, R13, R12, PT ;  /* 0x0000000c0d00720c */ /* 0x000fe20003f64070 */
[----:B------:R-:W-:Y:S01]  /*4260*/  IMAD.MOV.U32 R27, RZ, RZ, R4 ;  /* 0x000000ffff1b7224 */ /* 0x000fe200078e0004 */
[----:B------:R-:W-:Y:S01]  /*4270*/  ISETP.GE.AND P2, PT, R17, RZ, PT ;  /* 0x000000ff1100720c */ /* 0x000fe20003f46270 */
[----:B------:R-:W-:Y:S01]  /*4280*/  @!P1 IMAD.MOV R5, RZ, RZ, -R5 ;  /* 0x000000ffff059224 */ /* 0x000fe200078e0a05 */
[----:B------:R-:W-:-:S09]  /*4290*/  ISETP.NE.AND P1, PT, RZ, c[0x0][0x17c], PT ;  /* 0x00005f00ff007a0c */ /* 0x000fd20003f25270 */
[----:B------:R-:W-:Y:S01]  /*42a0*/  @!P3 IMAD.IADD R12, R12, 0x1, -R13 ;  /* 0x000000010c0cb824 */ /* 0x000fe200078e0a0d */
[----:B------:R-:W-:-:S04]  /*42b0*/  LEA R4, P3, R2, c[0x0][0x168], 0x1 ;  /* 0x00005a0002047a11 */ /* 0x000fc800078608ff */
[----:B------:R0:W-:Y:S01]  /*42c0*/  STL [R1+0x7c], R12 ;  /* 0x00007c0c01007387 */ /* 0x0001e20000100800 */
[----:B------:R-:W-:-:S03]  /*42d0*/  LOP3.LUT R29, RZ, c[0x0][0x17c], RZ, 0x33, !PT ;  /* 0x00005f00ff1d7a12 */ /* 0x000fc600078e33ff */
[----:B------:R-:W4:Y:S04]  /*42e0*/  LDL.LU R18, [R1+0xa8] ;  /* 0x0000a80001127983 */ /* 0x000f280000300800 */
[----:B------:R-:W4:Y:S04]  /*42f0*/  LDL.LU R17, [R1+0x30] ;  /* 0x0000300001117983 */ /* 0x000f280000300800 */
[----:B-1----:R-:W4:Y:S04]  /*4300*/  LDL.LU R16, [R1+0x2c] ;  /* 0x00002c0001107983 */ /* 0x002f280000300800 */
[----:B------:R-:W4:Y:S04]  /*4310*/  LDL.LU R13, [R1+0x68] ;  /* 0x00006800010d7983 */ /* 0x000f280000300800 */
[----:B0-----:R-:W4:Y:S04]  /*4320*/  LDL.LU R12, [R1+0xa0] ;  /* 0x0000a000010c7983 */ /* 0x001f280000300800 */
[----:B------:R3:W-:Y:S01]  /*4330*/  STL [R1+0xda4], R4 ;  /* 0x000da40401007387 */ /* 0x0007e20000100800 */
[----:B--2---:R-:W-:-:S02]  /*4340*/  SEL R7, R29, R7, !P1 ;  /* 0x000000071d077207 */ /* 0x004fc40004800000 */
[C---:B---3--:R-:W-:Y:S02]  /*4350*/  SEL R4, R29.reuse, R25, !P1 ;  /* 0x000000191d047207 */ /* 0x048fe40004800000 */
[----:B----4-:R-:W-:-:S03]  /*4360*/  SEL R2, R29, R19, !P1 ;  /* 0x000000131d027207 */ /* 0x010fc60004800000 */
[----:B------:R0:W-:Y:S01]  /*4370*/  STL [R1+0x28], R4 ;  /* 0x0000280401007387 */ /* 0x0001e20000100800 */
[----:B------:R-:W-:-:S03]  /*4380*/  SEL R11, R29, R11, !P1 ;  /* 0x0000000b1d0b7207 */ /* 0x000fc60004800000 */
[----:B------:R1:W-:Y:S01]  /*4390*/  STL [R1+0x24], R2 ;  /* 0x0000240201007387 */ /* 0x0003e20000100800 */
[----:B0-----:R-:W-:-:S03]  /*43a0*/  SEL R4, R29, R10, !P1 ;  /* 0x0000000a1d047207 */ /* 0x001fc60004800000 */
[----:B------:R-:W-:Y:S01]  /*43b0*/  STL [R1+0x20], R11 ;  /* 0x0000200b01007387 */ /* 0x000fe20000100800 */
[C---:B------:R-:W-:Y:S02]  /*43c0*/  SEL R10, R29.reuse, R6, !P1 ;  /* 0x000000061d0a7207 */ /* 0x040fe40004800000 */
[C---:B-1----:R-:W-:Y:S02]  /*43d0*/  SEL R2, R29.reuse, R28, !P1 ;  /* 0x0000001c1d027207 */ /* 0x042fe40004800000 */
[----:B------:R-:W2:Y:S04]  /*43e0*/  LDL.LU R28, [R1+0xa4] ;  /* 0x0000a400011c7983 */ /* 0x000ea80000300800 */
[----:B------:R0:W-:Y:S01]  /*43f0*/  STL [R1+0x1c], R4 ;  /* 0x00001c0401007387 */ /* 0x0001e20000100800 */
[----:B------:R-:W-:-:S03]  /*4400*/  SEL R6, R29, R9, !P1 ;  /* 0x000000091d067207 */ /* 0x000fc60004800000 */
[----:B0-----:R-:W3:Y:S04]  /*4410*/  LDL.LU R4, [R1+0xac] ;  /* 0x0000ac0001047983 */ /* 0x001ee80000300800 */
[----:B------:R0:W-:Y:S04]  /*4420*/  STL [R1+0x18], R2 ;  /* 0x0000180201007387 */ /* 0x0001e80000100800 */
[----:B0-----:R-:W4:Y:S04]  /*4430*/  LDL.LU R2, [R1+0xb8] ;  /* 0x0000b80001027983 */ /* 0x001f280000300800 */
[----:B------:R0:W-:Y:S04]  /*4440*/  STL [R1+0x14], R10 ;  /* 0x0000140a01007387 */ /* 0x0001e80000100800 */
[----:B------:R-:W4:Y:S04]  /*4450*/  LDL.LU R24, [R1+0xc0] ;  /* 0x0000c00001187983 */ /* 0x000f280000300800 */
[----:B------:R1:W-:Y:S04]  /*4460*/  STL [R1+0x10], R7 ;  /* 0x0000100701007387 */ /* 0x0003e80000100800 */
[----:B------:R-:W4:Y:S04]  /*4470*/  LDL.LU R23, [R1+0xc4] ;  /* 0x0000c40001177983 */ /* 0x000f280000300800 */
[----:B------:R0:W-:Y:S04]  /*4480*/  STL [R1+0x44], R6 ;  /* 0x0000440601007387 */ /* 0x0001e80000100800 */
[----:B------:R-:W4:Y:S04]  /*4490*/  LDL.LU R22, [R1+0xc8] ;  /* 0x0000c80001167983 */ /* 0x000f280000300800 */
[----:B------:R-:W4:Y:S04]  /*44a0*/  LDL.LU R21, [R1+0xbc] ;  /* 0x0000bc0001157983 */ /* 0x000f280000300800 */
[----:B------:R-:W4:Y:S04]  /*44b0*/  LDL.LU R20, [R1+0xb4] ;  /* 0x0000b40001147983 */ /* 0x000f280000300800 */
[----:B------:R-:W4:Y:S04]  /*44c0*/  LDL.LU R14, [R1+0x8c] ;  /* 0x00008c00010e7983 */ /* 0x000f280000300800 */
[----:B------:R-:W4:Y:S04]  /*44d0*/  LDL.LU R25, [R1+0x90] ;  /* 0x0000900001197983 */ /* 0x000f280000300800 */
[----:B------:R-:W4:Y:S04]  /*44e0*/  LDL.LU R11, [R1+0x94] ;  /* 0x00009400010b7983 */ /* 0x000f280000300800 */
[----:B0-----:R-:W4:Y:S04]  /*44f0*/  LDL.LU R10, [R1+0x98] ;  /* 0x00009800010a7983 */ /* 0x001f280000300800 */
[----:B------:R-:W4:Y:S01]  /*4500*/  LDL.LU R9, [R1+0x9c] ;  /* 0x00009c0001097983 */ /* 0x000f220000300800 */
[----:B------:R-:W-:-:S02]  /*4510*/  SEL R18, R29, R18, !P1 ;  /* 0x000000121d127207 */ /* 0x000fc40004800000 */
[C---:B-1----:R-:W-:Y:S02]  /*4520*/  SEL R7, R29.reuse, R17, !P1 ;  /* 0x000000111d077207 */ /* 0x042fe40004800000 */
[C---:B------:R-:W-:Y:S01]  /*4530*/  SEL R6, R29.reuse, R16, !P1 ;  /* 0x000000101d067207 */ /* 0x040fe20004800000 */
[----:B------:R-:W-:Y:S01]  /*4540*/  STL [R1+0x5c], R18 ;  /* 0x00005c1201007387 */ /* 0x000fe20000100800 */
[----:B------:R-:W-:-:S03]  /*4550*/  SEL R8, R29, R8, !P1 ;  /* 0x000000081d087207 */ /* 0x000fc60004800000 */
[----:B------:R0:W-:Y:S04]  /*4560*/  STL [R1+0x58], R7 ;  /* 0x0000580701007387 */ /* 0x0001e80000100800 */
[----:B------:R1:W-:Y:S01]  /*4570*/  STL [R1+0x54], R6 ;  /* 0x0000540601007387 */ /* 0x0003e20000100800 */
[----:B0-----:R-:W-:-:S03]  /*4580*/  SEL R7, R29, R13, !P1 ;  /* 0x0000000d1d077207 */ /* 0x001fc60004800000 */
[----:B------:R0:W-:Y:S01]  /*4590*/  STL [R1+0x50], R8 ;  /* 0x0000500801007387 */ /* 0x0001e20000100800 */
[----:B-1----:R-:W-:-:S03]  /*45a0*/  SEL R6, R29, R12, !P1 ;  /* 0x0000000c1d067207 */ /* 0x002fc60004800000 */
        /* <DEDUP_REMOVED lines=8> */
[----:B0-----:R-:W4:Y:S04]  /*4630*/  LDL.LU R8, [R1+0x6c] ;  /* 0x00006c0001087983 */ /* 0x001f280000300800 */
[----:B-1----:R-:W4:Y:S04]  /*4640*/  LDL.LU R7, [R1+0x60] ;  /* 0x0000600001077983 */ /* 0x002f280000300800 */
[----:B------:R-:W4:Y:S01]  /*4650*/  LDL.LU R6, [R1+0x3c] ;  /* 0x00003c0001067983 */ /* 0x000f220000300800 */
[----:B--2---:R-:W-:-:S05]  /*4660*/  SEL R28, R29, R28, !P1 ;  /* 0x0000001c1d1c7207 */ /* 0x004fca0004800000 */
[----:B------:R0:W-:Y:S01]  /*4670*/  STL [R1+0xa8], R28 ;  /* 0x0000a81c01007387 */ /* 0x0001e20000100800 */
[----:B---3--:R-:W-:-:S03]  /*4680*/  SEL R4, R29, R4, !P1 ;  /* 0x000000041d047207 */ /* 0x008fc60004800000 */
[----:B0-----:R-:W2:Y:S04]  /*4690*/  LDL.LU R28, [R1+0x34] ;  /* 0x00003400011c7983 */ /* 0x001ea80000300800 */
[----:B------:R0:W-:Y:S01]  /*46a0*/  STL [R1+0xb0], R4 ;  /* 0x0000b00401007387 */ /* 0x0001e20000100800 */
[----:B----4-:R-:W-:-:S03]  /*46b0*/  SEL R2, R29, R2, !P1 ;  /* 0x000000021d027207 */ /* 0x010fc60004800000 */
[----:B0-----:R-:W3:Y:S04]  /*46c0*/  LDL.LU R4, [R1+0x38] ;  /* 0x0000380001047983 */ /* 0x001ee80000300800 */
[----:B------:R0:W-:Y:S01]  /*46d0*/  STL [R1+0xdc], R2 ;  /* 0x0000dc0201007387 */ /* 0x0001e20000100800 */
[----:B------:R-:W-:-:S03]  /*46e0*/  SEL R24, R29, R24, !P1 ;  /* 0x000000181d187207 */ /* 0x000fc60004800000 */
[----:B0-----:R-:W4:Y:S01]  /*46f0*/  LDL.LU R2, [R1+0x48] ;  /* 0x0000480001027983 */ /* 0x001f220000300800 */
[----:B------:R-:W-:-:S03]  /*4700*/  SEL R23, R29, R23, !P1 ;  /* 0x000000171d177207 */ /* 0x000fc60004800000 */
[----:B------:R0:W-:Y:S01]  /*4710*/  STL [R1+0xd8], R24 ;  /* 0x0000d81801007387 */ /* 0x0001e20000100800 */
[C---:B------:R-:W-:Y:S02]  /*4720*/  SEL R22, R29.reuse, R22, !P1 ;  /* 0x000000161d167207 */ /* 0x040fe40004800000 */
[C---:B------:R-:W-:Y:S01]  /*4730*/  SEL R21, R29.reuse, R21, !P1 ;  /* 0x000000151d157207 */ /* 0x040fe20004800000 */
[----:B0-----:R-:W2:Y:S01]  /*4740*/  LDL.LU R24, [R1+0xe60] ;  /* 0x000e600001187983 */ /* 0x001ea20000300800 */
[----:B------:R-:W-:-:S03]  /*4750*/  SEL R20, R29, R20, !P1 ;  /* 0x000000141d147207 */ /* 0x000fc60004800000 */
[----:B------:R0:W-:Y:S01]  /*4760*/  STL [R1+0xd4], R23 ;  /* 0x0000d41701007387 */ /* 0x0001e20000100800 */
[----:B------:R-:W-:-:S03]  /*4770*/  SEL R14, R29, R14, !P1 ;  /* 0x0000000e1d0e7207 */ /* 0x000fc60004800000 */
[----:B0-----:R-:W2:Y:S01]  /*4780*/  LDL.LU R23, [R1+0xe5c] ;  /* 0x000e5c0001177983 */ /* 0x001ea20000300800 */
[----:B------:R-:W-:-:S03]  /*4790*/  SEL R25, R29, R25, !P1 ;  /* 0x000000191d197207 */ /* 0x000fc60004800000 */
[----:B------:R0:W-:Y:S01]  /*47a0*/  STL [R1+0xd0], R22 ;  /* 0x0000d01601007387 */ /* 0x0001e20000100800 */
[C---:B------:R-:W-:Y:S02]  /*47b0*/  SEL R11, R29.reuse, R11, !P1 ;  /* 0x0000000b1d0b7207 */ /* 0x040fe40004800000 */
[C---:B------:R-:W-:Y:S01]  /*47c0*/  SEL R10, R29.reuse, R10, !P1 ;  /* 0x0000000a1d0a7207 */ /* 0x040fe20004800000 */
[----:B0-----:R-:W2:Y:S04]  /*47d0*/  LDL.LU R22, [R1+0xe58] ;  /* 0x000e580001167983 */ /* 0x001ea80000300800 */
[----:B------:R0:W-:Y:S01]  /*47e0*/  STL [R1+0xcc], R21 ;  /* 0x0000cc1501007387 */ /* 0x0001e20000100800 */
[----:B------:R-:W-:-:S03]  /*47f0*/  SEL R9, R29, R9, !P1 ;  /* 0x000000091d097207 */ /* 0x000fc60004800000 */
[----:B0-----:R-:W2:Y:S04]  /*4800*/  LDL.LU R21, [R1+0xe54] ;  /* 0x000e540001157983 */ /* 0x001ea80000300800 */
[----:B------:R0:W-:Y:S04]  /*4810*/  STL [R1+0xc8], R20 ;  /* 0x0000c81401007387 */ /* 0x0001e80000100800 */
        /* <DEDUP_REMOVED lines=8> */
[----:B0-----:R-:W3:Y:S04]  /*48a0*/  LDL.LU R10, [R1+0xe40] ;  /* 0x000e4000010a7983 */ /* 0x001ee80000300800 */
[----:B------:R0:W-:Y:S04]  /*48b0*/  STL [R1+0xb4], R9 ;  /* 0x0000b40901007387 */ /* 0x0001e80000100800 */
[----:B0-----:R-:W4:Y:S01]  /*48c0*/  LDL.LU R9, [R1+0xe3c] ;  /* 0x000e3c0001097983 */ /* 0x001f220000300800 */
[----:B------:R-:W-:-:S02]  /*48d0*/  SEL R19, R29, R19, !P1 ;  /* 0x000000131d137207 */ /* 0x000fc40004800000 */
[C---:B------:R-:W-:Y:S02]  /*48e0*/  SEL R18, R29.reuse, R18, !P1 ;  /* 0x000000121d127207 */ /* 0x040fe40004800000 */
[C---:B------:R-:W-:Y:S02]  /*48f0*/  SEL R17, R29.reuse, R17, !P1 ;  /* 0x000000111d117207 */ /* 0x040fe40004800000 */
[C---:B------:R-:W-:Y:S02]  /*4900*/  SEL R16, R29.reuse, R16, !P1 ;  /* 0x000000101d107207 */ /* 0x040fe40004800000 */
[C---:B------:R-:W-:Y:S02]  /*4910*/  SEL R13, R29.reuse, R13, !P1 ;  /* 0x0000000d1d0d7207 */ /* 0x040fe40004800000 */
[C---:B------:R-:W-:Y:S02]  /*4920*/  SEL R12, R29.reuse, R12, !P1 ;  /* 0x0000000c1d0c7207 */ /* 0x040fe40004800000 */
[----:B--2---:R-:W-:-:S02]  /*4930*/  SEL R11, R29, R11, !P1 ;  /* 0x0000000b1d0b7207 */ /* 0x004fc40004800000 */
[C---:B---3--:R-:W-:Y:S02]  /*4940*/  SEL R10, R29.reuse, R10, !P1 ;  /* 0x0000000a1d0a7207 */ /* 0x048fe40004800000 */
[----:B----4-:R-:W-:-:S05]  /*4950*/  SEL R9, R29, R9, !P1 ;  /* 0x000000091d097207 */ /* 0x010fca0004800000 */
[----:B------:R0:W-:Y:S04]  /*4960*/  STL [R1+0xac], R9 ;  /* 0x0000ac0901007387 */ /* 0x0001e80000100800 */
[----:B0-----:R-:W2:Y:S04]  /*4970*/  LDL.LU R9, [R1+0x64] ;  /* 0x0000640001097983 */ /* 0x001ea80000300800 */
[----:B------:R0:W-:Y:S04]  /*4980*/  STL [R1+0xa4], R10 ;  /* 0x0000a40a01007387 */ /* 0x0001e80000100800 */
[----:B0-----:R-:W3:Y:S04]  /*4990*/  LDL.LU R10, [R1+0x70] ;  /* 0x00007000010a7983 */ /* 0x001ee80000300800 */
[----:B------:R0:W-:Y:S04]  /*49a0*/  STL [R1+0x9c], R11 ;  /* 0x00009c0b01007387 */ /* 0x0001e80000100800 */
[----:B0-----:R-:W4:Y:S04]  /*49b0*/  LDL.LU R11, [R1+0x74] ;  /* 0x00007400010b7983 */ /* 0x001f280000300800 */
        /* <DEDUP_REMOVED lines=11> */
[----:B0-----:R-:W2:Y:S01]  /*4a70*/  LDL.LU R12, [R1+0xe24] ;  /* 0x000e2400010c7983 */ /* 0x001ea20000300800 */
[----:B---3--:R-:W-:-:S02]  /*4a80*/  SEL R10, R29, R10, !P1 ;  /* 0x0000000a1d0a7207 */ /* 0x008fc40004800000 */
[----:B----4-:R-:W-:-:S05]  /*4a90*/  SEL R11, R29, R11, !P1 ;  /* 0x0000000b1d0b7207 */ /* 0x010fca0004800000 */
[----:B------:R2:W-:Y:S04]  /*4aa0*/  STL [R1+0x80], R11 ;  /* 0x0000800b01007387 */ /* 0x0005e80000100800 */
[----:B------:R0:W-:Y:S01]  /*4ab0*/  STL [R1+0x78], R10 ;  /* 0x0000780a01007387 */ /* 0x0001e20000100800 */
[C---:B--2---:R-:W-:Y:S02]  /*4ac0*/  SEL R11, R29.reuse, R9, !P1 ;  /* 0x000000091d0b7207 */ /* 0x044fe40004800000 */
[C---:B------:R-:W-:Y:S02]  /*4ad0*/  SEL R9, R29.reuse, R7, !P1 ;  /* 0x000000071d097207 */ /* 0x040fe40004800000 */
[C---:B0-----:R-:W-:Y:S01]  /*4ae0*/  SEL R10, R29.reuse, R8, !P1 ;  /* 0x000000081d0a7207 */ /* 0x041fe20004800000 */
[----:B------:R-:W-:Y:S01]  /*4af0*/  STL [R1+0x74], R11 ;  /* 0x0000740b01007387 */ /* 0x000fe20000100800 */
[----:B------:R-:W-:-:S03]  /*4b00*/  SEL R7, R29, R6, !P1 ;  /* 0x000000061d077207 */ /* 0x000fc60004800000 */
[----:B------:R-:W-:Y:S04]  /*4b10*/  STL [R1+0x70], R10 ;  /* 0x0000700a01007387 */ /* 0x000fe80000100800 */
[----:B------:R-:W-:Y:S01]  /*4b20*/  STL [R1+0x6c], R9 ;  /* 0x00006c0901007387 */ /* 0x000fe20000100800 */
[C---:B------:R-:W-:Y:S02]  /*4b30*/  SEL R6, R29.reuse, R13, !P1 ;  /* 0x0000000d1d067207 */ /* 0x040fe40004800000 */
[----:B------:R-:W-:-:S05]  /*4b40*/  SEL R8, R29, R12, !P1 ;  /* 0x0000000c1d087207 */ /* 0x000fca0004800000 */
[----:B------:R0:W-:Y:S04]  /*4b50*/  STL [R1+0x64], R8 ;  /* 0x0000640801007387 */ /* 0x0001e80000100800 */
[----:B------:R1:W-:Y:S04]  /*4b60*/  STL [R1+0x60], R7 ;  /* 0x0000600701007387 */ /* 0x0003e80000100800 */
[----:B------:R2:W-:Y:S01]  /*4b70*/  STL [R1+0x4c], R6 ;  /* 0x00004c0601007387 */ /* 0x0005e20000100800 */
[C---:B0-----:R-:W-:Y:S02]  /*4b80*/  SEL R8, R29.reuse, R16, !P1 ;  /* 0x000000101d087207 */ /* 0x041fe40004800000 */
[----:B-1----:R-:W-:-:S03]  /*4b90*/  SEL R7, R29, R28, !P1 ;  /* 0x0000001c1d077207 */ /* 0x002fc60004800000 */
[----:B------:R-:W-:Y:S01]  /*4ba0*/  STL [R1+0x40], R8 ;  /* 0x0000400801007387 */ /* 0x000fe20000100800 */
[----:B--2---:R-:W-:-:S03]  /*4bb0*/  SEL R6, R29, R4, !P1 ;  /* 0x000000041d067207 */ /* 0x004fc60004800000 */
[----:B------:R-:W-:Y:S01]  /*4bc0*/  STL [R1+0x3c], R7 ;  /* 0x00003c0701007387 */ /* 0x000fe20000100800 */
[C---:B------:R-:W-:Y:S02]  /*4bd0*/  SEL R4, R29.reuse, R2, !P1 ;  /* 0x000000021d047207 */ /* 0x040fe40004800000 */
[C---:B------:R-:W-:Y:S01]  /*4be0*/  SEL R2, R29.reuse, R17, !P1 ;  /* 0x000000111d027207 */ /* 0x040fe20004800000 */
[----:B------:R0:W-:Y:S04]  /*4bf0*/  STL [R1+0x38], R6 ;  /* 0x0000380601007387 */ /* 0x0001e80000100800 */
[----:B------:R1:W-:Y:S01]  /*4c00*/  STL [R1+0x34], R4 ;  /* 0x0000340401007387 */ /* 0x0003e20000100800 */
[----:B0-----:R-:W-:-:S03]  /*4c10*/  SEL R6, R29, R18, !P1 ;  /* 0x000000121d067207 */ /* 0x001fc60004800000 */
[----:B------:R-:W-:Y:S01]  /*4c20*/  STL [R1+0x30], R2 ;  /* 0x0000300201007387 */ /* 0x000fe20000100800 */
[----:B-1----:R-:W-:-:S03]  /*4c30*/  SEL R4, R29, R19, !P1 ;  /* 0x000000131d047207 */ /* 0x002fc60004800000 */
[----:B------:R0:W-:Y:S04]  /*4c40*/  STL [R1+0x2c], R6 ;  /* 0x00002c0601007387 */ /* 0x0001e80000100800 */
[----:B------:R-:W2:Y:S04]  /*4c50*/  LDL.LU R17, [R1+0x28] ;  /* 0x0000280001117983 */ /* 0x000ea80000300800 */
[----:B------:R1:W-:Y:S04]  /*4c60*/  STL [R1+0xc], R4 ;  /* 0x00000c0401007387 */ /* 0x0003e80000100800 */
[----:B------:R-:W3:Y:S04]  /*4c70*/  LDL.LU R28, [R1+0x24] ;  /* 0x00002400011c7983 */ /* 0x000ee80000300800 */
[----:B0-----:R-:W0:Y:S01]  /*4c80*/  S2R R6, SR_TID.X ;  /* 0x0000000000067919 */ /* 0x001e220000002100 */
[----:B------:R-:W-:-:S02]  /*4c90*/  SEL R2, R29, R25, !P1 ;  /* 0x000000191d027207 */ /* 0x000fc40004800000 */
[----:B-1----:R-:W-:-:S03]  /*4ca0*/  SEL R4, R29, R14, !P1 ;  /* 0x0000000e1d047207 */ /* 0x002fc60004800000 */
[----:B------:R1:W-:Y:S04]  /*4cb0*/  STL [R1+0x8], R2 ;  /* 0x0000080201007387 */ /* 0x0003e80000100800 */
[----:B------:R-:W4:Y:S01]  /*4cc0*/  LDL.LU R7, [R1+0x20] ;  /* 0x0000200001077983 */ /* 0x000f220000300800 */
[----:B------:R-:W-:-:S03]  /*4cd0*/  @!P4 IMAD.MOV R27, RZ, RZ, -R27 ;  /* 0x000000ffff1bc224 */ /* 0x000fc600078e0a1b */
[----:B------:R-:W4:Y:S01]  /*4ce0*/  LDL.LU R8, [R1+0x1c] ;  /* 0x00001c0001087983 */ /* 0x000f220000300800 */
[C---:B------:R-:W-:Y:S02]  /*4cf0*/  SEL R21, R29.reuse, R21, !P1 ;  /* 0x000000151d157207 */ /* 0x040fe40004800000 */
[C---:B-1----:R-:W-:Y:S01]  /*4d00*/  SEL R2, R29.reuse, R20, !P1 ;  /* 0x000000141d027207 */ /* 0x042fe20004800000 */
[----:B------:R-:W4:Y:S01]  /*4d10*/  LDL.LU R9, [R1+0x18] ;  /* 0x0000180001097983 */ /* 0x000f220000300800 */
[----:B------:R-:W-:Y:S01]  /*4d20*/  @!P5 IMAD.MOV R3, RZ, RZ, -R3 ;  /* 0x000000ffff03d224 */ /* 0x000fe200078e0a03 */
[C---:B------:R-:W-:Y:S02]  /*4d30*/  SEL R22, R29.reuse, R22, !P1 ;  /* 0x000000161d167207 */ /* 0x040fe40004800000 */
[----:B------:R-:W4:Y:S01]  /*4d40*/  LDL.LU R10, [R1+0x14] ;  /* 0x00001400010a7983 */ /* 0x000f220000300800 */
[----:B------:R-:W-:Y:S01]  /*4d50*/  @!P2 IMAD.MOV R0, RZ, RZ, -R0 ;  /* 0x000000ffff00a224 */ /* 0x000fe200078e0a00 */
[----:B------:R-:W-:-:S02]  /*4d60*/  SEL R23, R29, R23, !P1 ;  /* 0x000000171d177207 */ /* 0x000fc40004800000 */
[----:B------:R-:W4:Y:S01]  /*4d70*/  LDL.LU R11, [R1+0x10] ;  /* 0x00001000010b7983 */ /* 0x000f220000300800 */
[----:B0-----:R-:W-:Y:S01]  /*4d80*/  LOP3.LUT R6, R6, 0x7f, RZ, 0xc0, !PT ;  /* 0x0000007f06067812 */ /* 0x001fe200078ec0ff */
[----:B------:R-:W-:Y:S02]  /*4d90*/  @!P6 IMAD.MOV R15, RZ, RZ, -R15 ;  /* 0x000000ffff0fe224 */ /* 0x000fe400078e0a0f */
[----:B------:R-:W4:Y:S01]  /*4da0*/  LDL.LU R12, [R1+0x44] ;  /* 0x00004400010c7983 */ /* 0x000f220000300800 */
[C---:B------:R-:W-:Y:S01]  /*4db0*/  SEL R24, R29.reuse, R24, !P1 ;  /* 0x000000181d187207 */ /* 0x040fe20004800000 */
[----:B------:R-:W-:Y:S02]  /*4dc0*/  @!P0 IMAD.MOV R26, RZ, RZ, -R26 ;  /* 0x000000ffff1a8224 */ /* 0x000fe400078e0a1a */
[----:B------:R-:W4:Y:S01]  /*4dd0*/  LDL.LU R13, [R1+0x5c] ;  /* 0x00005c00010d7983 */ /* 0x000f220000300800 */
[----:B------:R-:W-:-:S03]  /*4de0*/  SEL R5, R29, R5, !P1 ;  /* 0x000000051d057207 */ /* 0x000fc60004800000 */
[----:B------:R-:W-:Y:S01]  /*4df0*/  STL [R1+0xda8], R4 ;  /* 0x000da80401007387 */ /* 0x000fe20000100800 */
[----:B------:R-:W-:-:S03]  /*4e00*/  SEL R27, R29, R27, !P1 ;  /* 0x0000001b1d1b7207 */ /* 0x000fc60004800000 */
[----:B------:R-:W-:Y:S01]  /*4e10*/  STL [R1+0xdac], R2 ;  /* 0x000dac0201007387 */ /* 0x000fe20000100800 */
[C---:B------:R-:W-:Y:S01]  /*4e20*/  SEL R3, R29.reuse, R3, !P1 ;  /* 0x000000031d037207 */ /* 0x040fe20004800000 */
[----:B------:R-:W-:Y:S02]  /*4e30*/  IMAD R6, R6, c[0x0][0x18c], RZ ;  /* 0x0000630006067a24 */ /* 0x000fe400078e02ff */
[----:B------:R-:W-:Y:S01]  /*4e40*/  STL [R1+0xdb0], R21 ;  /* 0x000db01501007387 */ /* 0x000fe20000100800 */
[----:B------:R-:W-:-:S03]  /*4e50*/  SEL R0, R29, R0, !P1 ;  /* 0x000000001d007207 */ /* 0x000fc60004800000 */
[----:B------:R-:W-:Y:S01]  /*4e60*/  STL [R1+0xdb4], R22 ;  /* 0x000db41601007387 */ /* 0x000fe20000100800 */
[----:B------:R-:W-:-:S03]  /*4e70*/  SEL R15, R29, R15, !P1 ;  /* 0x0000000f1d0f7207 */ /* 0x000fc60004800000 */
[----:B------:R0:W-:Y:S01]  /*4e80*/  STL [R1+0xdb8], R23 ;  /* 0x000db81701007387 */ /* 0x0001e20000100800 */
[----:B------:R-:W-:-:S03]  /*4e90*/  SEL R26, R29, R26, !P1 ;  /* 0x0000001a1d1a7207 */ /* 0x000fc60004800000 */
[----:B------:R-:W-:Y:S01]  /*4ea0*/  STL [R1+0xdbc], R24 ;  /* 0x000dbc1801007387 */ /* 0x000fe20000100800 */
[----:B------:R-:W-:-:S03]  /*4eb0*/  LEA.HI.X.SX32 R6, R6, c[0x0][0x16c], 0x1, P3 ;  /* 0x00005b0006067a11 */ /* 0x000fc600018f0eff */
[----:B------:R1:W-:Y:S04]  /*4ec0*/  STL [R1+0xdc0], R5 ;  /* 0x000dc00501007387 */ /* 0x0003e80000100800 */
[----:B------:R-:W-:Y:S04]  /*4ed0*/  STL [R1+0xdc4], R27 ;  /* 0x000dc41b01007387 */ /* 0x000fe80000100800 */
[----:B------:R-:W-:Y:S04]  /*4ee0*/  STL [R1+0xdc8], R3 ;  /* 0x000dc80301007387 */ /* 0x000fe80000100800 */
[----:B------:R0:W-:Y:S04]  /*4ef0*/  STL [R1+0xdcc], R0 ;  /* 0x000dcc0001007387 */ /* 0x0001e80000100800 */
[----:B------:R-:W-:Y:S04]  /*4f00*/  STL [R1+0xdd0], R15 ;  /* 0x000dd00f01007387 */ /* 0x000fe80000100800 */
[----:B------:R-:W-:Y:S04]  /*4f10*/  STL [R1+0xdd4], R26 ;  /* 0x000dd41a01007387 */ /* 0x000fe80000100800 */
[----:B------:R-:W4:Y:S04]  /*4f20*/  LDL.LU R14, [R1+0x58] ;  /* 0x00005800010e7983 */ /* 0x000f280000300800 */
[----:B------:R-:W4:Y:S04]  /*4f30*/  LDL.LU R16, [R1+0x54] ;  /* 0x0000540001107983 */ /* 0x000f280000300800 */
[----:B------:R-:W-:Y:S01]  /*4f40*/  STL [R1+0xdd8], R6 ;  /* 0x000dd80601007387 */ /* 0x000fe20000100800 */
[----:B--2---:R-:W-:-:S03]  /*4f50*/  IMAD R29, R17, c[0x0][0x190], RZ ;  /* 0x00006400111d7a24 */ /* 0x004fc600078e02ff */
[----:B------:R-:W2:Y:S04]  /*4f60*/  LDL.LU R17, [R1+0x50] ;  /* 0x0000500001117983 */ /* 0x000ea80000300800 */
[----:B------:R-:W2:Y:S01]  /*4f70*/  LDL.LU R18, [R1+0x68] ;  /* 0x0000680001127983 */ /* 0x000ea20000300800 */
[----:B---3--:R-:W-:-:S03]  /*4f80*/  IMAD R28, R28, c[0x0][0x190], RZ ;  /* 0x000064001c1c7a24 */ /* 0x008fc600078e02ff */
[----:B------:R-:W-:Y:S04]  /*4f90*/  STL [R1+0xddc], R29 ;  /* 0x000ddc1d01007387 */ /* 0x000fe80000100800 */
[----:B------:R-:W3:Y:S04]  /*4fa0*/  LDL.LU R19, [R1+0xa0] ;  /* 0x0000a00001137983 */ /* 0x000ee80000300800 */
[----:B------:R-:W3:Y:S04]  /*4fb0*/  LDL.LU R20, [R1+0xa8] ;  /* 0x0000a80001147983 */ /* 0x000ee80000300800 */
[----:B------:R-:W-:Y:S04]  /*4fc0*/  STL [R1+0xde0], R28 ;  /* 0x000de01c01007387 */ /* 0x000fe80000100800 */
[----:B------:R-:W3:Y:S04]  /*4fd0*/  LDL.LU R25, [R1+0xb0] ;  /* 0x0000b00001197983 */ /* 0x000ee80000300800 */
[----:B0-----:R-:W1:Y:S04]  /*4fe0*/  LDL.LU R23, [R1+0xdc] ;  /* 0x0000dc0001177983 */ /* 0x001e680000300800 */
[----:B------:R-:W3:Y:S04]  /*4ff0*/  LDL.LU R22, [R1+0xd8] ;  /* 0x0000d80001167983 */ /* 0x000ee80000300800 */
[----:B------:R-:W3:Y:S01]  /*5000*/  LDL.LU R21, [R1+0xd4] ;  /* 0x0000d40001157983 */ /* 0x000ee20000300800 */
[----:B----4-:R-:W-:-:S02]  /*5010*/  IMAD R7, R7, c[0x0][0x190], RZ ;  /* 0x0000640007077a24 */ /* 0x010fc400078e02ff */
[----:B------:R-:W-:Y:S01]  /*5020*/  IMAD R8, R8, c[0x0][0x190], RZ ;  /* 0x0000640008087a24 */ /* 0x000fe200078e02ff */
[----:B------:R-:W4:Y:S01]  /*5030*/  LDL.LU R2, [R1+0xd0] ;  /* 0x0000d00001027983 */ /* 0x000f220000300800 */
[----:B------:R-:W-:Y:S02]  /*5040*/  IMAD R9, R9, c[0x0][0x190], RZ ;  /* 0x0000640009097a24 */ /* 0x000fe400078e02ff */
[----:B------:R-:W-:Y:S01]  /*5050*/  IMAD R10, R10, c[0x0][0x190], RZ ;  /* 0x000064000a0a7a24 */ /* 0x000fe200078e02ff */
[----:B------:R-:W4:Y:S01]  /*5060*/  LDL.LU R4, [R1+0xcc] ;  /* 0x0000cc0001047983 */ /* 0x000f220000300800 */
[----:B------:R-:W-:Y:S02]  /*5070*/  IMAD R11, R11, c[0x0][0x190], RZ ;  /* 0x000064000b0b7a24 */ /* 0x000fe400078e02ff */
[----:B------:R-:W-:Y:S01]  /*5080*/  IMAD R12, R12, c[0x0][0x190], RZ ;  /* 0x000064000c0c7a24 */ /* 0x000fe200078e02ff */
[----:B------:R-:W-:Y:S01]  /*5090*/  STL [R1+0xde4], R7 ;  /* 0x000de40701007387 */ /* 0x000fe20000100800 */
[----:B------:R-:W-:-:S03]  /*50a0*/  IMAD R13, R13, c[0x0][0x190], RZ ;  /* 0x000064000d0d7a24 */ /* 0x000fc600078e02ff */
[----:B------:R-:W-:Y:S04]  /*50b0*/  STL [R1+0xde8], R8 ;  /* 0x000de80801007387 */ /* 0x000fe80000100800 */
[----:B------:R-:W-:Y:S04]  /*50c0*/  STL [R1+0xdec], R9 ;  /* 0x000dec0901007387 */ /* 0x000fe80000100800 */
[----:B------:R-:W-:Y:S04]  /*50d0*/  STL [R1+0xdf0], R10 ;  /* 0x000df00a01007387 */ /* 0x000fe80000100800 */
[----:B------:R-:W-:Y:S04]  /*50e0*/  STL [R1+0xdf4], R11 ;  /* 0x000df40b01007387 */ /* 0x000fe80000100800 */
[----:B------:R-:W-:Y:S04]  /*50f0*/  STL [R1+0xdf8], R12 ;  /* 0x000df80c01007387 */ /* 0x000fe80000100800 */
[----:B------:R-:W-:Y:S01]  /*5100*/  STL [R1+0xdfc], R13 ;  /* 0x000dfc0d01007387 */ /* 0x000fe20000100800 */
[----:B------:R-:W-:-:S02]  /*5110*/  IMAD R14, R14, c[0x0][0x190], RZ ;  /* 0x000064000e0e7a24 */ /* 0x000fc400078e02ff */
[----:B------:R-:W-:-:S03]  /*5120*/  IMAD R16, R16, c[0x0][0x190], RZ ;  /* 0x0000640010107a24 */ /* 0x000fc600078e02ff */
[----:B------:R-:W-:Y:S04]  /*5130*/  STL [R1+0xe00], R14 ;  /* 0x000e000e01007387 */ /* 0x000fe80000100800 */
[----:B------:R-:W-:Y:S01]  /*5140*/  STL [R1+0xe04], R16 ;  /* 0x000e041001007387 */ /* 0x000fe20000100800 */
[----:B--2---:R-:W-:Y:S02]  /*5150*/  IMAD R17, R17, c[0x0][0x190], RZ ;  /* 0x0000640011117a24 */ /* 0x004fe400078e02ff */
[----:B------:R-:W-:-:S03]  /*5160*/  IMAD R18, R18, c[0x0][0x190], RZ ;  /* 0x0000640012127a24 */ /* 0x000fc600078e02ff */
[----:B------:R-:W-:Y:S01]  /*5170*/  STL [R1+0xe08], R17 ;  /* 0x000e081101007387 */ /* 0x000fe20000100800 */
[----:B---3--:R-:W-:-:S03]  /*5180*/  IMAD R19, R19, c[0x0][0x190], RZ ;  /* 0x0000640013137a24 */ /* 0x008fc600078e02ff */
[----:B------:R-:W-:Y:S01]  /*5190*/  STL [R1+0xe0c], R18 ;  /* 0x000e0c1201007387 */ /* 0x000fe20000100800 */
[----:B------:R-:W-:-:S03]  /*51a0*/  IMAD R20, R20, c[0x0][0x190], RZ ;  /* 0x0000640014147a24 */ /* 0x000fc600078e02ff */
[----:B------:R-:W-:Y:S01]  /*51b0*/  STL [R1+0xe10], R19 ;  /* 0x000e101301007387 */ /* 0x000fe20000100800 */
[----:B------:R-:W-:-:S03]  /*51c0*/  IMAD R25, R25, c[0x0][0x190], RZ ;  /* 0x0000640019197a24 */ /* 0x000fc600078e02ff */
[----:B------:R-:W-:Y:S01]  /*51d0*/  STL [R1+0xe14], R20 ;  /* 0x000e141401007387 */ /* 0x000fe20000100800 */
[----:B-1----:R-:W-:-:S03]  /*51e0*/  IMAD R5, R23, c[0x0][0x190], RZ ;  /* 0x0000640017057a24 */ /* 0x002fc600078e02ff */
[----:B------:R0:W-:Y:S01]  /*51f0*/  STL [R1+0xe18], R25 ;  /* 0x000e181901007387 */ /* 0x0001e20000100800 */
[----:B------:R-:W-:-:S03]  /*5200*/  IMAD R0, R22, c[0x0][0x190], RZ ;  /* 0x0000640016007a24 */ /* 0x000fc600078e02ff */
[----:B------:R-:W-:Y:S01]  /*5210*/  STL [R1+0x10], R5 ;  /* 0x0000100501007387 */ /* 0x000fe20000100800 */
[----:B------:R-:W-:-:S03]  /*5220*/  IMAD R3, R21, c[0x0][0x190], RZ ;  /* 0x0000640015037a24 */ /* 0x000fc600078e02ff */
[----:B------:R1:W-:Y:S04]  /*5230*/  STL [R1+0x14], R0 ;  /* 0x0000140001007387 */ /* 0x0003e80000100800 */
[----:B------:R-:W-:Y:S04]  /*5240*/  STL [R1+0x18], R3 ;  /* 0x0000180301007387 */ /* 0x000fe80000100800 */
[----:B0-----:R-:W2:Y:S01]  /*5250*/  LDL.LU R25, [R1+0xc0] ;  /* 0x0000c00001197983 */ /* 0x001ea20000300800 */
[----:B----4-:R-:W-:Y:S02]  /*5260*/  IMAD R2, R2, c[0x0][0x190], RZ ;  /* 0x0000640002027a24 */ /* 0x010fe400078e02ff */
[----:B-1----:R-:W-:-:S03]  /*5270*/  IMAD R0, R4, c[0x0][0x190], RZ ;  /* 0x0000640004007a24 */ /* 0x002fc600078e02ff */
[----:B------:R-:W-:Y:S04]  /*5280*/  STL [R1+0x1c], R2 ;  /* 0x00001c0201007387 */ /* 0x000fe80000100800 */
[----:B--2---:R0:W-:Y:S04]  /*5290*/  STL [R1+0xe1c], R25 ;  /* 0x000e1c1901007387 */ /* 0x0041e80000100800 */
[----:B------:R-:W-:Y:S04]  /*52a0*/  STL [R1+0x20], R0 ;  /* 0x0000200001007387 */ /* 0x000fe80000100800 */
[----:B0-----:R-:W2:Y:S04]  /*52b0*/  LDL.LU R25, [R1+0xc4] ;  /* 0x0000c40001197983 */ /* 0x001ea80000300800 */
[----:B--2---:R0:W-:Y:S04]  /*52c0*/  STL [R1+0xe20], R25 ;  /* 0x000e201901007387 */ /* 0x0041e80000100800 */
[----:B0-----:R-:W2:Y:S04]  /*52d0*/  LDL.LU R25, [R1+0xc8] ;  /* 0x0000c80001197983 */ /* 0x001ea80000300800 */
[----:B------:R-:W3:Y:S04]  /*52e0*/  LDL.LU R20, [R1+0xbc] ;  /* 0x0000bc0001147983 */ /* 0x000ee80000300800 */
[----:B------:R-:W4:Y:S04]  /*52f0*/  LDL.LU R19, [R1+0xb8] ;  /* 0x0000b80001137983 */ /* 0x000f280000300800 */
[----:B------:R-:W3:Y:S04]  /*5300*/  LDL.LU R18, [R1+0xb4] ;  /* 0x0000b40001127983 */ /* 0x000ee80000300800 */
        /* <DEDUP_REMOVED lines=24> */
[----:B------:R-:W3:Y:S01]  /*5490*/  LDL.LU R4, [R1+0x8] ;  /* 0x0000080001047983 */ /* 0x000ee20000300800 */
[----:B--2---:R-:W-:-:S05]  /*54a0*/  IMAD R25, R25, c[0x0][0x190], RZ ;  /* 0x0000640019197a24 */ /* 0x004fca00078e02ff */
[----:B------:R0:W-:Y:S04]  /*54b0*/  STL [R1+0x24], R25 ;  /* 0x0000241901007387 */ /* 0x0001e80000100800 */
[----:B0-----:R-:W2:Y:S02]  /*54c0*/  LDL.LU R25, [R1+0xe20] ;  /* 0x000e200001197983 */ /* 0x001ea40000300800 */
[----:B--2---:R-:W-:-:S05]  /*54d0*/  IMAD R25, R25, c[0x0][0x190], RZ ;  /* 0x0000640019197a24 */ /* 0x004fca00078e02ff */
[----:B------:R0:W-:Y:S04]  /*54e0*/  STL [R1+0x28], R25 ;  /* 0x0000281901007387 */ /* 0x0001e80000100800 */
[----:B0-----:R-:W2:Y:S01]  /*54f0*/  LDL.LU R25, [R1+0xe1c] ;  /* 0x000e1c0001197983 */ /* 0x001ea20000300800 */
[----:B---3--:R-:W-:Y:S02]  /*5500*/  IMAD R20, R20, c[0x0][0x190], RZ ;  /* 0x0000640014147a24 */ /* 0x008fe400078e02ff */
[----:B----4-:R-:W-:Y:S02]  /*5510*/  IMAD R19, R19, c[0x0][0x190], RZ ;  /* 0x0000640013137a24 */ /* 0x010fe400078e02ff */
[----:B------:R-:W-:Y:S02]  /*5520*/  IMAD R18, R18, c[0x0][0x190], RZ ;  /* 0x0000640012127a24 */ /* 0x000fe400078e02ff */
[----:B------:R-:W-:-:S02]  /*5530*/  IMAD R17, R17, c[0x0][0x190], RZ ;  /* 0x0000640011117a24 */ /* 0x000fc400078e02ff */
[----:B------:R-:W-:Y:S02]  /*5540*/  IMAD R16, R16, c[0x0][0x190], RZ ;  /* 0x0000640010107a24 */ /* 0x000fe400078e02ff */
[----:B------:R-:W-:Y:S02]  /*5550*/  IMAD R14, R14, c[0x0][0x190], RZ ;  /* 0x000064000e0e7a24 */ /* 0x000fe400078e02ff */
[----:B------:R-:W-:Y:S02]  /*5560*/  IMAD R13, R13, c[0x0][0x190], RZ ;  /* 0x000064000d0d7a24 */ /* 0x000fe400078e02ff */
[----:B------:R-:W-:Y:S02]  /*5570*/  IMAD R12, R12, c[0x0][0x190], RZ ;  /* 0x000064000c0c7a24 */ /* 0x000fe400078e02ff */
        /* <DEDUP_REMOVED lines=20> */
[----:B--2---:R-:W-:-:S05]  /*56c0*/  IMAD R25, R25, c[0x0][0x190], RZ ;  /* 0x0000640019197a24 */ /* 0x004fca00078e02ff */
        /* <DEDUP_REMOVED lines=57> */
[----:B0-----:R-:W2:Y:S02]  /*5a60*/  LDL.LU R4, [R1+0xda8] ;  /* 0x000da80001047983 */ /* 0x001ea40000300800 */
[----:B--2---:R-:W-:-:S05]  /*5a70*/  IMAD R4, R4, c[0x0][0x190], RZ ;  /* 0x0000640004047a24 */ /* 0x004fca00078e02ff */
[----:B------:R0:W-:Y:S04]  /*5a80*/  STL [R1+0x4], R4 ;  /* 0x0000040401007387 */ /* 0x0001e80000100800 */
[----:B0-----:R-:W2:Y:S01]  /*5a90*/  LDL.LU R4, [R1+0xda4] ;  /* 0x000da40001047983 */ /* 0x001ea20000300800 */
[----:B------:R-:W-:Y:S02]  /*5aa0*/  IMAD R2, R2, c[0x0][0x190], RZ ;  /* 0x0000640002027a24 */ /* 0x000fe400078e02ff */
[----:B------:R-:W-:Y:S02]  /*5ab0*/  IMAD R21, R21, c[0x0][0x190], RZ ;  /* 0x0000640015157a24 */ /* 0x000fe400078e02ff */
[----:B------:R-:W-:Y:S02]  /*5ac0*/  IMAD R22, R22, c[0x0][0x190], RZ ;  /* 0x0000640016167a24 */ /* 0x000fe400078e02ff */
[----:B------:R-:W-:Y:S01]  /*5ad0*/  IMAD R23, R23, c[0x0][0x190], RZ ;  /* 0x0000640017177a24 */ /* 0x000fe200078e02ff */
[----:B------:R2:W-:Y:S01]  /*5ae0*/  STL [R1+0xd88], R2 ;  /* 0x000d880201007387 */ /* 0x0005e20000100800 */
[----:B------:R-:W-:-:S02]  /*5af0*/  IMAD R24, R24, c[0x0][0x190], RZ ;  /* 0x0000640018187a24 */ /* 0x000fc400078e02ff */
[----:B------:R-:W-:Y:S01]  /*5b00*/  IMAD R5, R5, c[0x0][0x190], RZ ;  /* 0x0000640005057a24 */ /* 0x000fe200078e02ff */
[----:B------:R0:W-:Y:S01]  /*5b10*/  STL [R1+0xd8c], R21 ;  /* 0x000d8c1501007387 */ /* 0x0001e20000100800 */
[----:B------:R-:W-:-:S03]  /*5b20*/  IMAD R27, R27, c[0x0][0x190], RZ ;  /* 0x000064001b1b7a24 */ /* 0x000fc600078e02ff */
[----:B------:R-:W-:Y:S04]  /*5b30*/  STL [R1+0xd90], R22 ;  /* 0x000d901601007387 */ /* 0x000fe80000100800 */
[----:B------:R-:W-:Y:S04]  /*5b40*/  STL [R1+0xd94], R23 ;  /* 0x000d941701007387 */ /* 0x000fe80000100800 */
[----:B------:R-:W-:Y:S04]  /*5b50*/  STL [R1+0xd98], R24 ;  /* 0x000d981801007387 */ /* 0x000fe80000100800 */
[----:B------:R1:W-:Y:S04]  /*5b60*/  STL [R1+0xd9c], R5 ;  /* 0x000d9c0501007387 */ /* 0x0003e80000100800 */
[----:B------:R-:W-:Y:S01]  /*5b70*/  STL [R1+0xda0], R27 ;  /* 0x000da01b01007387 */ /* 0x000fe20000100800 */
[----:B--2---:R-:W-:-:S02]  /*5b80*/  LEA R2, P6, R29, R4, 0x1 ;  /* 0x000000041d027211 */ /* 0x004fc400078c08ff */
[-C--:B0-----:R-:W-:Y:S02]  /*5b90*/  LEA R21, P5, R28, R4.reuse, 0x1 ;  /* 0x000000041c157211 */ /* 0x081fe400078a08ff */
[-C--:B-1----:R-:W-:Y:S01]  /*5ba0*/  LEA R5, P3, R7, R4.reuse, 0x1 ;  /* 0x0000000407057211 */ /* 0x082fe200078608ff */
[----:B------:R0:W-:Y:S04]  /*5bb0*/  STL [R1+0xd28], R2 ;  /* 0x000d280201007387 */ /* 0x0001e80000100800 */
[----:B------:R1:W-:Y:S04]  /*5bc0*/  STL [R1+0xd2c], R21 ;  /* 0x000d2c1501007387 */ /* 0x0003e80000100800 */
[----:B------:R2:W-:Y:S01]  /*5bd0*/  STL [R1+0xd30], R5 ;  /* 0x000d300501007387 */ /* 0x0005e20000100800 */
[----:B0-----:R-:W-:-:S02]  /*5be0*/  LEA R2, P2, R8, R4, 0x1 ;  /* 0x0000000408027211 */ /* 0x001fc400078408ff */
[----:B-1----:R-:W-:-:S03]  /*5bf0*/  LEA R21, P1, R9, R4, 0x1 ;  /* 0x0000000409157211 */ /* 0x002fc600078208ff */
[----:B------:R0:W-:Y:S01]  /*5c00*/  STL [R1+0xd34], R2 ;  /* 0x000d340201007387 */ /* 0x0001e20000100800 */
[----:B--2---:R-:W-:-:S03]  /*5c10*/  LEA R5, P0, R10, R4, 0x1 ;  /* 0x000000040a057211 */ /* 0x004fc600078008ff */
[----:B------:R-:W-:Y:S04]  /*5c20*/  STL [R1+0xd38], R21 ;  /* 0x000d381501007387 */ /* 0x000fe80000100800 */
[----:B------:R-:W2:Y:S01]  /*5c30*/  LDL.LU R23, [R1+0x10] ;  /* 0x0000100001177983 */ /* 0x000ea20000300800 */
[----:B0-----:R-:W-:-:S03]  /*5c40*/  LEA R2, P4, R11, R4, 0x1 ;  /* 0x000000040b027211 */ /* 0x001fc600078808ff */
[----:B------:R0:W-:Y:S04]  /*5c50*/  STL [R1+0xd3c], R5 ;  /* 0x000d3c0501007387 */ /* 0x0001e80000100800 */
[----:B------:R1:W-:Y:S01]  /*5c60*/  STL [R1+0xd40], R2 ;  /* 0x000d400201007387 */ /* 0x0003e20000100800 */
[----:B0-----:R-:W-:Y:S02]  /*5c70*/  LEA.HI.X.SX32 R5, R29, R6, 0x1, P6 ;  /* 0x000000061d057211 */ /* 0x001fe400030f0eff */
[----:B------:R-:W-:Y:S02]  /*5c80*/  LEA R21, P6, R12, R4, 0x1 ;  /* 0x000000040c157211 */ /* 0x000fe400078c08ff */
[----:B-1----:R-:W-:Y:S01]  /*5c90*/  LEA.HI.X.SX32 R2, R28, R6, 0x1, P5 ;  /* 0x000000061c027211 */ /* 0x002fe200028f0eff */
[----:B------:R0:W-:Y:S04]  /*5ca0*/  STL [R1+0xd20], R5 ;  /* 0x000d200501007387 */ /* 0x0001e80000100800 */
[----:B------:R1:W-:Y:S04]  /*5cb0*/  STL [R1+0xd24], R21 ;  /* 0x000d241501007387 */ /* 0x0003e80000100800 */
[----:B------:R-:W2:Y:S01]  /*5cc0*/  LDL.LU R22, [R1+0x18] ;  /* 0x0000180001167983 */ /* 0x000ea20000300800 */
[----:B0-----:R-:W-:-:S03]  /*5cd0*/  LEA R5, P5, R13, R4, 0x1 ;  /* 0x000000040d057211 */ /* 0x001fc600078a08ff */
[----:B------:R0:W-:Y:S04]  /*5ce0*/  STL [R1+0xd18], R2 ;  /* 0x000d180201007387 */ /* 0x0001e80000100800 */
[----:B------:R3:W-:Y:S04]  /*5cf0*/  STL [R1+0xd1c], R5 ;  /* 0x000d1c0501007387 */ /* 0x0007e80000100800 */
[----:B-1----:R-:W2:Y:S01]  /*5d00*/  LDL.LU R21, [R1+0x1c] ;  /* 0x00001c0001157983 */ /* 0x002ea20000300800 */
[----:B0-----:R-:W-:Y:S02]  /*5d10*/  LEA.HI.X.SX32 R2, R7, R6, 0x1, P3 ;  /* 0x0000000607027211 */ /* 0x001fe400018f0eff */
[----:B---3--:R-:W-:-:S03]  /*5d20*/  LEA R5, P3, R14, R4, 0x1 ;  /* 0x000000040e057211 */ /* 0x008fc600078608ff */
[----:B------:R0:W-:Y:S04]  /*5d30*/  STL [R1+0xd10], R2 ;  /* 0x000d100201007387 */ /* 0x0001e80000100800 */
[----:B------:R1:W-:Y:S01]  /*5d40*/  STL [R1+0xd14], R5 ;  /* 0x000d140501007387 */ /* 0x0003e20000100800 */
[-C--:B------:R-:W-:Y:S02]  /*5d50*/  LEA.HI.X.SX32 R7, R9, R6.reuse, 0x1, P1 ;  /* 0x0000000609077211 */ /* 0x080fe400008f0eff */
[----:B0-----:R-:W-:Y:S02]  /*5d60*/  LEA.HI.X.SX32 R2, R8, R6, 0x1, P2 ;  /* 0x0000000608027211 */ /* 0x001fe400010f0eff */
[----:B-1----:R-:W-:-:S03]  /*5d70*/  LEA R5, P2, R16, R4, 0x1 ;  /* 0x0000000410057211 */ /* 0x002fc600078408ff */
[----:B------:R0:W-:Y:S01]  /*5d80*/  STL [R1+0xd08], R2 ;  /* 0x000d080201007387 */ /* 0x0001e20000100800 */
[----:B------:R-:W-:-:S03]  /*5d90*/  LEA.HI.X.SX32 R8, R10, R6, 0x1, P0 ;  /* 0x000000060a087211 */ /* 0x000fc600000f0eff */
[----:B0-----:R-:W3:Y:S04]  /*5da0*/  LDL.LU R2, [R1+0x24] ;  /* 0x0000240001027983 */ /* 0x001ee80000300800 */
[----:B------:R0:W-:Y:S04]  /*5db0*/  STL [R1+0xd0c], R5 ;  /* 0x000d0c0501007387 */ /* 0x0001e80000100800 */
[----:B------:R1:W-:Y:S01]  /*5dc0*/  STL [R1+0xd00], R7 ;  /* 0x000d000701007387 */ /* 0x0003e20000100800 */
[-C--:B0-----:R-:W-:Y:S02]  /*5dd0*/  LEA R5, P1, R17, R4.reuse, 0x1 ;  /* 0x0000000411057211 */ /* 0x081fe400078208ff */
[----:B-1----:R-:W-:-:S03]  /*5de0*/  LEA R7, P0, R18, R4, 0x1 ;  /* 0x0000000412077211 */ /* 0x002fc600078008ff */
[----:B------:R0:W-:Y:S04]  /*5df0*/  STL [R1+0xd04], R5 ;  /* 0x000d040501007387 */ /* 0x0001e80000100800 */
[----:B------:R-:W-:Y:S01]  /*5e00*/  STL [R1+0xcf8], R8 ;  /* 0x000cf80801007387 */ /* 0x000fe20000100800 */
[----:B0-----:R-:W-:-:S03]  /*5e10*/  LEA.HI.X.SX32 R5, R11, R6, 0x1, P4 ;  /* 0x000000060b057211 */ /* 0x001fc600020f0eff */
[----:B------:R-:W3:Y:S04]  /*5e20*/  LDL.LU R11, [R1+0x44] ;  /* 0x00004400010b7983 */ /* 0x000ee80000300800 */
[----:B------:R4:W-:Y:S04]  /*5e30*/  STL [R1+0xcfc], R7 ;  /* 0x000cfc0701007387 */ /* 0x0009e80000100800 */
[----:B------:R0:W-:Y:S04]  /*5e40*/  STL [R1+0xcf0], R5 ;  /* 0x000cf00501007387 */ /* 0x0001e80000100800 */
[----:B------:R-:W3:Y:S01]  /*5e50*/  LDL.LU R10, [R1+0x48] ;  /* 0x00004800010a7983 */ /* 0x000ee20000300800 */
[----:B----4-:R-:W-:-:S02]  /*5e60*/  LEA R7, P4, R19, R4, 0x1 ;  /* 0x0000000413077211 */ /* 0x010fc400078808ff */
[----:B0-----:R-:W-:-:S03]  /*5e70*/  LEA.HI.X.SX32 R5, R12, R6, 0x1, P6 ;  /* 0x000000060c057211 */ /* 0x001fc600030f0eff */
[----:B------:R0:W-:Y:S04]  /*5e80*/  STL [R1+0xcf4], R7 ;  /* 0x000cf40701007387 */ /* 0x0001e80000100800 */
[----:B------:R-:W4:Y:S04]  /*5e90*/  LDL.LU R12, [R1+0x28] ;  /* 0x00002800010c7983 */ /* 0x000f280000300800 */
[----:B------:R1:W-:Y:S01]  /*5ea0*/  STL [R1+0xce8], R5 ;  /* 0x000ce80501007387 */ /* 0x0003e20000100800 */
[----:B0-----:R-:W-:-:S03]  /*5eb0*/  LEA R7, P6, R20, R4, 0x1 ;  /* 0x0000000414077211 */ /* 0x001fc600078c08ff */
[----:B------:R-:W3:Y:S04]  /*5ec0*/  LDL.LU R9, [R1+0x50] ;  /* 0x0000500001097983 */ /* 0x000ee80000300800 */
[----:B------:R-:W-:Y:S01]  /*5ed0*/  STL [R1+0xcec], R7 ;  /* 0x000cec0701007387 */ /* 0x000fe20000100800 */
[----:B-1----:R-:W-:-:S03]  /*5ee0*/  LEA.HI.X.SX32 R5, R13, R6, 0x1, P5 ;  /* 0x000000060d057211 */ /* 0x002fc600028f0eff */
[----:B------:R-:W3:Y:S04]  /*5ef0*/  LDL.LU R13, [R1+0x20] ;  /* 0x00002000010d7983 */ /* 0x000ee80000300800 */
[----:B------:R-:W3:Y:S04]  /*5f00*/  LDL.LU R8, [R1+0x54] ;  /* 0x0000540001087983 */ /* 0x000ee80000300800 */
[----:B------:R0:W-:Y:S02]  /*5f10*/  STL [R1+0xce0], R5 ;  /* 0x000ce00501007387 */ /* 0x0001e40000100800 */
[----:B0-----:R-:W-:-:S02]  /*5f20*/  LEA.HI.X.SX32 R5, R14, R6, 0x1, P3 ;  /* 0x000000060e057211 */ /* 0x001fc400018f0eff */
[----:B------:R-:W3:Y:S01]  /*5f30*/  LDL.LU R14, [R1+0x14] ;  /* 0x00001400010e7983 */ /* 0x000ee20000300800 */
[----:B------:R-:W-:-:S05]  /*5f40*/  LEA R7, P5, R25, R4, 0x1 ;  /* 0x0000000419077211 */ /* 0x000fca00078a08ff */
[----:B------:R0:W-:Y:S04]  /*5f50*/  STL [R1+0xce4], R7 ;  /* 0x000ce40701007387 */ /* 0x0001e80000100800 */
[----:B------:R-:W4:Y:S01]  /*5f60*/  LDL.LU R29, [R1+0x58] ;  /* 0x00005800011d7983 */ /* 0x000f220000300800 */
[----:B------:R-:W-:-:S03]  /*5f70*/  LEA.HI.X.SX32 R16, R16, R6, 0x1, P2 ;  /* 0x0000000610107211 */ /* 0x000fc600010f0eff */
[----:B------:R2:W-:Y:S04]  /*5f80*/  STL [R1+0xcd8], R5 ;  /* 0x000cd80501007387 */ /* 0x0005e80000100800 */
[----:B0-----:R-:W4:Y:S01]  /*5f90*/  LDL.LU R7, [R1+0x5c] ;  /* 0x00005c0001077983 */ /* 0x001f220000300800 */
[----:B------:R-:W-:Y:S02]  /*5fa0*/  LEA.HI.X.SX32 R17, R17, R6, 0x1, P1 ;  /* 0x0000000611117211 */ /* 0x000fe400008f0eff */
[----:B--2---:R-:W-:-:S05]  /*5fb0*/  LEA R5, P3, R23, R4, 0x1 ;  /* 0x0000000417057211 */ /* 0x004fca00078608ff */
[----:B------:R-:W-:Y:S04]  /*5fc0*/  STL [R1+0xcdc], R5 ;  /* 0x000cdc0501007387 */ /* 0x000fe80000100800 */
[----:B------:R0:W-:Y:S04]  /*5fd0*/  STL [R1+0xcd0], R16 ;  /* 0x000cd01001007387 */ /* 0x0001e80000100800 */
[----:B------:R-:W2:Y:S01]  /*5fe0*/  LDL.LU R28, [R1+0x68] ;  /* 0x00006800011c7983 */ /* 0x000ea20000300800 */
[----:B0-----:R-:W-:Y:S02]  /*5ff0*/  LEA.HI.X.SX32 R16, R18, R6, 0x1, P0 ;  /* 0x0000000612107211 */ /* 0x001fe400000f0eff */
[----:B---3--:R-:W-:-:S05]  /*6000*/  LEA R5, P2, R14, R4, 0x1 ;  /* 0x000000040e057211 */ /* 0x008fca00078408ff */
[----:B------:R0:W-:Y:S04]  /*6010*/  STL [R1+0xcd4], R5 ;  /* 0x000cd40501007387 */ /* 0x0001e80000100800 */
[----:B------:R-:W-:Y:S04]  /*6020*/  STL [R1+0xcc8], R17 ;  /* 0x000cc81101007387 */ /* 0x000fe80000100800 */
[----:B------:R-:W3:Y:S01]  /*6030*/  LDL.LU R27, [R1+0x98] ;  /* 0x00009800011b7983 */ /* 0x000ee20000300800 */
[----:B0-----:R-:W-:-:S05]  /*6040*/  LEA R5, P1, R22, R4, 0x1 ;  /* 0x0000000416057211 */ /* 0x001fca00078208ff */
[----:B------:R0:W-:Y:S04]  /*6050*/  STL [R1+0xccc], R5 ;  /* 0x000ccc0501007387 */ /* 0x0001e80000100800 */
[----:B------:R-:W-:Y:S01]  /*6060*/  STL [R1+0xcc0], R16 ;  /* 0x000cc01001007387 */ /* 0x000fe20000100800 */
[----:B0-----:R-:W-:-:S05]  /*6070*/  LEA R5, P0, R21, R4, 0x1 ;  /* 0x0000000415057211 */ /* 0x001fca00078008ff */
[----:B------:R0:W-:Y:S04]  /*6080*/  STL [R1+0xcc4], R5 ;  /* 0x000cc40501007387 */ /* 0x0001e80000100800 */
[----:B0-----:R-:W3:Y:S01]  /*6090*/  LDL.LU R5, [R1+0x94] ;  /* 0x0000940001057983 */ /* 0x001ee20000300800 */
[----:B------:R-:W-:Y:S02]  /*60a0*/  LEA.HI.X.SX32 R17, R19, R6, 0x1, P4 ;  /* 0x0000000613117211 */ /* 0x000fe400020f0eff */
[----:B------:R-:W-:Y:S02]  /*60b0*/  LEA R16, P4, R13, R4, 0x1 ;  /* 0x000000040d107211 */ /* 0x000fe400078808ff */
[----:B------:R-:W-:Y:S01]  /*60c0*/  LEA.HI.X.SX32 R18, R20, R6, 0x1, P6 ;  /* 0x0000000614127211 */ /* 0x000fe200030f0eff */
[----:B------:R0:W-:Y:S04]  /*60d0*/  STL [R1+0xcb8], R17 ;  /* 0x000cb81101007387 */ /* 0x0001e80000100800 */
[----:B------:R1:W-:Y:S01]  /*60e0*/  STL [R1+0xcbc], R16 ;  /* 0x000cbc1001007387 */ /* 0x0003e20000100800 */
[----:B0-----:R-:W-:-:S03]  /*60f0*/  LEA R17, P6, R2, R4, 0x1 ;  /* 0x0000000402117211 */ /* 0x001fc600078c08ff */
[----:B------:R4:W-:Y:S01]  /*6100*/  STL [R1+0xcb0], R18 ;  /* 0x000cb01201007387 */ /* 0x0009e20000100800 */
[----:B-1----:R-:W-:-:S03]  /*6110*/  LEA.HI.X.SX32 R16, R25, R6, 0x1, P5 ;  /* 0x0000000619107211 */ /* 0x002fc600028f0eff */
[----:B------:R-:W3:Y:S04]  /*6120*/  LDL.LU R24, [R1+0x90] ;  /* 0x0000900001187983 */ /* 0x000ee80000300800 */
[----:B------:R0:W-:Y:S01]  /*6130*/  STL [R1+0xcb4], R17 ;  /* 0x000cb41101007387 */ /* 0x0001e20000100800 */
[----:B----4-:R-:W-:-:S03]  /*6140*/  LEA R18, P5, R12, R4, 0x1 ;  /* 0x000000040c127211 */ /* 0x010fc600078a08ff */
[----:B------:R1:W-:Y:S01]  /*6150*/  STL [R1+0xb64], R16 ;  /* 0x000b641001007387 */ /* 0x0003e20000100800 */
[----:B0-----:R-:W-:-:S03]  /*6160*/  LEA.HI.X.SX32 R17, R23, R6, 0x1, P3 ;  /* 0x0000000617117211 */ /* 0x001fc600018f0eff */
[----:B------:R-:W-:Y:S01]  /*6170*/  STL [R1+0xb84], R18 ;  /* 0x000b841201007387 */ /* 0x000fe20000100800 */
[----:B-1----:R-:W-:-:S03]  /*6180*/  LEA R16, P3, R11, R4, 0x1 ;  /* 0x000000040b107211 */ /* 0x002fc600078608ff */
[----:B------:R-:W4:Y:S04]  /*6190*/  LDL.LU R23, [R1+0x8c] ;  /* 0x00008c0001177983 */ /* 0x000f280000300800 */
[----:B------:R0:W-:Y:S04]  /*61a0*/  STL [R1+0xb68], R17 ;  /* 0x000b681101007387 */ /* 0x0001e80000100800 */
[----:B------:R1:W-:Y:S01]  /*61b0*/  STL [R1+0xb8c], R16 ;  /* 0x000b8c1001007387 */ /* 0x0003e20000100800 */
[-C--:B0-----:R-:W-:Y:S02]  /*61c0*/  LEA.HI.X.SX32 R17, R14, R6.reuse, 0x1, P2 ;  /* 0x000000060e117211 */ /* 0x081fe400010f0eff */
[----:B------:R-:W-:-:S02]  /*61d0*/  LEA.HI.X.SX32 R14, R22, R6, 0x1, P1 ;  /* 0x00000006160e7211 */ /* 0x000fc400008f0eff */
[-C--:B-1----:R-:W-:Y:S01]  /*61e0*/  LEA R16, P2, R10, R4.reuse, 0x1 ;  /* 0x000000040a107211 */ /* 0x082fe200078408ff */
[----:B------:R0:W-:Y:S04]  /*61f0*/  STL [R1+0xb6c], R17 ;  /* 0x000b6c1101007387 */ /* 0x0001e80000100800 */
[----:B------:R-:W4:Y:S04]  /*6200*/  LDL.LU R22, [R1+0x88] ;  /* 0x0000880001167983 */ /* 0x000f280000300800 */
[----:B------:R1:W-:Y:S01]  /*6210*/  STL [R1+0xb94], R16 ;  /* 0x000b941001007387 */ /* 0x0003e20000100800 */
[----:B0-----:R-:W-:-:S03]  /*6220*/  LEA R17, P1, R9, R4, 0x1 ;  /* 0x0000000409117211 */ /* 0x001fc600078208ff */
[----:B------:R0:W-:Y:S01]  /*6230*/  STL [R1+0xb70], R14 ;  /* 0x000b700e01007387 */ /* 0x0001e20000100800 */
[----:B-1----:R-:W-:-:S03]  /*6240*/  LEA.HI.X.SX32 R16, R21, R6, 0x1, P0 ;  /* 0x0000000615107211 */ /* 0x002fc600000f0eff */
[----:B------:R-:W-:Y:S01]  /*6250*/  STL [R1+0xb9c], R17 ;  /* 0x000b9c1101007387 */ /* 0x000fe20000100800 */
[----:B0-----:R-:W-:-:S03]  /*6260*/  LEA R14, P0, R8, R4, 0x1 ;  /* 0x00000004080e7211 */ /* 0x001fc600078008ff */
[----:B------:R-:W4:Y:S04]  /*6270*/  LDL.LU R21, [R1+0x84] ;  /* 0x0000840001157983 */ /* 0x000f280000300800 */
[----:B------:R0:W-:Y:S04]  /*6280*/  STL [R1+0xb74], R16 ;  /* 0x000b741001007387 */ /* 0x0001e80000100800 */
[----:B------:R1:W-:Y:S01]  /*6290*/  STL [R1+0xba4], R14 ;  /* 0x000ba40e01007387 */ /* 0x0003e20000100800 */
[----:B0-----:R-:W-:Y:S02]  /*62a0*/  LEA.HI.X.SX32 R16, R13, R6, 0x1, P4 ;  /* 0x000000060d107211 */ /* 0x001fe400020f0eff */
[----:B-1----:R-:W-:-:S03]  /*62b0*/  LEA R14, P4, R29, R4, 0x1 ;  /* 0x000000041d0e7211 */ /* 0x002fc600078808ff */
[----:B------:R-:W-:Y:S01]  /*62c0*/  STL [R1+0xb78], R16 ;  /* 0x000b781001007387 */ /* 0x000fe20000100800 */
[----:B------:R-:W-:-:S03]  /*62d0*/  LEA.HI.X.SX32 R13, R2, R6, 0x1, P6 ;  /* 0x00000006020d7211 */ /* 0x000fc600030f0eff */
[----:B------:R-:W4:Y:S04]  /*62e0*/  LDL.LU R2, [R1+0x80] ;  /* 0x0000800001027983 */ /* 0x000f280000300800 */
[----:B------:R0:W-:Y:S04]  /*62f0*/  STL [R1+0xbac], R14 ;  /* 0x000bac0e01007387 */ /* 0x0001e80000100800 */
[----:B------:R1:W-:Y:S01]  /*6300*/  STL [R1+0xb7c], R13 ;  /* 0x000b7c0d01007387 */ /* 0x0003e20000100800 */
[----:B0-----:R-:W-:-:S05]  /*6310*/  LEA R14, P6, R7, R4, 0x1 ;  /* 0x00000004070e7211 */ /* 0x001fca00078c08ff */
[----:B------:R-:W-:Y:S01]  /*6320*/  STL [R1+0xbb4], R14 ;  /* 0x000bb40e01007387 */ /* 0x000fe20000100800 */
[----:B-1----:R-:W-:-:S03]  /*6330*/  LEA.HI.X.SX32 R13, R12, R6, 0x1, P5 ;  /* 0x000000060c0d7211 */ /* 0x002fc600028f0eff */
[----:B------:R-:W4:Y:S01]  /*6340*/  LDL.LU R25, [R1+0x78] ;  /* 0x0000780001197983 */ /* 0x000f220000300800 */
[----:B--2---:R-:W-:-:S03]  /*6350*/  LEA R12, P5, R28, R4, 0x1 ;  /* 0x000000041c0c7211 */ /* 0x004fc600078a08ff */
[----:B------:R-:W-:Y:S01]  /*6360*/  STL [R1+0xb80], R13 ;  /* 0x000b800d01007387 */ /* 0x000fe20000100800 */
[----:B------:R-:W-:-:S03]  /*6370*/  LEA.HI.X.SX32 R11, R11, R6, 0x1, P3 ;  /* 0x000000060b0b7211 */ /* 0x000fc600018f0eff */
[----:B------:R-:W-:Y:S04]  /*6380*/  STL [R1+0xbbc], R12 ;  /* 0x000bbc0c01007387 */ /* 0x000fe80000100800 */
[----:B------:R-:W2:Y:S04]  /*6390*/  LDL.LU R20, [R1+0x74] ;  /* 0x0000740001147983 */ /* 0x000ea80000300800 */
[----:B------:R0:W-:Y:S04]  /*63a0*/  STL [R1+0xb88], R11 ;  /* 0x000b880b01007387 */ /* 0x0001e80000100800 */
[----:B------:R-:W2:Y:S01]  /*63b0*/  LDL.LU R19, [R1+0x70] ;  /* 0x0000700001137983 */ /* 0x000ea20000300800 */
[----:B0-----:R-:W-:-:S02]  /*63c0*/  LEA.HI.X.SX32 R11, R10, R6, 0x1, P2 ;  /* 0x000000060a0b7211 */ /* 0x001fc400010f0eff */
[----:B------:R-:W-:Y:S02]  /*63d0*/  LEA.HI.X.SX32 R9, R9, R6, 0x1, P1 ;  /* 0x0000000609097211 */ /* 0x000fe400008f0eff */
[----:B---3--:R-:W-:-:S05]  /*63e0*/  LEA R12, P3, R27, R4, 0x1 ;  /* 0x000000041b0c7211 */ /* 0x008fca00078608ff */
[----:B------:R-:W-:Y:S04]  /*63f0*/  STL [R1+0xbc4], R12 ;  /* 0x000bc40c01007387 */ /* 0x000fe80000100800 */
[----:B------:R-:W3:Y:S04]  /*6400*/  LDL.LU R18, [R1+0x6c] ;  /* 0x00006c0001127983 */ /* 0x000ee80000300800 */
[----:B------:R-:W-:Y:S04]  /*6410*/  STL [R1+0xb90], R11 ;  /* 0x000b900b01007387 */ /* 0x000fe80000100800 */
[----:B------:R-:W3:Y:S01]  /*6420*/  LDL.LU R17, [R1+0x64] ;  /* 0x0000640001117983 */ /* 0x000ee20000300800 */
[----:B------:R-:W-:-:S05]  /*6430*/  LEA R10, P2, R5, R4, 0x1 ;  /* 0x00000004050a7211 */ /* 0x000fca00078408ff */
[----:B------:R0:W-:Y:S04]  /*6440*/  STL [R1+0xbcc], R10 ;  /* 0x000bcc0a01007387 */ /* 0x0001e80000100800 */
[----:B------:R-:W3:Y:S04]  /*6450*/  LDL.LU R16, [R1+0x60] ;  /* 0x0000600001107983 */ /* 0x000ee80000300800 */
[----:B------:R1:W-:Y:S04]  /*6460*/  STL [R1+0xb98], R9 ;  /* 0x000b980901007387 */ /* 0x0003e80000100800 */
[----:B------:R-:W3:Y:S01]  /*6470*/  LDL.LU R14, [R1+0x4c] ;  /* 0x00004c00010e7983 */ /* 0x000ee20000300800 */
[----:B0-----:R-:W-:-:S02]  /*6480*/  LEA R10, P1, R24, R4, 0x1 ;  /* 0x00000004180a7211 */ /* 0x001fc400078208ff */
[----:B-1----:R-:W-:-:S03]  /*6490*/  LEA.HI.X.SX32 R9, R8, R6, 0x1, P0 ;  /* 0x0000000608097211 */ /* 0x002fc600000f0eff */
[----:B------:R-:W-:Y:S04]  /*64a0*/  STL [R1+0xbd4], R10 ;  /* 0x000bd40a01007387 */ /* 0x000fe80000100800 */
[----:B------:R-:W3:Y:S04]  /*64b0*/  LDL.LU R13, [R1+0x40] ;  /* 0x00004000010d7983 */ /* 0x000ee80000300800 */
[----:B------:R0:W-:Y:S04]  /*64c0*/  STL [R1+0xba0], R9 ;  /* 0x000ba00901007387 */ /* 0x0001e80000100800 */
[----:B------:R-:W3:Y:S01]  /*64d0*/  LDL.LU R12, [R1+0x3c] ;  /* 0x00003c00010c7983 */ /* 0x000ee20000300800 */
[----:B----4-:R-:W-:-:S02]  /*64e0*/  LEA R8, P0, R23, R4, 0x1 ;  /* 0x0000000417087211 */ /* 0x010fc400078008ff */
[----:B0-----:R-:W-:-:S03]  /*64f0*/  LEA.HI.X.SX32 R9, R29, R6, 0x1, P4 ;  /* 0x000000061d097211 */ /* 0x001fc600020f0eff */
[----:B------:R0:W-:Y:S01]  /*6500*/  STL [R1+0xbdc], R8 ;  /* 0x000bdc0801007387 */ /* 0x0001e20000100800 */
[----:B------:R-:W-:-:S03]  /*6510*/  LEA.HI.X.SX32 R7, R7, R6, 0x1, P6 ;  /* 0x0000000607077211 */ /* 0x000fc600030f0eff */
[----:B------:R-:W4:Y:S04]  /*6520*/  LDL.LU R29, [R1+0x38] ;  /* 0x00003800011d7983 */ /* 0x000f280000300800 */
[----:B------:R1:W-:Y:S04]  /*6530*/  STL [R1+0xba8], R9 ;  /* 0x000ba80901007387 */ /* 0x0003e80000100800 */
[----:B------:R-:W4:Y:S01]  /*6540*/  LDL.LU R11, [R1+0x34] ;  /* 0x00003400010b7983 */ /* 0x000f220000300800 */
[----:B0-----:R-:W-:-:S05]  /*6550*/  LEA R8, P4, R22, R4, 0x1 ;  /* 0x0000000416087211 */ /* 0x001fca00078808ff */
[----:B------:R0:W-:Y:S04]  /*6560*/  STL [R1+0xbe4], R8 ;  /* 0x000be40801007387 */ /* 0x0001e80000100800 */
[----:B------:R-:W4:Y:S04]  /*6570*/  LDL.LU R10, [R1+0x30] ;  /* 0x00003000010a7983 */ /* 0x000f280000300800 */
[----:B------:R0:W-:Y:S01]  /*6580*/  STL [R1+0xbb0], R7 ;  /* 0x000bb00701007387 */ /* 0x0001e20000100800 */
[----:B------:R-:W-:-:S03]  /*6590*/  LEA.HI.X.SX32 R27, R27, R6, 0x1, P3 ;  /* 0x000000061b1b7211 */ /* 0x000fc600018f0eff */
[----:B-1----:R-:W4:Y:S01]  /*65a0*/  LDL.LU R9, [R1+0x2c] ;  /* 0x00002c0001097983 */ /* 0x002f220000300800 */
[----:B0-----:R-:W-:Y:S02]  /*65b0*/  LEA R8, P6, R21, R4, 0x1 ;  /* 0x0000000415087211 */ /* 0x001fe400078c08ff */
[----:B------:R-:W-:-:S03]  /*65c0*/  LEA.HI.X.SX32 R7, R28, R6, 0x1, P5 ;  /* 0x000000061c077211 */ /* 0x000fc600028f0eff */
[----:B------:R0:W-:Y:S01]  /*65d0*/  STL [R1+0xbec], R8 ;  /* 0x000bec0801007387 */ /* 0x0001e20000100800 */
[----:B------:R-:W-:-:S03]  /*65e0*/  LEA.HI.X.SX32 R5, R5, R6, 0x1, P2 ;  /* 0x0000000605057211 */ /* 0x000fc600010f0eff */
[----:B0-----:R-:W4:Y:S04]  /*65f0*/  LDL.LU R8, [R1+0xc] ;  /* 0x00000c0001087983 */ /* 0x001f280000300800 */
[----:B------:R0:W-:Y:S01]  /*6600*/  STL [R1+0xbb8], R7 ;  /* 0x000bb80701007387 */ /* 0x0001e20000100800 */
[----:B------:R-:W-:-:S03]  /*6610*/  LEA R28, P5, R2, R4, 0x1 ;  /* 0x00000004021c7211 */ /* 0x000fc600078a08ff */
[----:B0-----:R-:W4:Y:S04]  /*6620*/  LDL.LU R7, [R1+0x8] ;  /* 0x0000080001077983 */ /* 0x001f280000300800 */
[----:B------:R0:W-:Y:S04]  /*6630*/  STL [R1+0xbf4], R28 ;  /* 0x000bf41c01007387 */ /* 0x0001e80000100800 */
[----:B0-----:R-:W4:Y:S04]  /*6640*/  LDL.LU R28, [R1+0x4] ;  /* 0x00000400011c7983 */ /* 0x001f280000300800 */
[----:B------:R0:W-:Y:S02]  /*6650*/  STL [R1+0xbc0], R27 ;  /* 0x000bc01b01007387 */ /* 0x0001e40000100800 */
[----:B0-----:R-:W-:-:S05]  /*6660*/  LEA R27, P3, R25, R4, 0x1 ;  /* 0x00000004191b7211 */ /* 0x001fca00078608ff */
[----:B------:R0:W-:Y:S01]  /*6670*/  STL [R1+0xbfc], R27 ;  /* 0x000bfc1b01007387 */ /* 0x0001e20000100800 */
[----:B------:R-:W-:-:S03]  /*6680*/  LEA.HI.X.SX32 R24, R24, R6, 0x1, P1 ;  /* 0x0000000618187211 */ /* 0x000fc600008f0eff */
[----:B0-----:R-:W4:Y:S04]  /*6690*/  LDL.LU R27, [R1+0xda0] ;  /* 0x000da000011b7983 */ /* 0x001f280000300800 */
[----:B------:R2:W-:Y:S02]  /*66a0*/  STL [R1+0xbc8], R5 ;  /* 0x000bc80501007387 */ /* 0x0005e40000100800 */
[----:B--2---:R-:W-:-:S05]  /*66b0*/  LEA R5, P2, R20, R4, 0x1 ;  /* 0x0000000414057211 */ /* 0x004fca00078408ff */
[----:B------:R0:W-:Y:S01]  /*66c0*/  STL [R1+0xc04], R5 ;  /* 0x000c040501007387 */ /* 0x0001e20000100800 */
[----:B------:R-:W-:-:S03]  /*66d0*/  LEA.HI.X.SX32 R23, R23, R6, 0x1, P0 ;  /* 0x0000000617177211 */ /* 0x000fc600000f0eff */
[----:B0-----:R-:W2:Y:S04]  /*66e0*/  LDL.LU R5, [R1+0xd9c] ;  /* 0x000d9c0001057983 */ /* 0x001ea80000300800 */
[----:B------:R0:W-:Y:S02]  /*66f0*/  STL [R1+0xbd0], R24 ;  /* 0x000bd01801007387 */ /* 0x0001e40000100800 */
[----:B0-----:R-:W-:-:S05]  /*6700*/  LEA R24, P1, R19, R4, 0x1 ;  /* 0x0000000413187211 */ /* 0x001fca00078208ff */
[----:B------:R0:W-:Y:S01]  /*6710*/  STL [R1+0xc0c], R24 ;  /* 0x000c0c1801007387 */ /* 0x0001e20000100800 */
[----:B------:R-:W-:-:S03]  /*6720*/  LEA.HI.X.SX32 R22, R22, R6, 0x1, P4 ;  /* 0x0000000616167211 */ /* 0x000fc600020f0eff */
[----:B0-----:R-:W2:Y:S04]  /*6730*/  LDL.LU R24, [R1+0xd98] ;  /* 0x000d980001187983 */ /* 0x001ea80000300800 */
[----:B------:R3:W-:Y:S01]  /*6740*/  STL [R1+0xbd8], R23 ;  /* 0x000bd81701007387 */ /* 0x0007e20000100800 */
[-C--:B------:R-:W-:Y:S02]  /*6750*/  LEA.HI.X.SX32 R21, R21, R6.reuse, 0x1, P6 ;  /* 0x0000000615157211 */ /* 0x080fe400030f0eff */
[----:B------:R-:W-:Y:S02]  /*6760*/  LEA.HI.X.SX32 R2, R2, R6, 0x1, P5 ;  /* 0x0000000602027211 */ /* 0x000fe400028f0eff */
[----:B---3--:R-:W-:-:S05]  /*6770*/  LEA R23, P0, R18, R4, 0x1 ;  /* 0x0000000412177211 */ /* 0x008fca00078008ff */
[----:B------:R0:W-:Y:S04]  /*6780*/  STL [R1+0xc14], R23 ;  /* 0x000c141701007387 */ /* 0x0001e80000100800 */
[----:B0-----:R-:W3:Y:S04]  /*6790*/  LDL.LU R23, [R1+0xd94] ;  /* 0x000d940001177983 */ /* 0x001ee80000300800 */
[----:B------:R0:W-:Y:S02]  /*67a0*/  STL [R1+0xbe0], R22 ;  /* 0x000be01601007387 */ /* 0x0001e40000100800 */
[----:B0-----:R-:W-:-:S05]  /*67b0*/  LEA R22, P4, R17, R4, 0x1 ;  /* 0x0000000411167211 */ /* 0x001fca00078808ff */
[----:B------:R0:W-:Y:S04]  /*67c0*/  STL [R1+0xc1c], R22 ;  /* 0x000c1c1601007387 */ /* 0x0001e80000100800 */
[----:B0-----:R-:W2:Y:S04]  /*67d0*/  LDL.LU R22, [R1+0xd90] ;  /* 0x000d900001167983 */ /* 0x001ea80000300800 */
[----:B------:R0:W-:Y:S02]  /*67e0*/  STL [R1+0xbe8], R21 ;  /* 0x000be81501007387 */ /* 0x0001e40000100800 */
[----:B0-----:R-:W-:-:S05]  /*67f0*/  LEA R21, P6, R16, R4, 0x1 ;  /* 0x0000000410157211 */ /* 0x001fca00078c08ff */
[----:B------:R0:W-:Y:S04]  /*6800*/  STL [R1+0xc24], R21 ;  /* 0x000c241501007387 */ /* 0x0001e80000100800 */
[----:B0-----:R-:W2:Y:S04]  /*6810*/  LDL.LU R21, [R1+0xd8c] ;  /* 0x000d8c0001157983 */ /* 0x001ea80000300800 */
[----:B------:R0:W-:Y:S02]  /*6820*/  STL [R1+0xbf0], R2 ;  /* 0x000bf00201007387 */ /* 0x0001e40000100800 */
[----:B0-----:R-:W-:-:S05]  /*6830*/  LEA R2, P5, R14, R4, 0x1 ;  /* 0x000000040e027211 */ /* 0x001fca00078a08ff */
[----:B------:R0:W-:Y:S04]  /*6840*/  STL [R1+0xc2c], R2 ;  /* 0x000c2c0201007387 */ /* 0x0001e80000100800 */
[----:B0-----:R-:W3:Y:S01]  /*6850*/  LDL.LU R2, [R1+0xd88] ;  /* 0x000d880001027983 */ /* 0x001ee20000300800 */
[----:B------:R-:W-:-:S05]  /*6860*/  LEA.HI.X.SX32 R25, R25, R6, 0x1, P3 ;  /* 0x0000000619197211 */ /* 0x000fca00018f0eff */
[----:B------:R0:W-:Y:S02]  /*6870*/  STL [R1+0xbf8], R25 ;  /* 0x000bf81901007387 */ /* 0x0001e40000100800 */
[----:B0-----:R-:W-:-:S05]  /*6880*/  LEA R25, P3, R13, R4, 0x1 ;  /* 0x000000040d197211 */ /* 0x001fca00078608ff */
[----:B------:R0:W-:Y:S02]  /*6890*/  STL [R1+0xc34], R25 ;  /* 0x000c341901007387 */ /* 0x0001e40000100800 */
[----:B0-----:R-:W-:Y:S02]  /*68a0*/  LEA.HI.X.SX32 R25, R20, R6, 0x1, P2 ;  /* 0x0000000614197211 */ /* 0x001fe400010f0eff */
[----:B------:R-:W-:-:S03]  /*68b0*/  LEA R20, P2, R12, R4, 0x1 ;  /* 0x000000040c147211 */ /* 0x000fc600078408ff */
[----:B------:R0:W-:Y:S04]  /*68c0*/  STL [R1+0xc00], R25 ;  /* 0x000c001901007387 */ /* 0x0001e80000100800 */
[----:B------:R1:W-:Y:S01]  /*68d0*/  STL [R1+0xc3c], R20 ;  /* 0x000c3c1401007387 */ /* 0x0003e20000100800 */
[----:B0-----:R-:W-:Y:S02]  /*68e0*/  LEA.HI.X.SX32 R25, R19, R6, 0x1, P1 ;  /* 0x0000000613197211 */ /* 0x001fe400008f0eff */
[----:B----4-:R-:W-:Y:S02]  /*68f0*/  LEA R19, P1, R29, R4, 0x1 ;  /* 0x000000041d137211 */ /* 0x010fe400078208ff */
[----:B-1----:R-:W-:Y:S01]  /*6900*/  LEA.HI.X.SX32 R20, R18, R6, 0x1, P0 ;  /* 0x0000000612147211 */ /* 0x002fe200000f0eff */
[----:B------:R-:W-:Y:S01]  /*6910*/  STL [R1+0xc08], R25 ;  /* 0x000c081901007387 */ /* 0x000fe20000100800 */
[----:B------:R-:W-:-:S03]  /*6920*/  LEA R18, P0, R11, R4, 0x1 ;  /* 0x000000040b127211 */ /* 0x000fc600078008ff */
[----:B------:R0:W-:Y:S04]  /*6930*/  STL [R1+0xc44], R19 ;  /* 0x000c441301007387 */ /* 0x0001e80000100800 */
[----:B------:R-:W-:Y:S01]  /*6940*/  STL [R1+0xc10], R20 ;  /* 0x000c101401007387 */ /* 0x000fe20000100800 */
[----:B0-----:R-:W-:Y:S02]  /*6950*/  LEA.HI.X.SX32 R19, R17, R6, 0x1, P4 ;  /* 0x0000000611137211 */ /* 0x001fe400020f0eff */
[----:B------:R-:W-:Y:S01]  /*6960*/  LEA R17, P4, R10, R4, 0x1 ;  /* 0x000000040a117211 */ /* 0x000fe200078808ff */
[----:B------:R0:W-:Y:S04]  /*6970*/  STL [R1+0xc4c], R18 ;  /* 0x000c4c1201007387 */ /* 0x0001e80000100800 */
[----:B------:R-:W-:Y:S04]  /*6980*/  STL [R1+0xc18], R19 ;  /* 0x000c181301007387 */ /* 0x000fe80000100800 */
[----:B------:R1:W-:Y:S01]  /*6990*/  STL [R1+0xc54], R17 ;  /* 0x000c541101007387 */ /* 0x0003e20000100800 */
[----:B0-----:R-:W-:-:S02]  /*69a0*/  LEA.HI.X.SX32 R18, R16, R6, 0x1, P6 ;  /* 0x0000000610127211 */ /* 0x001fc400030f0eff */
[----:B------:R-:W-:-:S03]  /*69b0*/  LEA R16, P6, R9, R4, 0x1 ;  /* 0x0000000409107211 */ /* 0x000fc600078c08ff */
[----:B------:R-:W-:Y:S01]  /*69c0*/  STL [R1+0xc20], R18 ;  /* 0x000c201201007387 */ /* 0x000fe20000100800 */
[----:B-1----:R-:W-:Y:S02]  /*69d0*/  LEA.HI.X.SX32 R17, R14, R6, 0x1, P5 ;  /* 0x000000060e117211 */ /* 0x002fe400028f0eff */
[----:B------:R-:W-:Y:S01]  /*69e0*/  LEA R14, P5, R8, R4, 0x1 ;  /* 0x00000004080e7211 */ /* 0x000fe200078a08ff */
[----:B------:R0:W-:Y:S04]  /*69f0*/  STL [R1+0xc5c], R16 ;  /* 0x000c5c1001007387 */ /* 0x0001e80000100800 */
[----:B------:R-:W-:Y:S04]  /*6a00*/  STL [R1+0xc28], R17 ;  /* 0x000c281101007387 */ /* 0x000fe80000100800 */
[----:B------:R1:W-:Y:S01]  /*6a10*/  STL [R1+0xc64], R14 ;  /* 0x000c640e01007387 */ /* 0x0003e20000100800 */
[----:B0-----:R-:W-:-:S02]  /*6a20*/  LEA.HI.X.SX32 R16, R13, R6, 0x1, P3 ;  /* 0x000000060d107211 */ /* 0x001fc400018f0eff */
[----:B------:R-:W-:-:S03]  /*6a30*/  LEA R13, P3, R7, R4, 0x1 ;  /* 0x00000004070d7211 */ /* 0x000fc600078608ff */
[----:B------:R-:W-:Y:S01]  /*6a40*/  STL [R1+0xc30], R16 ;  /* 0x000c301001007387 */ /* 0x000fe20000100800 */
[----:B-1----:R-:W-:-:S03]  /*6a50*/  LEA.HI.X.SX32 R14, R12, R6, 0x1, P2 ;  /* 0x000000060c0e7211 */ /* 0x002fc600010f0eff */
[----:B------:R0:W-:Y:S04]  /*6a60*/  STL [R1+0xc6c], R13 ;  /* 0x000c6c0d01007387 */ /* 0x0001e80000100800 */
[----:B------:R-:W-:Y:S01]  /*6a70*/  STL [R1+0xc38], R14 ;  /* 0x000c380e01007387 */ /* 0x000fe20000100800 */
[----:B0-----:R-:W-:-:S03]  /*6a80*/  LEA.HI.X.SX32 R13, R29, R6, 0x1, P1 ;  /* 0x000000061d0d7211 */ /* 0x001fc600008f0eff */
[----:B------:R-:W4:Y:S01]  /*6a90*/  LDL R29, [R1+0xd6c] ;  /* 0x000d6c00011d7983 */ /* 0x000f220000100800 */
[----:B------:R-:W-:-:S05]  /*6aa0*/  LEA R12, P2, R28, R4, 0x1 ;  /* 0x000000041c0c7211 */ /* 0x000fca00078408ff */
[----:B------:R-:W-:Y:S04]  /*6ab0*/  STL [R1+0xc74], R12 ;  /* 0x000c740c01007387 */ /* 0x000fe80000100800 */
[----:B------:R0:W-:Y:S02]  /*6ac0*/  STL [R1+0xc40], R13 ;  /* 0x000c400d01007387 */ /* 0x0001e40000100800 */
[----:B0-----:R-:W-:Y:S01]  /*6ad0*/  LEA.HI.X.SX32 R13, R11, R6, 0x1, P0 ;  /* 0x000000060b0d7211 */ /* 0x001fe200000f0eff */
[----:B------:R-:W-:Y:S02]  /*6ae0*/  IMAD R3, R3, c[0x0][0x190], RZ ;  /* 0x0000640003037a24 */ /* 0x000fe400078e02ff */
[----:B------:R-:W-:Y:S02]  /*6af0*/  IMAD R0, R0, c[0x0][0x190], RZ ;  /* 0x0000640000007a24 */ /* 0x000fe400078e02ff */
[----:B------:R-:W-:-:S02]  /*6b00*/  IMAD R15, R15, c[0x0][0x190], RZ ;  /* 0x000064000f0f7a24 */ /* 0x000fc400078e02ff */
[----:B------:R-:W-:Y:S01]  /*6b10*/  IMAD R26, R26, c[0x0][0x190], RZ ;  /* 0x000064001a1a7a24 */ /* 0x000fe200078e02ff */
[-C--:B--2---:R-:W-:Y:S02]  /*6b20*/  LEA R11, P0, R21, R4.reuse, 0x1 ;  /* 0x00000004150b7211 */ /* 0x084fe400078008ff */
[----:B---3--:R-:W-:-:S05]  /*6b30*/  LEA R12, P1, R2, R4, 0x1 ;  /* 0x00000004020c7211 */ /* 0x008fca00078208ff */
        /* <DEDUP_REMOVED lines=17> */
[----:B------:R0:W-:Y:S01]  /*6c50*/  STL [R1+0xc68], R9 ;  /* 0x000c680901007387 */ /* 0x0001e20000100800 */
[----:B-1----:R-:W-:-:S03]  /*6c60*/  LEA.HI.X.SX32 R8, R28, R6, 0x1, P2 ;  /* 0x000000061c087211 */ /* 0x002fc600010f0eff */
[----:B------:R1:W-:Y:S04]  /*6c70*/  STL [R1+0xc9c], R7 ;  /* 0x000c9c0701007387 */ /* 0x0003e80000100800 */
[----:B------:R2:W-:Y:S01]  /*6c80*/  STL [R1+0xc70], R8 ;  /* 0x000c700801007387 */ /* 0x0005e20000100800 */
[----:B0-----:R-:W-:Y:S02]  /*6c90*/  LEA R9, P2, R27, R4, 0x1 ;  /* 0x000000041b097211 */ /* 0x001fe400078408ff */
[-C--:B-1----:R-:W-:Y:S02]  /*6ca0*/  LEA.HI.X.SX32 R7, R2, R6.reuse, 0x1, P1 ;  /* 0x0000000602077211 */ /* 0x082fe400008f0eff */
[----:B------:R-:W-:Y:S02]  /*6cb0*/  LEA.HI.X.SX32 R2, R21, R6, 0x1, P0 ;  /* 0x0000000615027211 */ /* 0x000fe400000f0eff */
[-C--:B--2---:R-:W-:Y:S01]  /*6cc0*/  LEA R8, P1, R3, R4.reuse, 0x1 ;  /* 0x0000000403087211 */ /* 0x084fe200078208ff */
[----:B------:R-:W-:Y:S04]  /*6cd0*/  STL [R1+0xca0], R9 ;  /* 0x000ca00901007387 */ /* 0x000fe80000100800 */
[----:B------:R0:W-:Y:S04]  /*6ce0*/  STL [R1+0xc78], R7 ;  /* 0x000c780701007387 */ /* 0x0001e80000100800 */
[----:B------:R1:W-:Y:S04]  /*6cf0*/  STL [R1+0xca4], R8 ;  /* 0x000ca40801007387 */ /* 0x0003e80000100800 */
[----:B------:R2:W-:Y:S01]  /*6d00*/  STL [R1+0xc80], R2 ;  /* 0x000c800201007387 */ /* 0x0005e20000100800 */
[----:B0-----:R-:W-:-:S02]  /*6d10*/  LEA R7, P0, R0, R4, 0x1 ;  /* 0x0000000400077211 */ /* 0x001fc400078008ff */
[----:B-1----:R-:W-:-:S03]  /*6d20*/  LEA.HI.X.SX32 R8, R22, R6, 0x1, P4 ;  /* 0x0000000616087211 */ /* 0x002fc600020f0eff */
[----:B------:R0:W-:Y:S01]  /*6d30*/  STL [R1+0xca8], R7 ;  /* 0x000ca80701007387 */ /* 0x0001e20000100800 */
[----:B--2---:R-:W-:-:S03]  /*6d40*/  LEA R2, P4, R15, R4, 0x1 ;  /* 0x000000040f027211 */ /* 0x004fc600078808ff */
[----:B------:R-:W-:Y:S04]  /*6d50*/  STL [R1+0xc88], R8 ;  /* 0x000c880801007387 */ /* 0x000fe80000100800 */
[----:B------:R1:W-:Y:S01]  /*6d60*/  STL [R1+0xcac], R2 ;  /* 0x000cac0201007387 */ /* 0x0003e20000100800 */
[----:B0-----:R-:W-:Y:S02]  /*6d70*/  LEA.HI.X.SX32 R7, R23, R6, 0x1, P6 ;  /* 0x0000000617077211 */ /* 0x001fe400030f0eff */
[----:B------:R-:W-:Y:S02]  /*6d80*/  LEA R4, P6, R26, R4, 0x1 ;  /* 0x000000041a047211 */ /* 0x000fe400078c08ff */
[-C--:B------:R-:W-:Y:S01]  /*6d90*/  LEA.HI.X.SX32 R5, R5, R6.reuse, 0x1, P3 ;  /* 0x0000000605057211 */ /* 0x080fe200018f0eff */
[----:B------:R-:W-:Y:S01]  /*6da0*/  STL [R1+0xc90], R7 ;  /* 0x000c900701007387 */ /* 0x000fe20000100800 */
[----:B-1----:R-:W-:-:S03]  /*6db0*/  LEA.HI.X.SX32 R2, R24, R6, 0x1, P5 ;  /* 0x0000000618027211 */ /* 0x002fc600028f0eff */
[----:B------:R0:W-:Y:S01]  /*6dc0*/  STL [R1+0xb60], R4 ;  /* 0x000b600401007387 */ /* 0x0001e20000100800 */
[----:B------:R-:W-:-:S03]  /*6dd0*/  LEA.HI.X.SX32 R0, R0, R6, 0x1, P0 ;  /* 0x0000000600007211 */ /* 0x000fc600000f0eff */
[----:B------:R1:W-:Y:S01]  /*6de0*/  STL [R1+0xb48], R2 ;  /* 0x000b480201007387 */ /* 0x0003e20000100800 */
[----:B0-----:R-:W-:-:S03]  /*6df0*/  LEA.HI.X.SX32 R4, R27, R6, 0x1, P2 ;  /* 0x000000061b047211 */ /* 0x001fc600010f0eff */
[----:B------:R-:W-:Y:S01]  /*6e00*/  STL [R1+0xb4c], R5 ;  /* 0x000b4c0501007387 */ /* 0x000fe20000100800 */
[----:B-1----:R-:W-:-:S03]  /*6e10*/  LEA.HI.X.SX32 R2, R3, R6, 0x1, P1 ;  /* 0x0000000603027211 */ /* 0x002fc600008f0eff */
[----:B------:R-:W-:Y:S01]  /*6e20*/  STL [R1+0xb50], R4 ;  /* 0x000b500401007387 */ /* 0x000fe20000100800 */
[----:B------:R-:W-:-:S03]  /*6e30*/  LEA.HI.X.SX32 R3, R15, R6, 0x1, P4 ;  /* 0x000000060f037211 */ /* 0x000fc600020f0eff */
[----:B------:R-:W-:Y:S04]  /*6e40*/  STL [R1+0xb54], R2 ;  /* 0x000b540201007387 */ /* 0x000fe80000100800 */
[----:B------:R0:W-:Y:S04]  /*6e50*/  STL [R1+0xb58], R0 ;  /* 0x000b580001007387 */ /* 0x0001e80000100800 */
[----:B------:R-:W-:Y:S01]  /*6e60*/  STL [R1+0xb5c], R3 ;  /* 0x000b5c0301007387 */ /* 0x000fe20000100800 */
[----:B0-----:R-:W-:-:S05]  /*6e70*/  LEA.HI.X.SX32 R0, R26, R6, 0x1, P6 ;  /* 0x000000061a007211 */ /* 0x001fca00030f0eff */
[----:B------:R0:W-:Y:S04]  /*6e80*/  STL [R1+0xb44], R0 ;  /* 0x000b440001007387 */ /* 0x0001e80000100800 */
        /* <DEDUP_REMOVED lines=190> */
[----:B------:R-:W1:Y:S04]  /*7a70*/  S2R R2, SR_TID.X ;  /* 0x0000000000027919 */ /* 0x000e680000002100 */
        /* <DEDUP_REMOVED lines=19> */
[----:B------:R-:W-:Y:S01]  /*7bb0*/  STL [R1+0x540], RZ ;  /* 0x000540ff01007387 */ /* 0x000fe20000100800 */
[----:B----4-:R-:W-:-:S03]  /*7bc0*/  ISETP.GE.AND P1, PT, R29, RZ, PT ;  /* 0x000000ff1d00720c */ /* 0x010fc60003f26270 */
[----:B------:R-:W-:Y:S01]  /*7bd0*/  STL [R1+0x544], RZ ;  /* 0x000544ff01007387 */ /* 0x000fe20000100800 */
[----:B-1----:R-:W-:-:S03]  /*7be0*/  LOP3.LUT R29, R2, 0x1ff, RZ, 0xc0, !PT ;  /* 0x000001ff021d7812 */ /* 0x002fc600078ec0ff */
[----:B------:R-:W-:Y:S04]  /*7bf0*/  STL [R1+0x548], RZ ;  /* 0x000548ff01007387 */ /* 0x000fe80000100800 */
[----:B------:R-:W-:Y:S01]  /*7c00*/  STL [R1+0x54c], RZ ;  /* 0x00054cff01007387 */ /* 0x000fe20000100800 */
[----:B------:R-:W-:-:S03]  /*7c10*/  LOP3.LUT R2, R2, 0x180, RZ, 0xc0, !PT ;  /* 0x0000018002027812 */ /* 0x000fc600078ec0ff */
[----:B------:R-:W-:Y:S04]  /*7c20*/  STL [R1+0x530], RZ ;  /* 0x000530ff01007387 */ /* 0x000fe80000100800 */
[----:B------:R-:W-:Y:S04]  /*7c30*/  STL [R1+0x534], RZ ;  /* 0x000534ff01007387 */ /* 0x000fe80000100800 */
[----:B------:R-:W-:Y:S01]  /*7c40*/  STL [R1+0x538], RZ ;  /* 0x000538ff01007387 */ /* 0x000fe20000100800 */
[----:B0-----:R-:W-:-:S03]  /*7c50*/  IMAD.SHL.U32 R0, R29, 0x2, RZ ;  /* 0x000000021d007824 */ /* 0x001fc600078e00ff */
[----:B------:R-:W-:Y:S01]  /*7c60*/  STL [R1+0x53c], RZ ;  /* 0x00053cff01007387 */ /* 0x000fe20000100800 */
[----:B------:R-:W-:-:S03]  /*7c70*/  SHF.R.U32.HI R28, RZ, 0x3, R2 ;  /* 0x00000003ff1c7819 */ /* 0x000fc60000011602 */
[----:B------:R-:W-:Y:S04]  /*7c80*/  STL [R1+0x520], RZ ;  /* 0x000520ff01007387 */ /* 0x000fe80000100800 */
[----:B------:R-:W-:Y:S04]  /*7c90*/  STL [R1+0x524], RZ ;  /* 0x000524ff01007387 */ /* 0x000fe80000100800 */
[----:B------:R-:W-:Y:S04]  /*7ca0*/  STL [R1+0x528], RZ ;  /* 0x000528ff01007387 */ /* 0x000fe80000100800 */
[----:B------:R-:W-:Y:S01]  /*7cb0*/  STL [R1+0x52c], RZ ;  /* 0x00052cff01007387 */ /* 0x000fe20000100800 */
[----:B------:R-:W-:-:S03]  /*7cc0*/  LOP3.LUT R28, R0, R28, RZ, 0x3c, !PT ;  /* 0x0000001c001c7212 */ /* 0x000fc600078e3cff */
[----:B------:R-:W-:Y:S04]  /*7cd0*/  STL [R1+0x4a0], RZ ;  /* 0x0004a0ff01007387 */ /* 0x000fe80000100800 */
[----:B------:R-:W-:Y:S01]  /*7ce0*/  STL [R1+0x4a4], RZ ;  /* 0x0004a4ff01007387 */ /* 0x000fe20000100800 */
[----:B------:R-:W-:-:S03]  /*7cf0*/  IMAD.MOV.U32 R3, RZ, RZ, c[0x0][0x188] ;  /* 0x00006200ff037624 */ /* 0x000fc600078e00ff */
[----:B------:R-:W-:Y:S04]  /*7d00*/  STL [R1+0x4a8], RZ ;  /* 0x0004a8ff01007387 */ /* 0x000fe80000100800 */
[----:B------:R-:W-:Y:S04]  /*7d10*/  STL [R1+0x4ac], RZ ;  /* 0x0004acff01007387 */ /* 0x000fe80000100800 */
[----:B------:R-:W-:Y:S04]  /*7d20*/  STL [R1+0x490], RZ ;  /* 0x000490ff01007387 */ /* 0x000fe80000100800 */
[----:B------:R-:W-:Y:S04]  /*7d30*/  STL [R1+0x494], RZ ;  /* 0x000494ff01007387 */ /* 0x000fe80000100800 */
[----:B------:R-:W-:Y:S01]  /*7d40*/  STL [R1+0x498], RZ ;  /* 0x000498ff01007387 */ /* 0x000fe20000100800 */
[----:B------:R-:W-:-:S03]  /*7d50*/  IMAD R29, R3, 0x5f, RZ ;  /* 0x0000005f031d7824 */ /* 0x000fc600078e02ff */
[----:B------:R-:W-:Y:S01]  /*7d60*/  STL [R1+0x49c], RZ ;  /* 0x00049cff01007387 */ /* 0x000fe20000100800 */
[----:B------:R-:W-:-:S03]  /*7d70*/  IMAD R25, R3, 0x5b, RZ ;  /* 0x0000005b03197824 */ /* 0x000fc600078e02ff */
[----:B------:R0:W-:Y:S02]  /*7d80*/  STL [R1+0xd74], R28 ;  /* 0x000d741c01007387 */ /* 0x0001e40000100800 */
[----:B0-----:R-:W-:-:S05]  /*7d90*/  IMAD R28, R3, 0x63, RZ ;  /* 0x00000063031c7824 */ /* 0x001fca00078e02ff */
[----:B------:R-:W-:Y:S04]  /*7da0*/  STL [R1+0xd78], R28 ;  /* 0x000d781c01007387 */ /* 0x000fe80000100800 */
[----:B------:R-:W-:Y:S04]  /*7db0*/  STL [R1+0xd7c], R29 ;  /* 0x000d7c1d01007387 */ /* 0x000fe80000100800 */
[----:B------:R0:W-:Y:S02]  /*7dc0*/  STL [R1+0xd80], R25 ;  /* 0x000d801901007387 */ /* 0x0001e40000100800 */
[----:B0-----:R-:W-:-:S05]  /*7dd0*/  IMAD R25, R3, 0xb6, RZ ;  /* 0x000000b603197824 */ /* 0x001fca00078e02ff */
[----:B------:R0:W-:Y:S04]  /*7de0*/  STL [R1+0xd84], R25 ;  /* 0x000d841901007387 */ /* 0x0001e80000100800 */
[----:B------:R-:W0:Y:S04]  /*7df0*/  LDL.LU R2, [R1+0xe0] ;  /* 0x0000e00001027983 */ /* 0x000e280000300800 */
[----:B------:R-:W2:Y:S01]  /*7e00*/  LDL.LU R0, [R1+0x7c] ;  /* 0x00007c0001007983 */ /* 0x000ea20000300800 */
[----:B------:R-:W-:Y:S01]  /*7e10*/  ISETP.NE.AND P0, PT, RZ, c[0x0][0x178], PT ;  /* 0x00005e00ff007a0c */ /* 0x000fe20003f05270 */
[----:B------:R-:W-:-:S02]  /*7e20*/  IMAD.SHL.U32 R5, R3, 0x80, RZ ;  /* 0x0000008003057824 */ /* 0x000fc400078e00ff */
[C---:B------:R-:W-:Y:S02]  /*7e30*/  IMAD R29, R3.reuse, 0xf6, RZ ;  /* 0x000000f6031d7824 */ /* 0x040fe400078e02ff */
[C---:B------:R-:W-:Y:S02]  /*7e40*/  IMAD R22, R3.reuse, 0x57, RZ ;  /* 0x0000005703167824 */ /* 0x040fe400078e02ff */
[C---:B------:R-:W-:Y:S02]  /*7e50*/  IMAD R28, R3.reuse, 0xae, RZ ;  /* 0x000000ae031c7824 */ /* 0x040fe400078e02ff */
[C---:B------:R-:W-:Y:S02]  /*7e60*/  IMAD R19, R3.reuse, 0x53, RZ ;  /* 0x0000005303137824 */ /* 0x040fe400078e02ff */
[C---:B------:R-:W-:Y:S02]  /*7e70*/  IMAD R27, R3.reuse, 0xa2, RZ ;  /* 0x000000a2031b7824 */ /* 0x040fe400078e02ff */
[----:B------:R-:W-:-:S02]  /*7e80*/  IMAD R16, R3, 0x4f, RZ ;  /* 0x0000004f03107824 */ /* 0x000fc400078e02ff */
        /* <DEDUP_REMOVED lines=16> */
[----:B------:R-:W-:Y:S02]  /*7f90*/  IMAD R8, R3, 0xd4, RZ ;  /* 0x000000d403087824 */ /* 0x000fe400078e02ff */
[----:B--2---:R-:W-:Y:S01]  /*7fa0*/  @!P1 IMAD.MOV R0, RZ, RZ, -R0 ;  /* 0x000000ffff009224 */ /* 0x004fe200078e0a00 */
[----:B------:R-:W-:-:S02]  /*7fb0*/  @!P0 LOP3.LUT R0, RZ, c[0x0][0x178], RZ, 0x33, !PT ;  /* 0x00005e00ff008a12 */ /* 0x000fc400078e33ff */
[----:B0-----:R-:W-:-:S03]  /*7fc0*/  SHF.R.S32.HI R25, RZ, 0x7, R2 ;  /* 0x00000007ff197819 */ /* 0x001fc60000011402 */
[----:B------:R-:W-:Y:S01]  /*7fd0*/  IMAD R4, R0, c[0x0][0x184], RZ ;  /* 0x0000610000047a24 */ /* 0x000fe200078e02ff */
[----:B------:R-:W-:Y:S01]  /*7fe0*/  SHF.R.S32.HI R0, RZ, 0x1f, R5 ;  /* 0x0000001fff007819 */ /* 0x000fe20000011405 */
[----:B------:R0:W-:Y:S03]  /*7ff0*/  STL [R1+0xd48], R25 ;  /* 0x000d481901007387 */ /* 0x0001e60000100800 */
[----:B------:R-:W-:Y:S01]  /*8000*/  SHF.L.U64.HI R0, R5, 0x1, R0 ;  /* 0x0000000105007819 */ /* 0x000fe20000010200 */
[C---:B------:R-:W-:Y:S01]  /*8010*/  IMAD R5, R3.reuse, 0xfe, RZ ;  /* 0x000000fe03057824 */ /* 0x040fe200078e02ff */
[----:B------:R-:W-:Y:S01]  /*8020*/  LEA R2, P0, R4, c[0x0][0x160], 0x1 ;  /* 0x0000580004027a11 */ /* 0x000fe200078008ff */
[----:B0-----:R-:W-:-:S03]  /*8030*/  IMAD R25, R3, 0xfa, RZ ;  /* 0x000000fa03197824 */ /* 0x001fc600078e02ff */
[-C--:B------:R-:W-:Y:S02]  /*8040*/  IADD3 R5, P2, R5, R2.reuse, RZ ;  /* 0x0000000205057210 */ /* 0x080fe40007f5e0ff */
[-C--:B------:R-:W-:Y:S02]  /*8050*/  IADD3 R29, P5, R29, R2.reuse, RZ ;  /* 0x000000021d1d7210 */ /* 0x080fe40007fbe0ff */
[----:B------:R-:W-:Y:S01]  /*8060*/  IADD3 R25, P4, R25, R2, RZ ;  /* 0x0000000219197210 */ /* 0x000fe20007f9e0ff */
[----:B------:R-:W-:Y:S04]  /*8070*/  STL [R1+0x744], R2 ;  /* 0x0007440201007387 */ /* 0x000fe80000100800 */
[----:B------:R0:W-:Y:S04]  /*8080*/  STL [R1+0x750], R5 ;  /* 0x0007500501007387 */ /* 0x0001e80000100800 */
[----:B------:R1:W-:Y:S01]  /*8090*/  STL [R1+0x760], R25 ;  /* 0x0007601901007387 */ /* 0x0003e20000100800 */
[----:B------:R-:W-:-:S03]  /*80a0*/  LEA.HI.X.SX32 R4, R4, c[0x0][0x164], 0x1, P0 ;  /* 0x0000590004047a11 */ /* 0x000fc600000f0eff */
[----:B------:R2:W-:Y:S01]  /*80b0*/  STL [R1+0x770], R29 ;  /* 0x0007701d01007387 */ /* 0x0005e20000100800 */
[C---:B0-----:R-:W-:Y:S02]  /*80c0*/  IMAD R5, R3.reuse, 0xf2, RZ ;  /* 0x000000f203057824 */ /* 0x041fe400078e02ff */
[----:B-1----:R-:W-:-:S03]  /*80d0*/  IMAD R25, R3, 0xee, RZ ;  /* 0x000000ee03197824 */ /* 0x002fc600078e02ff */
[-C--:B------:R-:W-:Y:S01]  /*80e0*/  IADD3 R5, P6, R5, R2.reuse, RZ ;  /* 0x0000000205057210 */ /* 0x080fe20007fde0ff */
[----:B--2---:R-:W-:Y:S01]  /*80f0*/  IMAD R29, R3, 0xea, RZ ;  /* 0x000000ea031d7824 */ /* 0x004fe200078e02ff */
[-C--:B------:R-:W-:Y:S01]  /*8100*/  IADD3 R25, P0, R25, R2.reuse, RZ ;  /* 0x0000000219197210 */ /* 0x080fe20007f1e0ff */
[----:B------:R-:W-:Y:S03]  /*8110*/  STL [R1+0x740], R4 ;  /* 0x0007400401007387 */ /* 0x000fe60000100800 */
[----:B------:R-:W-:Y:S01]  /*8120*/  IADD3 R29, P3, R29, R2, RZ ;  /* 0x000000021d1d7210 */ /* 0x000fe20007f7e0ff */
[----:B------:R0:W-:Y:S04]  /*8130*/  STL [R1+0x780], R5 ;  /* 0x0007800501007387 */ /* 0x0001e80000100800 */
[----:B------:R1:W-:Y:S04]  /*8140*/  STL [R1+0x790], R25 ;  /* 0x0007901901007387 */ /* 0x0003e80000100800 */
[----:B------:R2:W-:Y:S01]  /*8150*/  STL [R1+0x7a0], R29 ;  /* 0x0007a01d01007387 */ /* 0x0005e20000100800 */
[----:B0-----:R-:W-:-:S02]  /*8160*/  IMAD R5, R3, 0x7f, RZ ;  /* 0x0000007f03057824 */ /* 0x001fc400078e02ff */
[C---:B-1----:R-:W-:Y:S02]  /*8170*/  IMAD R25, R3.reuse, 0xe2, RZ ;  /* 0x000000e203197824 */ /* 0x042fe400078e02ff */
[C---:B--2---:R-:W-:Y:S02]  /*8180*/  IMAD R29, R3.reuse, 0x7d, RZ ;  /* 0x0000007d031d7824 */ /* 0x044fe400078e02ff */
[----:B------:R-:W-:Y:S01]  /*8190*/  IMAD R3, R3, 0xe6, RZ ;  /* 0x000000e603037824 */ /* 0x000fe200078e02ff */
[----:B------:R-:W-:-:S04]  /*81a0*/  LEA.HI.X.SX32 R5, R5, R4, 0x1, P2 ;  /* 0x0000000405057211 */ /* 0x000fc800010f0eff */
[-C--:B------:R-:W-:Y:S02]  /*81b0*/  IADD3 R3, P1, R3, R2.reuse, RZ ;  /* 0x0000000203037210 */ /* 0x080fe40007f3e0ff */
[----:B------:R-:W-:Y:S02]  /*81c0*/  IADD3 R25, P2, R25, R2, RZ ;  /* 0x0000000219197210 */ /* 0x000fe40007f5e0ff */
[----:B------:R-:W-:Y:S01]  /*81d0*/  LEA.HI.X.SX32 R29, R29, R4, 0x1, P4 ;  /* 0x000000041d1d7211 */ /* 0x000fe200020f0eff */
[----:B------:R0:W-:Y:S04]  /*81e0*/  STL [R1+0x7b0], R3 ;  /* 0x0007b00301007387 */ /* 0x0001e80000100800 */
[----:B------:R1:W-:Y:S04]  /*81f0*/  STL [R1+0x74c], R5 ;  /* 0x00074c0501007387 */ /* 0x0003e80000100800 */
[----:B------:R2:W-:Y:S01]  /*8200*/  STL [R1+0x7c0], R25 ;  /* 0x0007c01901007387 */ /* 0x0005e20000100800 */
[----:B0-----:R-:W-:-:S03]  /*8210*/  IMAD.MOV.U32 R3, RZ, RZ, c[0x0][0x188] ;  /* 0x00006200ff037624 */ /* 0x001fc600078e00ff */
[----:B------:R0:W-:Y:S01]  /*8220*/  STL [R1+0x75c], R29 ;  /* 0x00075c1d01007387 */ /* 0x0001e20000100800 */
[C---:B-1----:R-:W-:Y:S02]  /*8230*/  IMAD R5, R3.reuse, 0x7b, RZ ;  /* 0x0000007b03057824 */ /* 0x042fe400078e02ff */
[C---:B--2---:R-:W-:Y:S02]  /*8240*/  IMAD R25, R3.reuse, 0xda, RZ ;  /* 0x000000da03197824 */ /* 0x044fe400078e02ff */
[C---:B0-----:R-:W-:Y:S02]  /*8250*/  IMAD R29, R3.reuse, 0x79, RZ ;  /* 0x00000079031d7824 */ /* 0x041fe400078e02ff */
        /* <DEDUP_REMOVED lines=42> */
[----:B------:R-:W-:-:S03]  /*8500*/  IADD3 R25, P4, R25, R2, RZ ;  /* 0x0000000219197210 */ /* 0x000fc60007f9e0ff */
[----:B------:R0:W-:Y:S04]  /*8510*/  STL [R1+0x830], R3 ;  /* 0x0008300301007387 */ /* 0x0001e80000100800 */
[----:B------:R-:W-:Y:S01]  /*8520*/  STL [R1+0x7cc], R5 ;  /* 0x0007cc0501007387 */ /* 0x000fe20000100800 */
[----:B0-----:R-:W-:-:S03]  /*8530*/  IMAD.MOV.U32 R3, RZ, RZ, c[0x0][0x188] ;  /* 0x00006200ff037624 */ /* 0x001fc600078e00ff */
[----:B------:R0:W-:Y:S01]  /*8540*/  STL [R1+0x840], R25 ;  /* 0x0008401901007387 */ /* 0x0001e20000100800 */
[----:B------:R-:W-:Y:S01]  /*8550*/  LEA.HI.X.SX32 R29, R29, R4, 0x1, P5 ;  /* 0x000000041d1d7211 */ /* 0x000fe200028f0eff */
[----:B0-----:R-:W-:-:S04]  /*8560*/  IMAD R25, R3, 0xbe, RZ ;  /* 0x000000be03197824 */ /* 0x001fc800078e02ff */
[----:B------:R-:W-:Y:S01]  /*8570*/  STL [R1+0x7dc], R29 ;  /* 0x0007dc1d01007387 */ /* 0x000fe20000100800 */
[----:B------:R-:W-:-:S05]  /*8580*/  IADD3 R25, P5, R25, R2, RZ ;  /* 0x0000000219197210 */ /* 0x000fca0007fbe0ff */
[----:B------:R0:W-:Y:S04]  /*8590*/  STL [R1+0x850], R25 ;  /* 0x0008501901007387 */ /* 0x0001e80000100800 */
[----:B0-----:R-:W2:Y:S01]  /*85a0*/  LDL.LU R25, [R1+0xd84] ;  /* 0x000d840001197983 */ /* 0x001ea20000300800 */
[C---:B------:R-:W-:Y:S02]  /*85b0*/  IMAD R5, R3.reuse, 0xba, RZ ;  /* 0x000000ba03057824 */ /* 0x040fe400078e02ff */
[C---:B------:R-:W-:Y:S02]  /*85c0*/  IMAD R29, R3.reuse, 0x69, RZ ;  /* 0x00000069031d7824 */ /* 0x040fe400078e02ff */
[----:B------:R-:W-:-:S03]  /*85d0*/  IMAD R3, R3, 0x6b, RZ ;  /* 0x0000006b03037824 */ /* 0x000fc600078e02ff */
[-C--:B------:R-:W-:Y:S02]  /*85e0*/  LEA.HI.X.SX32 R29, R29, R4.reuse, 0x1, P0 ;  /* 0x000000041d1d7211 */ /* 0x080fe400000f0eff */
[----:B------:R-:W-:Y:S02]  /*85f0*/  LEA.HI.X.SX32 R3, R3, R4, 0x1, P6 ;  /* 0x0000000403037211 */ /* 0x000fe400030f0eff */
[----:B------:R-:W-:-:S03]  /*8600*/  IADD3 R5, P6, R5, R2, RZ ;  /* 0x0000000205057210 */ /* 0x000fc60007fde0ff */
[----:B------:R0:W-:Y:S04]  /*8610*/  STL [R1+0x7ec], R3 ;  /* 0x0007ec0301007387 */ /* 0x0001e80000100800 */
[----:B------:R-:W-:Y:S04]  /*8620*/  STL [R1+0x860], R5 ;  /* 0x0008600501007387 */ /* 0x000fe80000100800 */
[----:B------:R1:W-:Y:S01]  /*8630*/  STL [R1+0x7fc], R29 ;  /* 0x0007fc1d01007387 */ /* 0x0003e20000100800 */
[----:B0-----:R-:W-:Y:S02]  /*8640*/  IMAD.MOV.U32 R3, RZ, RZ, c[0x0][0x188] ;  /* 0x00006200ff037624 */ /* 0x001fe400078e00ff */
[----:B-1----:R-:W-:-:S02]  /*8650*/  IMAD.MOV.U32 R29, RZ, RZ, c[0x0][0x188] ;  /* 0x00006200ff1d7624 */ /* 0x002fc400078e00ff */
[----:B------:R-:W-:Y:S02]  /*8660*/  IMAD R5, R3, 0x65, RZ ;  /* 0x0000006503057824 */ /* 0x000fe400078e02ff */
[----:B------:R-:W-:Y:S02]  /*8670*/  IMAD R29, R29, 0x67, RZ ;  /* 0x000000671d1d7824 */ /* 0x000fe400078e02ff */
[----:B------:R-:W-:-:S03]  /*8680*/  IMAD R3, R3, 0xb2, RZ ;  /* 0x000000b203037824 */ /* 0x000fc600078e02ff */
[----:B------:R-:W-:Y:S02]  /*8690*/  LEA.HI.X.SX32 R29, R29, R4, 0x1, P3 ;  /* 0x000000041d1d7211 */ /* 0x000fe400018f0eff */
[----:B------:R-:W-:Y:S02]  /*86a0*/  IADD3 R3, P3, R3, R2, RZ ;  /* 0x0000000203037210 */ /* 0x000fe40007f7e0ff */
[----:B------:R-:W-:Y:S02]  /*86b0*/  LEA.HI.X.SX32 R5, R5, R4, 0x1, P1 ;  /* 0x0000000405057211 */ /* 0x000fe400008f0eff */
[-C--:B------:R-:W-:Y:S02]  /*86c0*/  IADD3 R28, P1, R28, R2.reuse, RZ ;  /* 0x000000021c1c7210 */ /* 0x080fe40007f3e0ff */
[----:B--2---:R-:W-:-:S05]  /*86d0*/  IADD3 R25, P0, R25, R2, RZ ;  /* 0x0000000219197210 */ /* 0x004fca0007f1e0ff */
[----:B------:R0:W-:Y:S04]  /*86e0*/  STL [R1+0x870], R25 ;  /* 0x0008701901007387 */ /* 0x0001e80000100800 */
[----:B0-----:R-:W2:Y:S04]  /*86f0*/  LDL.LU R25, [R1+0xd80] ;  /* 0x000d800001197983 */ /* 0x001ea80000300800 */
[----:B------:R0:W-:Y:S04]  /*8700*/  STL [R1+0x80c], R29 ;  /* 0x00080c1d01007387 */ /* 0x0001e80000100800 */
[----:B0-----:R-:W3:Y:S04]  /*8710*/  LDL.LU R29, [R1+0xd7c] ;  /* 0x000d7c00011d7983 */ /* 0x001ee80000300800 */
[----:B------:R-:W-:Y:S04]  /*8720*/  STL [R1+0x880], R3 ;  /* 0x0008800301007387 */ /* 0x000fe80000100800 */
[----:B------:R-:W-:Y:S04]  /*8730*/  STL [R1+0x81c], R5 ;  /* 0x00081c0501007387 */ /* 0x000fe80000100800 */
[----:B------:R0:W-:Y:S04]  /*8740*/  STL [R1+0x890], R28 ;  /* 0x0008901c01007387 */ /* 0x0001e80000100800 */
[----:B0-----:R-:W4:Y:S01]  /*8750*/  LDL.LU R28, [R1+0xd78] ;  /* 0x000d7800011c7983 */ /* 0x001f220000300800 */
[----:B------:R-:W-:-:S04]  /*8760*/  IMAD.MOV.U32 R3, RZ, RZ, c[0x0][0x188] ;  /* 0x00006200ff037624 */ /* 0x000fc800078e00ff */
[C---:B------:R-:W-:Y:S02]  /*8770*/  IMAD R5, R3.reuse, 0x61, RZ ;  /* 0x0000006103057824 */ /* 0x040fe400078e02ff */
[----:B------:R-:W-:-:S03]  /*8780*/  IMAD R3, R3, 0xaa, RZ ;  /* 0x000000aa03037824 */ /* 0x000fc600078e02ff */
[-C--:B------:R-:W-:Y:S02]  /*8790*/  LEA.HI.X.SX32 R5, R5, R4.reuse, 0x1, P4 ;  /* 0x0000000405057211 */ /* 0x080fe400020f0eff */
[----:B------:R-:W-:Y:S02]  /*87a0*/  LEA.HI.X.SX32 R22, R22, R4, 0x1, P1 ;  /* 0x0000000416167211 */ /* 0x000fe400008f0eff */
[----:B------:R-:W-:Y:S02]  /*87b0*/  IADD3 R21, P1, R21, R2, RZ ;  /* 0x0000000215157210 */ /* 0x000fe40007f3e0ff */
[----:B--2---:R-:W-:Y:S02]  /*87c0*/  LEA.HI.X.SX32 R25, R25, R4, 0x1, P0 ;  /* 0x0000000419197211 */ /* 0x004fe400000f0eff */
[----:B------:R-:W-:Y:S02]  /*87d0*/  IADD3 R24, P0, R24, R2, RZ ;  /* 0x0000000218187210 */ /* 0x000fe40007f1e0ff */
[----:B---3--:R-:W-:-:S02]  /*87e0*/  LEA.HI.X.SX32 R29, R29, R4, 0x1, P5 ;  /* 0x000000041d1d7211 */ /* 0x008fc400028f0eff */
[----:B----4-:R-:W-:Y:S02]  /*87f0*/  LEA.HI.X.SX32 R28, R28, R4, 0x1, P2 ;  /* 0x000000041c1c7211 */ /* 0x010fe400010f0eff */
[----:B------:R-:W-:-:S03]  /*8800*/  IADD3 R3, P2, R3, R2, RZ ;  /* 0x0000000203037210 */ /* 0x000fc60007f5e0ff */
[----:B------:R0:W-:Y:S04]  /*8810*/  STL [R1+0x82c], R28 ;  /* 0x00082c1c01007387 */ /* 0x0001e80000100800 */
[----:B0-----:R-:W2:Y:S04]  /*8820*/  LDL.LU R28, [R1+0xd74] ;  /* 0x000d7400011c7983 */ /* 0x001ea80000300800 */
[----:B------:R0:W-:Y:S04]  /*8830*/  STL [R1+0x8a0], R3 ;  /* 0x0008a00301007387 */ /* 0x0001e80000100800 */
[----:B------:R1:W-:Y:S01]  /*8840*/  STL [R1+0x83c], R5 ;  /* 0x00083c0501007387 */ /* 0x0003e20000100800 */
[----:B0-----:R-:W-:-:S04]  /*8850*/  IMAD.MOV.U32 R3, RZ, RZ, c[0x0][0x188] ;  /* 0x00006200ff037624 */ /* 0x001fc800078e00ff */
[C---:B-1----:R-:W-:Y:S02]  /*8860*/  IMAD R5, R3.reuse, 0x5d, RZ ;  /* 0x0000005d03057824 */ /* 0x042fe400078e02ff */
[----:B------:R-:W-:Y:S01]  /*8870*/  IMAD R3, R3, 0xa6, RZ ;  /* 0x000000a603037824 */ /* 0x000fe200078e02ff */
[----:B------:R-:W-:-:S04]  /*8880*/  IADD3 R27, P5, R27, R2, RZ ;  /* 0x000000021b1b7210 */ /* 0x000fc80007fbe0ff */
[----:B------:R-:W-:Y:S02]  /*8890*/  IADD3 R3, P4, R3, R2, RZ ;  /* 0x0000000203037210 */ /* 0x000fe40007f9e0ff */
[----:B------:R-:W-:-:S03]  /*88a0*/  LEA.HI.X.SX32 R5, R5, R4, 0x1, P6 ;  /* 0x0000000405057211 */ /* 0x000fc600030f0eff */
[----:B------:R0:W-:Y:S04]  /*88b0*/  STL [R1+0x8b0], R3 ;  /* 0x0008b00301007387 */ /* 0x0001e80000100800 */
[----:B------:R-:W-:Y:S04]  /*88c0*/  STL [R1+0x84c], R29 ;  /* 0x00084c1d01007387 */ /* 0x000fe80000100800 */
[----:B------:R-:W-:Y:S01]  /*88d0*/  STL [R1+0x8c0], R27 ;  /* 0x0008c01b01007387 */ /* 0x000fe20000100800 */
[----:B0-----:R-:W-:-:S03]  /*88e0*/  IMAD.MOV.U32 R3, RZ, RZ, c[0x0][0x188] ;  /* 0x00006200ff037624 */ /* 0x001fc600078e00ff */
[----:B------:R0:W-:Y:S01]  /*88f0*/  STL [R1+0x85c], R5 ;  /* 0x00085c0501007387 */ /* 0x0001e20000100800 */
[----:B------:R-:W-:Y:S01]  /*8900*/  IADD3 R26, P6, R26, R2, RZ ;  /* 0x000000021a1a7210 */ /* 0x000fe20007fde0ff */
[----:B0-----:R-:W-:-:S04]  /*8910*/  IMAD R5, R3, 0x59, RZ ;  /* 0x0000005903057824 */ /* 0x001fc800078e02ff */
[----:B------:R-:W-:Y:S01]  /*8920*/  STL [R1+0x8d0], R26 ;  /* 0x0008d01a01007387 */ /* 0x000fe20000100800 */
[----:B------:R-:W-:-:S03]  /*8930*/  LEA.HI.X.SX32 R5, R5, R4, 0x1, P3 ;  /* 0x0000000405057211 */ /* 0x000fc600018f0eff */
[----:B------:R-:W-:Y:S04]  /*8940*/  STL [R1+0x86c], R25 ;  /* 0x00086c1901007387 */ /* 0x000fe80000100800 */
[----:B------:R-:W-:Y:S01]  /*8950*/  STL [R1+0x8e0], R24 ;  /* 0x0008e01801007387 */ /* 0x000fe20000100800 */
[----:B------:R-:W-:-:S03]  /*8960*/  IADD3 R23, P3, R23, R2, RZ ;  /* 0x0000000217177210 */ /* 0x000fc60007f7e0ff */
[----:B------:R0:W-:Y:S02]  /*8970*/  STL [R1+0x87c], R5 ;  /* 0x00087c0501007387 */ /* 0x0001e40000100800 */
[----:B0-----:R-:W-:Y:S02]  /*8980*/  IMAD R5, R3, 0x55, RZ ;  /* 0x0000005503057824 */ /* 0x001fe400078e02ff */
[----:B------:R-:W-:Y:S03]  /*8990*/  STL [R1+0x8f0], R23 ;  /* 0x0008f01701007387 */ /* 0x000fe60000100800 */
[----:B------:R-:W-:Y:S01]  /*89a0*/  LEA.HI.X.SX32 R5, R5, R4, 0x1, P2 ;  /* 0x0000000405057211 */ /* 0x000fe200010f0eff */
[----:B------:R-:W-:Y:S04]  /*89b0*/  STL [R1+0x88c], R22 ;  /* 0x00088c1601007387 */ /* 0x000fe80000100800 */
[----:B------:R-:W-:Y:S01]  /*89c0*/  STL [R1+0x900], R21 ;  /* 0x0009001501007387 */ /* 0x000fe20000100800 */
[----:B------:R-:W-:-:S03]  /*89d0*/  IADD3 R20, P2, R20, R2, RZ ;  /* 0x0000000214147210 */ /* 0x000fc60007f5e0ff */
[----:B------:R0:W-:Y:S01]  /*89e0*/  STL [R1+0x89c], R5 ;  /* 0x00089c0501007387 */ /* 0x0001e20000100800 */
[----:B------:R-:W-:Y:S02]  /*89f0*/  LEA.HI.X.SX32 R19, R19, R4, 0x1, P4 ;  /* 0x0000000413137211 */ /* 0x000fe400020f0eff */
[----:B------:R-:W-:Y:S01]  /*8a00*/  IADD3 R18, P4, R18, R2, RZ ;  /* 0x0000000212127210 */ /* 0x000fe20007f9e0ff */
[----:B0-----:R-:W-:Y:S01]  /*8a10*/  IMAD R5, R3, 0x51, RZ ;  /* 0x0000005103057824 */ /* 0x001fe200078e02ff */
[----:B------:R-:W-:Y:S04]  /*8a20*/  STL [R1+0x910], R20 ;  /* 0x0009101401007387 */ /* 0x000fe80000100800 */
        /* <DEDUP_REMOVED lines=27> */
[----:B------:R-:W-:Y:S02]  /*8be0*/  LEA.HI.X.SX32 R5, R5, R4, 0x1, P4 ;  /* 0x0000000405057211 */ /* 0x000fe400020f0eff */
[----:B------:R-:W-:Y:S01]  /*8bf0*/  IADD3 R6, P4, R6, R2, RZ ;  /* 0x0000000206067210 */ /* 0x000fe20007f9e0ff */
[----:B------:R-:W-:Y:S01]  /*8c00*/  STL [R1+0x90c], R10 ;  /* 0x00090c0a01007387 */ /* 0x000fe20000100800 */
[----:B------:R-:W-:-:S03]  /*8c10*/  LEA.HI.X.SX32 R7, R7, R4, 0x1, P5 ;  /* 0x0000000407077211 */ /* 0x000fc600028f0eff */
[----:B------:R-:W-:Y:S04]  /*8c20*/  STL [R1+0x7b8], R9 ;  /* 0x0007b80901007387 */ /* 0x000fe80000100800 */
[----:B------:R0:W-:Y:S04]  /*8c30*/  STL [R1+0x91c], R5 ;  /* 0x00091c0501007387 */ /* 0x0001e80000100800 */
[----:B------:R1:W-:Y:S01]  /*8c40*/  STL [R1+0x7d8], R6 ;  /* 0x0007d80601007387 */ /* 0x0003e20000100800 */
[C---:B0-----:R-:W-:Y:S02]  /*8c50*/  IMAD R5, R3.reuse, 0x41, RZ ;  /* 0x0000004103057824 */ /* 0x041fe400078e02ff */
[----:B-1----:R-:W-:Y:S01]  /*8c60*/  IMAD R6, R3, 0x7e, RZ ;  /* 0x0000007e03067824 */ /* 0x002fe200078e02ff */
[----:B------:R0:W-:Y:S02]  /*8c70*/  STL [R1+0x92c], R7 ;  /* 0x00092c0701007387 */ /* 0x0001e40000100800 */
[----:B------:R-:W-:-:S02]  /*8c80*/  LEA.HI.X.SX32 R5, R5, R4, 0x1, P6 ;  /* 0x0000000405057211 */ /* 0x000fc400030f0eff */
[-C--:B------:R-:W-:Y:S02]  /*8c90*/  IADD3 R8, P6, R8, R2.reuse, RZ ;  /* 0x0000000208087210 */ /* 0x080fe40007fde0ff */
[----:B0-----:R-:W-:-:S05]  /*8ca0*/  IADD3 R7, P5, R6, R2, RZ ;  /* 0x0000000206077210 */ /* 0x001fca0007fbe0ff */
[----:B------:R0:W-:Y:S04]  /*8cb0*/  STL [R1+0x950], R7 ;  /* 0x0009500701007387 */ /* 0x0001e80000100800 */
[----:B------:R-:W-:Y:S04]  /*8cc0*/  STL [R1+0x93c], R5 ;  /* 0x00093c0501007387 */ /* 0x000fe80000100800 */
[----:B------:R1:W-:Y:S01]  /*8cd0*/  STL [R1+0x7f8], R8 ;  /* 0x0007f80801007387 */ /* 0x0003e20000100800 */
[C---:B0-----:R-:W-:Y:S01]  /*8ce0*/  IMAD R7, R3.reuse, 0x7a, RZ ;  /* 0x0000007a03077824 */ /* 0x041fe200078e02ff */
[----:B-1----:R-:W-:Y:S01]  /*8cf0*/  LEA.HI.X.SX32 R8, R6, R4, 0x1, P0 ;  /* 0x0000000406087211 */ /* 0x002fe200000f0eff */
[----:B------:R-:W-:-:S02]  /*8d00*/  IMAD R6, R3, 0x3f, RZ ;  /* 0x0000003f03067824 */ /* 0x000fc400078e02ff */
[----:B------:R-:W-:Y:S02]  /*8d10*/  IMAD R5, R3, 0xcc, RZ ;  /* 0x000000cc03057824 */ /* 0x000fe400078e02ff */
[----:B------:R0:W-:Y:S01]  /*8d20*/  STL [R1+0x754], R8 ;  /* 0x0007540801007387 */ /* 0x0001e20000100800 */
[----:B------:R-:W-:Y:S02]  /*8d30*/  LEA.HI.X.SX32 R6, R6, R4, 0x1, P5 ;  /* 0x0000000406067211 */ /* 0x000fe400028f0eff */
[-C--:B------:R-:W-:Y:S02]  /*8d40*/  IADD3 R5, P5, R5, R2.reuse, RZ ;  /* 0x0000000205057210 */ /* 0x080fe40007fbe0ff */
[C---:B0-----:R-:W-:Y:S02]  /*8d50*/  IADD3 R8, P0, R7.reuse, R2, RZ ;  /* 0x0000000207087210 */ /* 0x041fe40007f1e0ff */
[----:B------:R-:W-:-:S03]  /*8d60*/  LEA.HI.X.SX32 R7, R7, R4, 0x1, P3 ;  /* 0x0000000407077211 */ /* 0x000fc600018f0eff */
[----:B------:R0:W-:Y:S04]  /*8d70*/  STL [R1+0x960], R8 ;  /* 0x0009600801007387 */ /* 0x0001e80000100800 */
[----:B------:R1:W-:Y:S01]  /*8d80*/  STL [R1+0x94c], R6 ;  /* 0x00094c0601007387 */ /* 0x0003e20000100800 */
[----:B0-----:R-:W-:-:S03]  /*8d90*/  IMAD R8, R3, 0x76, RZ ;  /* 0x0000007603087824 */ /* 0x001fc600078e02ff */
[----:B------:R0:W-:Y:S01]  /*8da0*/  STL [R1+0x818], R5 ;  /* 0x0008180501007387 */ /* 0x0001e20000100800 */
[----:B-1----:R-:W-:-:S03]  /*8db0*/  IMAD R6, R3, 0x3d, RZ ;  /* 0x0000003d03067824 */ /* 0x002fc600078e02ff */
[----:B------:R1:W-:Y:S01]  /*8dc0*/  STL [R1+0x774], R7 ;  /* 0x0007740701007387 */ /* 0x0003e20000100800 */
[C---:B0-----:R-:W-:Y:S01]  /*8dd0*/  IMAD R5, R3.reuse, 0xc4, RZ ;  /* 0x000000c403057824 */ /* 0x041fe200078e02ff */
[----:B-1----:R-:W-:Y:S02]  /*8de0*/  IADD3 R7, P3, R8, R2, RZ ;  /* 0x0000000208077210 */ /* 0x002fe40007f7e0ff */
[-C--:B------:R-:W-:Y:S01]  /*8df0*/  LEA.HI.X.SX32 R6, R6, R4.reuse, 0x1, P0 ;  /* 0x0000000406067211 */ /* 0x080fe200000f0eff */
[----:B------:R-:W-:Y:S02]  /*8e00*/  IMAD R9, R3, 0x72, RZ ;  /* 0x0000007203097824 */ /* 0x000fe400078e02ff */
[----:B------:R0:W-:Y:S01]  /*8e10*/  STL [R1+0x970], R7 ;  /* 0x0009700701007387 */ /* 0x0001e20000100800 */
[----:B------:R-:W-:-:S03]  /*8e20*/  LEA.HI.X.SX32 R8, R8, R4, 0x1, P1 ;  /* 0x0000000408087211 */ /* 0x000fc600008f0eff */
[----:B------:R1:W-:Y:S01]  /*8e30*/  STL [R1+0x95c], R6 ;  /* 0x00095c0601007387 */ /* 0x0003e20000100800 */
[-C--:B0-----:R-:W-:Y:S01]  /*8e40*/  IADD3 R7, P0, R5, R2.reuse, RZ ;  /* 0x0000000205077210 */ /* 0x081fe20007f1e0ff */
[C---:B------:R-:W-:Y:S02]  /*8e50*/  IMAD R5, R3.reuse, 0xbc, RZ ;  /* 0x000000bc03057824 */ /* 0x040fe400078e02ff */
[----:B-1----:R-:W-:Y:S02]  /*8e60*/  IMAD R6, R3, 0x3b, RZ ;  /* 0x0000003b03067824 */ /* 0x002fe400078e02ff */
[----:B------:R0:W-:Y:S04]  /*8e70*/  STL [R1+0x838], R7 ;  /* 0x0008380701007387 */ /* 0x0001e80000100800 */
[----:B------:R1:W-:Y:S01]  /*8e80*/  STL [R1+0x794], R8 ;  /* 0x0007940801007387 */ /* 0x0003e20000100800 */
[----:B0-----:R-:W-:-:S02]  /*8e90*/  IADD3 R7, P1, R9, R2, RZ ;  /* 0x0000000209077210 */ /* 0x001fc40007f3e0ff */
[----:B-1----:R-:W-:-:S03]  /*8ea0*/  LEA.HI.X.SX32 R8, R6, R4, 0x1, P3 ;  /* 0x0000000406087211 */ /* 0x002fc600018f0eff */
[----:B------:R0:W-:Y:S01]  /*8eb0*/  STL [R1+0x980], R7 ;  /* 0x0009800701007387 */ /* 0x0001e20000100800 */
[----:B------:R-:W-:-:S03]  /*8ec0*/  IMAD R10, R3, 0x6e, RZ ;  /* 0x0000006e030a7824 */ /* 0x000fc600078e02ff */
[----:B------:R1:W-:Y:S01]  /*8ed0*/  STL [R1+0x96c], R8 ;  /* 0x00096c0801007387 */ /* 0x0003e20000100800 */
[----:B0-----:R-:W-:Y:S01]  /*8ee0*/  IADD3 R7, P3, R5, R2, RZ ;  /* 0x0000000205077210 */ /* 0x001fe20007f7e0ff */
[C---:B------:R-:W-:Y:S02]  /*8ef0*/  IMAD R6, R3.reuse, 0x39, RZ ;  /* 0x0000003903067824 */ /* 0x040fe400078e02ff */
[----:B------:R-:W-:Y:S02]  /*8f00*/  IMAD R5, R3, 0xb4, RZ ;  /* 0x000000b403057824 */ /* 0x000fe400078e02ff */
[----:B------:R0:W-:Y:S01]  /*8f10*/  STL [R1+0x858], R7 ;  /* 0x0008580701007387 */ /* 0x0001e20000100800 */
[-C--:B-1----:R-:W-:Y:S02]  /*8f20*/  LEA.HI.X.SX32 R8, R6, R4.reuse, 0x1, P1 ;  /* 0x0000000406087211 */ /* 0x082fe400008f0eff */
[----:B0-----:R-:W-:Y:S02]  /*8f30*/  LEA.HI.X.SX32 R7, R9, R4, 0x1, P2 ;  /* 0x0000000409077211 */ /* 0x001fe400010f0eff */
[----:B------:R-:W-:-:S03]  /*8f40*/  IADD3 R9, P2, R10, R2, RZ ;  /* 0x000000020a097210 */ /* 0x000fc60007f5e0ff */
[----:B------:R0:W-:Y:S01]  /*8f50*/  STL [R1+0x7b4], R7 ;  /* 0x0007b40701007387 */ /* 0x0001e20000100800 */
[----:B------:R-:W-:-:S03]  /*8f60*/  IMAD R11, R3, 0x6a, RZ ;  /* 0x0000006a030b7824 */ /* 0x000fc600078e02ff */
[----:B------:R-:W-:Y:S01]  /*8f70*/  STL [R1+0x990], R9 ;  /* 0x0009900901007387 */ /* 0x000fe20000100800 */
[----:B0-----:R-:W-:-:S03]  /*8f80*/  IADD3 R7, P1, R5, R2, RZ ;  /* 0x0000000205077210 */ /* 0x001fc60007f3e0ff */
[----:B------:R-:W-:Y:S01]  /*8f90*/  STL [R1+0x97c], R8 ;  /* 0x00097c0801007387 */ /* 0x000fe20000100800 */
[----:B------:R-:W-:-:S03]  /*8fa0*/  IMAD R6, R3, 0x37, RZ ;  /* 0x0000003703067824 */ /* 0x000fc600078e02ff */
[----:B------:R0:W-:Y:S01]  /*8fb0*/  STL [R1+0x878], R7 ;  /* 0x0008780701007387 */ /* 0x0001e20000100800 */
[----:B------:R-:W-:Y:S01]  /*8fc0*/  IMAD R5, R3, 0xac, RZ ;  /* 0x000000ac03057824 */ /* 0x000fe200078e02ff */
[----:B0-----:R-:W-:Y:S02]  /*8fd0*/  LEA.HI.X.SX32 R7, R10, R4, 0x1, P4 ;  /* 0x000000040a077211 */ /* 0x001fe400020f0eff */
[----:B------:R-:W-:Y:S02]  /*8fe0*/  IADD3 R9, P4, R11, R2, RZ ;  /* 0x000000020b097210 */ /* 0x000fe40007f9e0ff */
[----:B------:R-:W-:Y:S01]  /*8ff0*/  LEA.HI.X.SX32 R8, R6, R4, 0x1, P2 ;  /* 0x0000000406087211 */ /* 0x000fe200010f0eff */
        /* <DEDUP_REMOVED lines=91> */
[----:B------:R-:W-:Y:S01]  /*95b0*/  IMAD R6, R3, 0x25, RZ ;  /* 0x0000002503067824 */ /* 0x000fe200078e02ff */
[----:B0-----:R-:W-:Y:S02]  /*95c0*/  IADD3 R7, P4, R5, R2, RZ ;  /* 0x0000000205077210 */ /* 0x001fe40007f9e0ff */
[----:B------:R0:W-:Y:S01]  /*95d0*/  STL [R1+0xa0c], R8 ;  /* 0x000a0c0801007387 */ /* 0x0001e20000100800 */
[----:B------:R-:W-:-:S03]  /*95e0*/  IMAD R5, R3, 0xc8, RZ ;  /* 0x000000c803057824 */ /* 0x000fc600078e02ff */
[----:B------:R1:W-:Y:S01]  /*95f0*/  STL [R1+0x7e8], R7 ;  /* 0x0007e80701007387 */ /* 0x0003e20000100800 */
[----:B------:R-:W-:Y:S01]  /*9600*/  IMAD R21, R3, 0x42, RZ ;  /* 0x0000004203157824 */ /* 0x000fe200078e02ff */
[-C--:B0-----:R-:W-:Y:S02]  /*9610*/  LEA.HI.X.SX32 R8, R6, R4.reuse, 0x1, P6 ;  /* 0x0000000406087211 */ /* 0x081fe400030f0eff */
[----:B-1----:R-:W-:Y:S02]  /*9620*/  LEA.HI.X.SX32 R7, R19, R4, 0x1, P5 ;  /* 0x0000000413077211 */ /* 0x002fe400028f0eff */
[-C--:B------:R-:W-:Y:S01]  /*9630*/  IADD3 R9, P5, R20, R2.reuse, RZ ;  /* 0x0000000214097210 */ /* 0x080fe20007fbe0ff */
[----:B------:R-:W-:Y:S02]  /*9640*/  IMAD R6, R3, 0x23, RZ ;  /* 0x0000002303067824 */ /* 0x000fe400078e02ff */
[----:B------:R0:W-:Y:S04]  /*9650*/  STL [R1+0x8f4], R7 ;  /* 0x0008f40701007387 */ /* 0x0001e80000100800 */
[----:B------:R1:W-:Y:S01]  /*9660*/  STL [R1+0xa30], R9 ;  /* 0x000a300901007387 */ /* 0x0003e20000100800 */
[----:B0-----:R-:W-:-:S03]  /*9670*/  IADD3 R7, P6, R5, R2, RZ ;  /* 0x0000000205077210 */ /* 0x001fc60007fde0ff */
[----:B------:R0:W-:Y:S01]  /*9680*/  STL [R1+0xa1c], R8 ;  /* 0x000a1c0801007387 */ /* 0x0001e20000100800 */
[C---:B------:R-:W-:Y:S01]  /*9690*/  IMAD R5, R3.reuse, 0xb8, RZ ;  /* 0x000000b803057824 */ /* 0x040fe200078e02ff */
[----:B-1----:R-:W-:Y:S02]  /*96a0*/  LEA.HI.X.SX32 R9, R20, R4, 0x1, P0 ;  /* 0x0000000414097211 */ /* 0x002fe400000f0eff */
[----:B------:R1:W-:Y:S01]  /*96b0*/  STL [R1+0x828], R7 ;  /* 0x0008280701007387 */ /* 0x0003e20000100800 */
[----:B------:R-:W-:Y:S01]  /*96c0*/  IMAD R22, R3, 0x7c, RZ ;  /* 0x0000007c03167824 */ /* 0x000fe200078e02ff */
[----:B0-----:R-:W-:Y:S02]  /*96d0*/  IADD3 R8, P0, R21, R2, RZ ;  /* 0x0000000215087210 */ /* 0x001fe40007f1e0ff */
[----:B------:R-:W-:Y:S01]  /*96e0*/  STL [R1+0x914], R9 ;  /* 0x0009140901007387 */ /* 0x000fe20000100800 */
[----:B-1----:R-:W-:-:S03]  /*96f0*/  LEA.HI.X.SX32 R7, R6, R4, 0x1, P5 ;  /* 0x0000000406077211 */ /* 0x002fc600028f0eff */
[----:B------:R0:W-:Y:S01]  /*9700*/  STL [R1+0xa40], R8 ;  /* 0x000a400801007387 */ /* 0x0001e20000100800 */
[----:B------:R-:W-:Y:S01]  /*9710*/  IADD3 R5, P5, R5, R2, RZ ;  /* 0x0000000205057210 */ /* 0x000fe20007fbe0ff */
[C---:B------:R-:W-:Y:S02]  /*9720*/  IMAD R6, R3.reuse, 0x21, RZ ;  /* 0x0000002103067824 */ /* 0x040fe400078e02ff */
[----:B------:R1:W-:Y:S01]  /*9730*/  STL [R1+0xa2c], R7 ;  /* 0x000a2c0701007387 */ /* 0x0003e20000100800 */
[----:B------:R-:W-:Y:S01]  /*9740*/  IMAD R23, R3, 0x3e, RZ ;  /* 0x0000003e03177824 */ /* 0x000fe200078e02ff */
[----:B0-----:R-:W-:Y:S02]  /*9750*/  LEA.HI.X.SX32 R8, R21, R4, 0x1, P3 ;  /* 0x0000000415087211 */ /* 0x001fe400018f0eff */
[----:B------:R0:W-:Y:S01]  /*9760*/  STL [R1+0x868], R5 ;  /* 0x0008680501007387 */ /* 0x0001e20000100800 */
[----:B-1----:R-:W-:-:S03]  /*9770*/  IADD3 R7, P3, R22, R2, RZ ;  /* 0x0000000216077210 */ /* 0x002fc60007f7e0ff */
[----:B------:R1:W-:Y:S01]  /*9780*/  STL [R1+0x934], R8 ;  /* 0x0009340801007387 */ /* 0x0003e20000100800 */
[----:B------:R-:W-:-:S03]  /*9790*/  IMAD R24, R3, 0x74, RZ ;  /* 0x0000007403187824 */ /* 0x000fc600078e02ff */
[----:B------:R3:W-:Y:S01]  /*97a0*/  STL [R1+0x958], R7 ;  /* 0x0009580701007387 */ /* 0x0007e20000100800 */
[----:B0-----:R-:W-:Y:S01]  /*97b0*/  IMAD R5, R3, 0xa8, RZ ;  /* 0x000000a803057824 */ /* 0x001fe200078e02ff */
[----:B-1----:R-:W-:Y:S02]  /*97c0*/  LEA.HI.X.SX32 R8, R6, R4, 0x1, P0 ;  /* 0x0000000406087211 */ /* 0x002fe400000f0eff */
[----:B------:R-:W-:Y:S02]  /*97d0*/  IADD3 R6, P0, R23, R2, RZ ;  /* 0x0000000217067210 */ /* 0x000fe40007f1e0ff */
[----:B---3--:R-:W-:Y:S01]  /*97e0*/  LEA.HI.X.SX32 R7, R22, R4, 0x1, P1 ;  /* 0x0000000416077211 */ /* 0x008fe200008f0eff */
[----:B------:R0:W-:Y:S01]  /*97f0*/  STL [R1+0xa3c], R8 ;  /* 0x000a3c0801007387 */ /* 0x0001e20000100800 */
[----:B------:R-:W-:Y:S01]  /*9800*/  IADD3 R5, P1, R5, R2, RZ ;  /* 0x0000000205057210 */ /* 0x000fe20007f3e0ff */
[----:B------:R-:W-:Y:S02]  /*9810*/  IMAD R25, R3, 0x3a, RZ ;  /* 0x0000003a03197824 */ /* 0x000fe400078e02ff */
[----:B------:R1:W-:Y:S04]  /*9820*/  STL [R1+0xa50], R6 ;  /* 0x000a500601007387 */ /* 0x0003e80000100800 */
[----:B------:R3:W-:Y:S01]  /*9830*/  STL [R1+0x764], R7 ;  /* 0x0007640701007387 */ /* 0x0007e20000100800 */
[----:B0-----:R-:W-:Y:S01]  /*9840*/  LEA.HI.X.SX32 R8, R23, R4, 0x1, P3 ;  /* 0x0000000417087211 */ /* 0x001fe200018f0eff */
[----:B-1----:R-:W-:-:S02]  /*9850*/  IMAD R6, R3, 0x1f, RZ ;  /* 0x0000001f03067824 */ /* 0x002fc400078e02ff */
[----:B------:R0:W-:Y:S01]  /*9860*/  STL [R1+0x8a8], R5 ;  /* 0x0008a80501007387 */ /* 0x0001e20000100800 */
[----:B---3--:R-:W-:-:S03]  /*9870*/  IADD3 R7, P3, R24, R2, RZ ;  /* 0x0000000218077210 */ /* 0x008fc60007f7e0ff */
        /* <DEDUP_REMOVED lines=17> */
[----:B------:R-:W-:-:S03]  /*9990*/  LEA.HI.X.SX32 R6, R6, R4, 0x1, P0 ;  /* 0x0000000406067211 */ /* 0x000fc600000f0eff */
[----:B------:R3:W-:Y:S01]  /*99a0*/  STL [R1+0x998], R7 ;  /* 0x0009980701007387 */ /* 0x0007e20000100800 */
[----:B0-----:R-:W-:Y:S01]  /*99b0*/  IMAD R5, R3, 0x88, RZ ;  /* 0x0000008803057824 */ /* 0x001fe200078e02ff */
[----:B-1----:R-:W-:Y:S02]  /*99c0*/  IADD3 R8, P0, R27, R2, RZ ;  /* 0x000000021b087210 */ /* 0x002fe40007f1e0ff */
[----:B------:R0:W-:Y:S01]  /*99d0*/  STL [R1+0xa5c], R6 ;  /* 0x000a5c0601007387 */ /* 0x0001e20000100800 */
[-C--:B---3--:R-:W-:Y:S01]  /*99e0*/  LEA.HI.X.SX32 R7, R26, R4.reuse, 0x1, P4 ;  /* 0x000000041a077211 */ /* 0x088fe200020f0eff */
[----:B------:R-:W-:Y:S02]  /*99f0*/  IMAD R29, R3, 0x64, RZ ;  /* 0x00000064031d7824 */ /* 0x000fe400078e02ff */
[----:B------:R1:W-:Y:S01]  /*9a00*/  STL [R1+0xa70], R8 ;  /* 0x000a700801007387 */ /* 0x0003e20000100800 */
[----:B------:R-:W-:-:S03]  /*9a10*/  LEA.HI.X.SX32 R9, R27, R4, 0x1, P3 ;  /* 0x000000041b097211 */ /* 0x000fc600018f0eff */
[----:B------:R3:W-:Y:S01]  /*9a20*/  STL [R1+0x7e4], R7 ;  /* 0x0007e40701007387 */ /* 0x0007e20000100800 */
[----:B0-----:R-:W-:Y:S01]  /*9a30*/  IADD3 R6, P4, R5, R2, RZ ;  /* 0x0000000205067210 */ /* 0x001fe20007f9e0ff */
[----:B------:R-:W-:-:S04]  /*9a40*/  IMAD R5, R3, 0x1b, RZ ;  /* 0x0000001b03057824 */ /* 0x000fc800078e02ff */
[----:B------:R0:W-:Y:S01]  /*9a50*/  STL [R1+0x928], R6 ;  /* 0x0009280601007387 */ /* 0x0001e20000100800 */
[----:B-1----:R-:W-:Y:S01]  /*9a60*/  IADD3 R8, P3, R29, R2, RZ ;  /* 0x000000021d087210 */ /* 0x002fe20007f7e0ff */
[----:B---3--:R-:W-:Y:S02]  /*9a70*/  IMAD R7, R3, 0x32, RZ ;  /* 0x0000003203077824 */ /* 0x008fe400078e02ff */
[----:B------:R1:W-:Y:S01]  /*9a80*/  STL [R1+0x994], R9 ;  /* 0x0009940901007387 */ /* 0x0003e20000100800 */
[----:B0-----:R-:W-:Y:S01]  /*9a90*/  LEA.HI.X.SX32 R6, R5, R4, 0x1, P0 ;  /* 0x0000000405067211 */ /* 0x001fe200000f0eff */
[----:B------:R-:W-:Y:S02]  /*9aa0*/  IMAD R5, R3, 0xf0, RZ ;  /* 0x000000f003057824 */ /* 0x000fe400078e02ff */
[----:B------:R0:W-:Y:S01]  /*9ab0*/  STL [R1+0x9b8], R8 ;  /* 0x0009b80801007387 */ /* 0x0001e20000100800 */
[----:B-1----:R-:W-:-:S03]  /*9ac0*/  IADD3 R9, P0, R7, R2, RZ ;  /* 0x0000000207097210 */ /* 0x002fc60007f1e0ff */
[----:B------:R1:W-:Y:S04]  /*9ad0*/  STL [R1+0xa6c], R6 ;  /* 0x000a6c0601007387 */ /* 0x0003e80000100800 */
[----:B------:R3:W-:Y:S01]  /*9ae0*/  STL [R1+0xa80], R9 ;  /* 0x000a800901007387 */ /* 0x0007e20000100800 */
[----:B0-----:R-:W-:Y:S01]  /*9af0*/  LEA.HI.X.SX32 R8, R29, R4, 0x1, P6 ;  /* 0x000000041d087211 */ /* 0x001fe200030f0eff */
[----:B-1----:R-:W-:Y:S01]  /*9b00*/  IMAD R6, R3, 0x5c, RZ ;  /* 0x0000005c03067824 */ /* 0x002fe200078e02ff */
[----:B---3--:R-:W-:-:S03]  /*9b10*/  IADD3 R9, P6, R5, R2, RZ ;  /* 0x0000000205097210 */ /* 0x008fc60007fde0ff */
[----:B------:R0:W-:Y:S01]  /*9b20*/  STL [R1+0x824], R8 ;  /* 0x0008240801007387 */ /* 0x0001e20000100800 */
[----:B------:R-:W-:Y:S01]  /*9b30*/  LEA.HI.X.SX32 R10, R7, R4, 0x1, P3 ;  /* 0x00000004070a7211 */ /* 0x000fe200018f0eff */
[C---:B------:R-:W-:Y:S02]  /*9b40*/  IMAD R5, R3.reuse, 0x19, RZ ;  /* 0x0000001903057824 */ /* 0x040fe400078e02ff */
[----:B------:R1:W-:Y:S01]  /*9b50*/  STL [R1+0x788], R9 ;  /* 0x0007880901007387 */ /* 0x0003e20000100800 */
[----:B0-----:R-:W-:Y:S01]  /*9b60*/  IMAD R8, R3, 0x2e, RZ ;  /* 0x0000002e03087824 */ /* 0x001fe200078e02ff */
[----:B-1----:R-:W-:Y:S02]  /*9b70*/  IADD3 R9, P3, R6, R2, RZ ;  /* 0x0000000206097210 */ /* 0x002fe40007f7e0ff */
[----:B------:R-:W-:Y:S01]  /*9b80*/  STL [R1+0x9b4], R10 ;  /* 0x0009b40a01007387 */ /* 0x000fe20000100800 */
[----:B------:R-:W-:Y:S01]  /*9b90*/  LEA.HI.X.SX32 R7, R5, R4, 0x1, P0 ;  /* 0x0000000405077211 */ /* 0x000fe200000f0eff */
[----:B------:R-:W-:-:S02]  /*9ba0*/  IMAD R5, R3, 0xd0, RZ ;  /* 0x000000d003057824 */ /* 0x000fc400078e02ff */
[----:B------:R0:W-:Y:S04]  /*9bb0*/  STL [R1+0x9d8], R9 ;  /* 0x0009d80901007387 */ /* 0x0001e80000100800 */
[----:B------:R1:W-:Y:S01]  /*9bc0*/  STL [R1+0xa7c], R7 ;  /* 0x000a7c0701007387 */ /* 0x0003e20000100800 */
[----:B0-----:R-:W-:Y:S02]  /*9bd0*/  IADD3 R9, P0, R8, R2, RZ ;  /* 0x0000000208097210 */ /* 0x001fe40007f1e0ff */
[----:B-1----:R-:W-:-:S03]  /*9be0*/  LEA.HI.X.SX32 R7, R6, R4, 0x1, P5 ;  /* 0x0000000406077211 */ /* 0x002fc600028f0eff */
[----:B------:R0:W-:Y:S01]  /*9bf0*/  STL [R1+0xa90], R9 ;  /* 0x000a900901007387 */ /* 0x0001e20000100800 */
[----:B------:R-:W-:Y:S01]  /*9c00*/  IMAD R6, R3, 0x54, RZ ;  /* 0x0000005403067824 */ /* 0x000fe200078e02ff */
[----:B------:R-:W-:Y:S02]  /*9c10*/  LEA.HI.X.SX32 R10, R8, R4, 0x1, P3 ;  /* 0x00000004080a7211 */ /* 0x000fe400018f0eff */
[----:B------:R1:W-:Y:S01]  /*9c20*/  STL [R1+0x864], R7 ;  /* 0x0008640701007387 */ /* 0x0003e20000100800 */
[----:B0-----:R-:W-:Y:S01]  /*9c30*/  IADD3 R9, P5, R5, R2, RZ ;  /* 0x0000000205097210 */ /* 0x001fe20007fbe0ff */
[----:B------:R-:W-:-:S04]  /*9c40*/  IMAD R5, R3, 0x17, RZ ;  /* 0x0000001703057824 */ /* 0x000fc800078e02ff */
[----:B------:R0:W-:Y:S01]  /*9c50*/  STL [R1+0x808], R9 ;  /* 0x0008080901007387 */ /* 0x0001e20000100800 */
[----:B-1----:R-:W-:Y:S01]  /*9c60*/  IMAD R7, R3, 0x2a, RZ ;  /* 0x0000002a03077824 */ /* 0x002fe200078e02ff */
[----:B------:R-:W-:Y:S02]  /*9c70*/  LEA.HI.X.SX32 R8, R5, R4, 0x1, P0 ;  /* 0x0000000405087211 */ /* 0x000fe400000f0eff */
[----:B------:R-:W-:Y:S01]  /*9c80*/  STL [R1+0x9d4], R10 ;  /* 0x0009d40a01007387 */ /* 0x000fe20000100800 */
[----:B0-----:R-:W-:Y:S01]  /*9c90*/  IADD3 R9, P3, R6, R2, RZ ;  /* 0x0000000206097210 */ /* 0x001fe20007f7e0ff */
[----:B------:R-:W-:-:S04]  /*9ca0*/  IMAD R5, R3, 0xb0, RZ ;  /* 0x000000b003057824 */ /* 0x000fc800078e02ff */
        /* <DEDUP_REMOVED lines=21> */
[----:B------:R-:W-:-:S03]  /*9e00*/  IMAD R6, R3, 0x44, RZ ;  /* 0x0000004403067824 */ /* 0x000fc600078e02ff */
[----:B------:R1:W-:Y:S01]  /*9e10*/  STL [R1+0x8e4], R7 ;  /* 0x0008e40701007387 */ /* 0x0003e20000100800 */
[----:B------:R-:W-:Y:S02]  /*9e20*/  LEA.HI.X.SX32 R10, R8, R4, 0x1, P3 ;  /* 0x00000004080a7211 */ /* 0x000fe400018f0eff */
[----:B0-----:R-:W-:Y:S01]  /*9e30*/  IADD3 R9, P2, R5, R2, RZ ;  /* 0x0000000205097210 */ /* 0x001fe20007f5e0ff */
[----:B-1----:R-:W-:-:S04]  /*9e40*/  IMAD R7, R3, 0x13, RZ ;  /* 0x0000001303077824 */ /* 0x002fc800078e02ff */
[----:B------:R0:W-:Y:S01]  /*9e50*/  STL [R1+0x908], R9 ;  /* 0x0009080901007387 */ /* 0x0001e20000100800 */
[----:B------:R-:W-:Y:S01]  /*9e60*/  IMAD R5, R3, 0x22, RZ ;  /* 0x0000002203057824 */ /* 0x000fe200078e02ff */
[----:B------:R-:W-:Y:S01]  /*9e70*/  LEA.HI.X.SX32 R8, R7, R4, 0x1, P0 ;  /* 0x0000000407087211 */ /* 0x000fe200000f0eff */
[----:B------:R-:W-:Y:S01]  /*9e80*/  IMAD R7, R3, 0xe0, RZ ;  /* 0x000000e003077824 */ /* 0x000fe200078e02ff */
[----:B------:R-:W-:Y:S01]  /*9e90*/  STL [R1+0xa14], R10 ;  /* 0x000a140a01007387 */ /* 0x000fe20000100800 */
[----:B0-----:R-:W-:-:S05]  /*9ea0*/  IADD3 R9, P3, R6, R2, RZ ;  /* 0x0000000206097210 */ /* 0x001fca0007f7e0ff */
[----:B------:R0:W-:Y:S04]  /*9eb0*/  STL [R1+0xa38], R9 ;  /* 0x000a380901007387 */ /* 0x0001e80000100800 */
[----:B------:R1:W-:Y:S01]  /*9ec0*/  STL [R1+0xaac], R8 ;  /* 0x000aac0801007387 */ /* 0x0003e20000100800 */
[----:B0-----:R-:W-:Y:S02]  /*9ed0*/  IADD3 R9, P0, R5, R2, RZ ;  /* 0x0000000205097210 */ /* 0x001fe40007f1e0ff */
[----:B-1----:R-:W-:Y:S01]  /*9ee0*/  LEA.HI.X.SX32 R8, R6, R4, 0x1, P4 ;  /* 0x0000000406087211 */ /* 0x002fe200020f0eff */
[----:B------:R-:W-:Y:S01]  /*9ef0*/  IMAD R6, R3, 0x78, RZ ;  /* 0x0000007803067824 */ /* 0x000fe200078e02ff */
[----:B------:R-:W-:Y:S01]  /*9f00*/  IADD3 R7, P4, R7, R2, RZ ;  /* 0x0000000207077210 */ /* 0x000fe20007f9e0ff */
[----:B------:R0:W-:Y:S01]  /*9f10*/  STL [R1+0xac0], R9 ;  /* 0x000ac00901007387 */ /* 0x0001e20000100800 */
[----:B------:R-:W-:-:S03]  /*9f20*/  LEA.HI.X.SX32 R5, R5, R4, 0x1, P3 ;  /* 0x0000000405057211 */ /* 0x000fc600018f0eff */
[----:B------:R1:W-:Y:S04]  /*9f30*/  STL [R1+0x924], R8 ;  /* 0x0009240801007387 */ /* 0x0003e80000100800 */
[----:B------:R3:W-:Y:S01]  /*9f40*/  STL [R1+0x7c8], R7 ;  /* 0x0007c80701007387 */ /* 0x0007e20000100800 */
[----:B0-----:R-:W-:Y:S01]  /*9f50*/  IADD3 R9, P3, R6, R2, RZ ;  /* 0x0000000206097210 */ /* 0x001fe20007f7e0ff */
[C---:B-1----:R-:W-:Y:S02]  /*9f60*/  IMAD R8, R3.reuse, 0x11, RZ ;  /* 0x0000001103087824 */ /* 0x042fe400078e02ff */
[----:B------:R0:W-:Y:S01]  /*9f70*/  STL [R1+0xa34], R5 ;  /* 0x000a340501007387 */ /* 0x0001e20000100800 */
[C---:B---3--:R-:W-:Y:S02]  /*9f80*/  IMAD R7, R3.reuse, 0x3c, RZ ;  /* 0x0000003c03077824 */ /* 0x048fe400078e02ff */
[-C--:B------:R-:W-:Y:S01]  /*9f90*/  LEA.HI.X.SX32 R10, R8, R4.reuse, 0x1, P0 ;  /* 0x00000004080a7211 */ /* 0x080fe200000f0eff */
[----:B------:R1:W-:Y:S01]  /*9fa0*/  STL [R1+0x968], R9 ;  /* 0x0009680901007387 */ /* 0x0003e20000100800 */
[----:B------:R-:W-:Y:S01]  /*9fb0*/  LEA.HI.X.SX32 R8, R6, R4, 0x1, P6 ;  /* 0x0000000406087211 */ /* 0x000fe200030f0eff */
[----:B------:R-:W-:-:S02]  /*9fc0*/  IMAD R6, R3, 0xa0, RZ ;  /* 0x000000a003067824 */ /* 0x000fc400078e02ff */
[----:B0-----:R-:W-:Y:S01]  /*9fd0*/  IMAD R5, R3, 0x1e, RZ ;  /* 0x0000001e03057824 */ /* 0x001fe200078e02ff */
[----:B------:R-:W-:Y:S01]  /*9fe0*/  STL [R1+0xabc], R10 ;  /* 0x000abc0a01007387 */ /* 0x000fe20000100800 */
[----:B-1----:R-:W-:-:S05]  /*9ff0*/  IADD3 R9, P0, R7, R2, RZ ;  /* 0x0000000207097210 */ /* 0x002fca0007f1e0ff */
        /* <DEDUP_REMOVED lines=13> */
[----:B---3--:R-:W-:Y:S02]  /*a0d0*/  IMAD R6, R3, 0x34, RZ ;  /* 0x0000003403067824 */ /* 0x008fe400078e02ff */
[-C--:B------:R-:W-:Y:S01]  /*a0e0*/  LEA.HI.X.SX32 R10, R8, R4.reuse, 0x1, P6 ;  /* 0x00000004080a7211 */ /* 0x080fe200030f0eff */
[----:B------:R1:W-:Y:S01]  /*a0f0*/  STL [R1+0x9a8], R9 ;  /* 0x0009a80901007387 */ /* 0x0003e20000100800 */
[----:B------:R-:W-:Y:S01]  /*a100*/  LEA.HI.X.SX32 R8, R7, R4, 0x1, P5 ;  /* 0x0000000407087211 */ /* 0x000fe200028f0eff */
[----:B0-----:R-:W-:-:S02]  /*a110*/  IMAD R5, R3, 0x1a, RZ ;  /* 0x0000001a03057824 */ /* 0x001fc400078e02ff */
[----:B------:R-:W-:Y:S01]  /*a120*/  STL [R1+0xacc], R10 ;  /* 0x000acc0a01007387 */ /* 0x000fe20000100800 */
[----:B-1----:R-:W-:Y:S01]  /*a130*/  IADD3 R9, P6, R6, R2, RZ ;  /* 0x0000000206097210 */ /* 0x002fe20007fde0ff */
        /* <DEDUP_REMOVED lines=8> */
[----:B0-----:R-:W-:Y:S01]  /*a1c0*/  IADD3 R9, P0, R7, R2, RZ ;  /* 0x0000000207097210 */ /* 0x001fe20007f1e0ff */
[----:B------:R-:W-:Y:S01]  /*a1d0*/  IMAD R7, R3, 0xd, RZ ;  /* 0x0000000d03077824 */ /* 0x000fe200078e02ff */
[----:B-1----:R-:W-:-:S03]  /*a1e0*/  LEA.HI.X.SX32 R8, R5, R4, 0x1, P6 ;  /* 0x0000000405087211 */ /* 0x002fc600030f0eff */
[----:B------:R0:W-:Y:S01]  /*a1f0*/  STL [R1+0x848], R9 ;  /* 0x0008480901007387 */ /* 0x0001e20000100800 */
[----:B------:R-:W-:Y:S01]  /*a200*/  IMAD R5, R3, 0x2c, RZ ;  /* 0x0000002c03057824 */ /* 0x000fe200078e02ff */
[----:B------:R-:W-:Y:S02]  /*a210*/  LEA.HI.X.SX32 R7, R7, R4, 0x1, P5 ;  /* 0x0000000407077211 */ /* 0x000fe400028f0eff */
[----:B------:R1:W-:Y:S01]  /*a220*/  STL [R1+0xa74], R8 ;  /* 0x000a740801007387 */ /* 0x0003e20000100800 */
[C---:B0-----:R-:W-:Y:S02]  /*a230*/  IADD3 R9, P6, R6.reuse, R2, RZ ;  /* 0x0000000206097210 */ /* 0x041fe40007fde0ff */
[----:B------:R-:W-:-:S03]  /*a240*/  LEA.HI.X.SX32 R6, R6, R4, 0x1, P1 ;  /* 0x0000000406067211 */ /* 0x000fc600008f0eff */
[----:B------:R0:W-:Y:S01]  /*a250*/  STL [R1+0x9e8], R9 ;  /* 0x0009e80901007387 */ /* 0x0001e20000100800 */
[----:B-1----:R-:W-:-:S03]  /*a260*/  IMAD R8, R3, 0x16, RZ ;  /* 0x0000001603087824 */ /* 0x002fc600078e02ff */
[----:B------:R1:W-:Y:S01]  /*a270*/  STL [R1+0xadc], R7 ;  /* 0x000adc0701007387 */ /* 0x0003e20000100800 */
[----:B0-----:R-:W-:Y:S01]  /*a280*/  IADD3 R9, P5, R5, R2, RZ ;  /* 0x0000000205097210 */ /* 0x001fe20007fbe0ff */
[----:B-1----:R-:W-:-:S04]  /*a290*/  IMAD R7, R3, 0x48, RZ ;  /* 0x0000004803077824 */ /* 0x002fc800078e02ff */
[----:B------:R0:W-:Y:S04]  /*a2a0*/  STL [R1+0xa98], R9 ;  /* 0x000a980901007387 */ /* 0x0001e80000100800 */
[----:B------:R1:W-:Y:S01]  /*a2b0*/  STL [R1+0x884], R6 ;  /* 0x0008840601007387 */ /* 0x0003e20000100800 */
[C---:B0-----:R-:W-:Y:S02]  /*a2c0*/  IADD3 R9, P1, R8.reuse, R2, RZ ;  /* 0x0000000208097210 */ /* 0x041fe40007f3e0ff */
[----:B-1----:R-:W-:Y:S01]  /*a2d0*/  LEA.HI.X.SX32 R6, R5, R4, 0x1, P6 ;  /* 0x0000000405067211 */ /* 0x002fe200030f0eff */
[----:B------:R-:W-:Y:S01]  /*a2e0*/  IMAD R5, R3, 0x24, RZ ;  /* 0x0000002403057824 */ /* 0x000fe200078e02ff */
[----:B------:R-:W-:Y:S01]  /*a2f0*/  IADD3 R10, P6, R7, R2, RZ ;  /* 0x00000002070a7210 */ /* 0x000fe20007fde0ff */
[----:B------:R0:W-:Y:S04]  /*a300*/  STL [R1+0xaf0], R9 ;  /* 0x000af00901007387 */ /* 0x0001e80000100800 */
[----:B------:R1:W-:Y:S04]  /*a310*/  STL [R1+0x9e4], R6 ;  /* 0x0009e40601007387 */ /* 0x0003e80000100800 */
[----:B------:R3:W-:Y:S01]  /*a320*/  STL [R1+0xa28], R10 ;  /* 0x000a280a01007387 */ /* 0x0007e20000100800 */
[----:B0-----:R-:W-:Y:S01]  /*a330*/  LEA.HI.X.SX32 R9, R8, R4, 0x1, P5 ;  /* 0x0000000408097211 */ /* 0x001fe200028f0eff */
[----:B------:R-:W-:-:S02]  /*a340*/  IMAD R8, R3, 0x12, RZ ;  /* 0x0000001203087824 */ /* 0x000fc400078e02ff */
[----:B-1----:R-:W-:Y:S01]  /*a350*/  IMAD R6, R3, 0xb, RZ ;  /* 0x0000000b03067824 */ /* 0x002fe200078e02ff */
[----:B---3--:R-:W-:Y:S01]  /*a360*/  IADD3 R10, P5, R5, R2, RZ ;  /* 0x00000002050a7210 */ /* 0x008fe20007fbe0ff */
[----:B------:R0:W-:Y:S04]  /*a370*/  STL [R1+0xa94], R9 ;  /* 0x000a940901007387 */ /* 0x0001e80000100800 */
[----:B------:R1:W-:Y:S01]  /*a380*/  STL [R1+0xab8], R10 ;  /* 0x000ab80a01007387 */ /* 0x0003e20000100800 */
[----:B0-----:R-:W-:Y:S01]  /*a390*/  LEA.HI.X.SX32 R9, R6, R4, 0x1, P1 ;  /* 0x0000000406097211 */ /* 0x001fe200008f0eff */
[----:B------:R-:W-:Y:S01]  /*a3a0*/  IMAD R6, R3, 0x70, RZ ;  /* 0x0000007003067824 */ /* 0x000fe200078e02ff */
[----:B-1----:R-:W-:-:S03]  /*a3b0*/  IADD3 R10, P1, R8, R2, RZ ;  /* 0x00000002080a7210 */ /* 0x002fc60007f3e0ff */
[----:B------:R0:W-:Y:S01]  /*a3c0*/  STL [R1+0xaec], R9 ;  /* 0x000aec0901007387 */ /* 0x0001e20000100800 */
[----:B------:R-:W-:-:S03]  /*a3d0*/  LEA.HI.X.SX32 R7, R7, R4, 0x1, P2 ;  /* 0x0000000407077211 */ /* 0x000fc600010f0eff */
[----:B------:R1:W-:Y:S01]  /*a3e0*/  STL [R1+0xb00], R10 ;  /* 0x000b000a01007387 */ /* 0x0003e20000100800 */
[----:B------:R-:W-:Y:S01]  /*a3f0*/  LEA.HI.X.SX32 R5, R5, R4, 0x1, P6 ;  /* 0x0000000405057211 */ /* 0x000fe200030f0eff */
[----:B0-----:R-:W-:Y:S01]  /*a400*/  IMAD R9, R3, 0x38, RZ ;  /* 0x0000003803097824 */ /* 0x001fe200078e02ff */
[-C--:B-1----:R-:W-:Y:S01]  /*a410*/  IADD3 R10, P2, R6, R2.reuse, RZ ;  /* 0x00000002060a7210 */ /* 0x082fe20007f5e0ff */
[----:B------:R0:W-:Y:S03]  /*a420*/  STL [R1+0x904], R7 ;  /* 0x0009040701007387 */ /* 0x0001e60000100800 */
[----:B------:R-:W-:Y:S01]  /*a430*/  IADD3 R11, P6, R9, R2, RZ ;  /* 0x00000002090b7210 */ /* 0x000fe20007fde0ff */
[----:B------:R1:W-:Y:S04]  /*a440*/  STL [R1+0x988], R10 ;  /* 0x0009880a01007387 */ /* 0x0003e80000100800 */
[----:B------:R3:W-:Y:S01]  /*a450*/  STL [R1+0xa24], R5 ;  /* 0x000a240501007387 */ /* 0x0007e20000100800 */
[----:B0-----:R-:W-:Y:S01]  /*a460*/  IMAD R7, R3, 0x1c, RZ ;  /* 0x0000001c03077824 */ /* 0x001fe200078e02ff */
[----:B-1----:R-:W-:-:S02]  /*a470*/  LEA.HI.X.SX32 R10, R8, R4, 0x1, P5 ;  /* 0x00000004080a7211 */ /* 0x002fc400028f0eff */
[----:B------:R0:W-:Y:S01]  /*a480*/  STL [R1+0xa68], R11 ;  /* 0x000a680b01007387 */ /* 0x0001e20000100800 */
[----:B---3--:R-:W-:-:S03]  /*a490*/  IMAD R5, R3, 0x9, RZ ;  /* 0x0000000903057824 */ /* 0x008fc600078e02ff */
[----:B------:R1:W-:Y:S01]  /*a4a0*/  STL [R1+0xab4], R10 ;  /* 0x000ab40a01007387 */ /* 0x0003e20000100800 */
[----:B------:R-:W-:Y:S01]  /*a4b0*/  IMAD R8, R3, 0xe, RZ ;  /* 0x0000000e03087824 */ /* 0x000fe200078e02ff */
[----:B0-----:R-:W-:Y:S02]  /*a4c0*/  IADD3 R11, P5, R7, R2, RZ ;  /* 0x00000002070b7210 */ /* 0x001fe40007fbe0ff */
[----:B-1----:R-:W-:-:S03]  /*a4d0*/  LEA.HI.X.SX32 R10, R5, R4, 0x1, P1 ;  /* 0x00000004050a7211 */ /* 0x002fc600008f0eff */
[----:B------:R0:W-:Y:S01]  /*a4e0*/  STL [R1+0xad8], R11 ;  /* 0x000ad80b01007387 */ /* 0x0001e20000100800 */
[----:B------:R-:W-:-:S03]  /*a4f0*/  IMAD R5, R3, 0x50, RZ ;  /* 0x0000005003057824 */ /* 0x000fc600078e02ff */
[----:B------:R1:W-:Y:S01]  /*a500*/  STL [R1+0xafc], R10 ;  /* 0x000afc0a01007387 */ /* 0x0003e20000100800 */
[----:B0-----:R-:W-:Y:S02]  /*a510*/  IADD3 R11, P1, R8, R2, RZ ;  /* 0x00000002080b7210 */ /* 0x001fe40007f3e0ff */
[----:B-1----:R-:W-:Y:S01]  /*a520*/  LEA.HI.X.SX32 R10, R6, R4, 0x1, P4 ;  /* 0x00000004060a7211 */ /* 0x002fe200020f0eff */
[----:B------:R-:W-:Y:S02]  /*a530*/  IMAD R6, R3, 0x28, RZ ;  /* 0x0000002803067824 */ /* 0x000fe400078e02ff */
[----:B------:R0:W-:Y:S01]  /*a540*/  STL [R1+0xb10], R11 ;  /* 0x000b100b01007387 */ /* 0x0001e20000100800 */
[----:B------:R-:W-:-:S03]  /*a550*/  IADD3 R12, P4, R5, R2, RZ ;  /* 0x00000002050c7210 */ /* 0x000fc60007f9e0ff */
[----:B------:R1:W-:Y:S01]  /*a560*/  STL [R1+0x7c4], R10 ;  /* 0x0007c40a01007387 */ /* 0x0003e20000100800 */
[----:B0-----:R-:W-:Y:S02]  /*a570*/  LEA.HI.X.SX32 R11, R9, R4, 0x1, P2 ;  /* 0x00000004090b7211 */ /* 0x001fe400010f0eff */
[----:B------:R-:W-:Y:S01]  /*a580*/  IADD3 R9, P2, R6, R2, RZ ;  /* 0x0000000206097210 */ /* 0x000fe20007f5e0ff */
[----:B-1----:R-:W-:Y:S01]  /*a590*/  IMAD R10, R3, 0x14, RZ ;  /* 0x00000014030a7824 */ /* 0x002fe200078e02ff */
[----:B------:R-:W-:Y:S01]  /*a5a0*/  STL [R1+0xa08], R12 ;  /* 0x000a080c01007387 */ /* 0x000fe20000100800 */
[----:B------:R-:W-:-:S03]  /*a5b0*/  LEA.HI.X.SX32 R7, R7, R4, 0x1, P6 ;  /* 0x0000000407077211 */ /* 0x000fc600030f0eff */
[----:B------:R0:W-:Y:S04]  /*a5c0*/  STL [R1+0x984], R11 ;  /* 0x0009840b01007387 */ /* 0x0001e80000100800 */
[----:B------:R1:W-:Y:S01]  /*a5d0*/  STL [R1+0xaa8], R9 ;  /* 0x000aa80901007387 */ /* 0x0003e20000100800 */
[----:B------:R-:W-:Y:S01]  /*a5e0*/  LEA.HI.X.SX32 R8, R8, R4, 0x1, P5 ;  /* 0x0000000408087211 */ /* 0x000fe200028f0eff */
[----:B0-----:R-:W-:Y:S01]  /*a5f0*/  IMAD R11, R3, 0xa, RZ ;  /* 0x0000000a030b7824 */ /* 0x001fe200078e02ff */
[-C--:B-1----:R-:W-:Y:S01]  /*a600*/  IADD3 R9, P6, R10, R2.reuse, RZ ;  /* 0x000000020a097210 */ /* 0x082fe20007fde0ff */
[----:B------:R0:W-:Y:S03]  /*a610*/  STL [R1+0xa64], R7 ;  /* 0x000a640701007387 */ /* 0x0001e60000100800 */
[----:B------:R-:W-:Y:S01]  /*a620*/  IADD3 R12, P5, R11, R2, RZ ;  /* 0x000000020b0c7210 */ /* 0x000fe20007fbe0ff */
[----:B------:R1:W-:Y:S01]  /*a630*/  STL [R1+0xaf8], R9 ;  /* 0x000af80901007387 */ /* 0x0003e20000100800 */
[----:B0-----:R-:W-:-:S03]  /*a640*/  IMAD R7, R3, 0x7, RZ ;  /* 0x0000000703077824 */ /* 0x001fc600078e02ff */
[----:B------:R0:W-:Y:S01]  /*a650*/  STL [R1+0xad4], R8 ;  /* 0x000ad40801007387 */ /* 0x0001e20000100800 */
[----:B-1----:R-:W-:Y:S01]  /*a660*/  IMAD R9, R3, 0x60, RZ ;  /* 0x0000006003097824 */ /* 0x002fe200078e02ff */
[----:B------:R-:W-:Y:S02]  /*a670*/  LEA.HI.X.SX32 R7, R7, R4, 0x1, P1 ;  /* 0x0000000407077211 */ /* 0x000fe400008f0eff */
[----:B------:R1:W-:Y:S01]  /*a680*/  STL [R1+0xb20], R12 ;  /* 0x000b200c01007387 */ /* 0x0003e20000100800 */
[----:B0-----:R-:W-:-:S03]  /*a690*/  IMAD R8, R3, 0x30, RZ ;  /* 0x0000003003087824 */ /* 0x001fc600078e02ff */
[----:B------:R0:W-:Y:S01]  /*a6a0*/  STL [R1+0xb0c], R7 ;  /* 0x000b0c0701007387 */ /* 0x0001e20000100800 */
[----:B-1----:R-:W-:-:S05]  /*a6b0*/  IADD3 R12, P1, R9, R2, RZ ;  /* 0x00000002090c7210 */ /* 0x002fca0007f3e0ff */
[----:B------:R1:W-:Y:S01]  /*a6c0*/  STL [R1+0x9c8], R12 ;  /* 0x0009c80c01007387 */ /* 0x0003e20000100800 */
[-C--:B0-----:R-:W-:Y:S01]  /*a6d0*/  LEA.HI.X.SX32 R7, R5, R4.reuse, 0x1, P3 ;  /* 0x0000000405077211 */ /* 0x081fe200018f0eff */
[----:B------:R-:W-:Y:S01]  /*a6e0*/  IMAD R5, R3, 0x18, RZ ;  /* 0x0000001803057824 */ /* 0x000fe200078e02ff */
[----:B------:R-:W-:-:S03]  /*a6f0*/  LEA.HI.X.SX32 R6, R6, R4, 0x1, P4 ;  /* 0x0000000406067211 */ /* 0x000fc600020f0eff */
[----:B------:R0:W-:Y:S01]  /*a700*/  STL [R1+0x8c4], R7 ;  /* 0x0008c40701007387 */ /* 0x0001e20000100800 */
[-C--:B-1----:R-:W-:Y:S02]  /*a710*/  IADD3 R12, P3, R8, R2.reuse, RZ ;  /* 0x00000002080c7210 */ /* 0x082fe40007f7e0ff */
[----:B------:R-:W-:-:S03]  /*a720*/  IADD3 R13, P4, R5, R2, RZ ;  /* 0x00000002050d7210 */ /* 0x000fc60007f9e0ff */
[----:B------:R1:W-:Y:S01]  /*a730*/  STL [R1+0xa88], R12 ;  /* 0x000a880c01007387 */ /* 0x0003e20000100800 */
[----:B0-----:R-:W-:-:S03]  /*a740*/  IMAD R7, R3, 0xc, RZ ;  /* 0x0000000c03077824 */ /* 0x001fc600078e02ff */
[----:B------:R0:W-:Y:S01]  /*a750*/  STL [R1+0xa04], R6 ;  /* 0x000a040601007387 */ /* 0x0001e20000100800 */
[----:B-1----:R-:W-:-:S03]  /*a760*/  LEA.HI.X.SX32 R12, R10, R4, 0x1, P2 ;  /* 0x000000040a0c7211 */ /* 0x002fc600010f0eff */
[----:B------:R-:W-:Y:S01]  /*a770*/  STL [R1+0xae8], R13 ;  /* 0x000ae80d01007387 */ /* 0x000fe20000100800 */
[----:B------:R-:W-:Y:S01]  /*a780*/  IADD3 R14, P2, R7, R2, RZ ;  /* 0x00000002070e7210 */ /* 0x000fe20007f5e0ff */
[C---:B------:R-:W-:Y:S02]  /*a790*/  IMAD R10, R3.reuse, 0x5, RZ ;  /* 0x00000005030a7824 */ /* 0x040fe400078e02ff */
[----:B0-----:R-:W-:Y:S01]  /*a7a0*/  IMAD R6, R3, 0x6, RZ ;  /* 0x0000000603067824 */ /* 0x001fe200078e02ff */
[----:B------:R0:W-:Y:S04]  /*a7b0*/  STL [R1+0xaa4], R12 ;  /* 0x000aa40c01007387 */ /* 0x0001e80000100800 */
[----:B------:R-:W-:Y:S01]  /*a7c0*/  STL [R1+0xb18], R14 ;  /* 0x000b180e01007387 */ /* 0x000fe20000100800 */
[----:B0-----:R-:W-:-:S02]  /*a7d0*/  LEA.HI.X.SX32 R12, R11, R4, 0x1, P6 ;  /* 0x000000040b0c7211 */ /* 0x001fc400030f0eff */
[----:B------:R-:W-:Y:S02]  /*a7e0*/  IADD3 R13, P6, R6, R2, RZ ;  /* 0x00000002060d7210 */ /* 0x000fe40007fde0ff */
[-C--:B------:R-:W-:Y:S01]  /*a7f0*/  LEA.HI.X.SX32 R11, R10, R4.reuse, 0x1, P5 ;  /* 0x000000040a0b7211 */ /* 0x080fe200028f0eff */
[----:B------:R0:W-:Y:S01]  /*a800*/  STL [R1+0xaf4], R12 ;  /* 0x000af40c01007387 */ /* 0x0001e20000100800 */
[----:B------:R-:W-:-:S03]  /*a810*/  LEA.HI.X.SX32 R10, R9, R4, 0x1, P0 ;  /* 0x00000004090a7211 */ /* 0x000fc600000f0eff */
[----:B------:R-:W-:Y:S01]  /*a820*/  STL [R1+0xb30], R13 ;  /* 0x000b300d01007387 */ /* 0x000fe20000100800 */
[----:B0-----:R-:W-:-:S03]  /*a830*/  LEA R12, P5, R3, R2, 0x7 ;  /* 0x00000002030c7211 */ /* 0x001fc600078a38ff */
[----:B------:R0:W-:Y:S01]  /*a840*/  STL [R1+0xb1c], R11 ;  /* 0x000b1c0b01007387 */ /* 0x0001e20000100800 */
[----:B------:R-:W-:-:S03]  /*a850*/  LEA.HI.X.SX32 R9, R8, R4, 0x1, P1 ;  /* 0x0000000408097211 */ /* 0x000fc600008f0eff */
[----:B------:R-:W-:Y:S01]  /*a860*/  STL [R1+0x948], R12 ;  /* 0x0009480c01007387 */ /* 0x000fe20000100800 */
[----:B------:R-:W-:-:S03]  /*a870*/  LEA.HI.X.SX32 R8, R5, R4, 0x1, P3 ;  /* 0x0000000405087211 */ /* 0x000fc600018f0eff */
[----:B------:R1:W-:Y:S01]  /*a880*/  STL [R1+0x844], R10 ;  /* 0x0008440a01007387 */ /* 0x0003e20000100800 */
[----:B0-----:R-:W-:-:S05]  /*a890*/  LEA R11, P0, R3, R2, 0x6 ;  /* 0x00000002030b7211 */ /* 0x001fca00078030ff */
[----:B------:R-:W-:Y:S01]  /*a8a0*/  STL [R1+0xa48], R11 ;  /* 0x000a480b01007387 */ /* 0x000fe20000100800 */
[----:B-1----:R-:W-:-:S03]  /*a8b0*/  LEA R10, P1, R3, R2, 0x5 ;  /* 0x00000002030a7211 */ /* 0x002fc600078228ff */
[----:B------:R0:W-:Y:S04]  /*a8c0*/  STL [R1+0x9c4], R9 ;  /* 0x0009c40901007387 */ /* 0x0001e80000100800 */
[----:B------:R-:W-:Y:S04]  /*a8d0*/  STL [R1+0xac8], R10 ;  /* 0x000ac80a01007387 */ /* 0x000fe80000100800 */
[----:B------:R1:W-:Y:S01]  /*a8e0*/  STL [R1+0xa84], R8 ;  /* 0x000a840801007387 */ /* 0x0003e20000100800 */
[C---:B0-----:R-:W-:Y:S01]  /*a8f0*/  LEA R9, P3, R3.reuse, R2, 0x4 ;  /* 0x0000000203097211 */ /* 0x041fe200078620ff */
[----:B------:R-:W-:-:S04]  /*a900*/  IMAD.SHL.U32 R5, R3, 0x2, RZ ;  /* 0x0000000203057824 */ /* 0x000fc800078e00ff */
[----:B------:R0:W-:Y:S01]  /*a910*/  STL [R1+0xb08], R9 ;  /* 0x000b080901007387 */ /* 0x0001e20000100800 */
[----:B-1----:R-:W-:Y:S01]  /*a920*/  LEA.HI.X.SX32 R8, R7, R4, 0x1, P4 ;  /* 0x0000000407087211 */ /* 0x002fe200020f0eff */
[----:B------:R-:W-:-:S04]  /*a930*/  IMAD R7, R3, 0x3, RZ ;  /* 0x0000000303077824 */ /* 0x000fc800078e02ff */
[----:B------:R1:W-:Y:S01]  /*a940*/  STL [R1+0xae4], R8 ;  /* 0x000ae40801007387 */ /* 0x0003e20000100800 */
[----:B0-----:R-:W-:-:S05]  /*a950*/  LEA R9, P4, R3, R2, 0x3 ;  /* 0x0000000203097211 */ /* 0x001fca00078818ff */
[----:B------:R0:W-:Y:S01]  /*a960*/  STL [R1+0xb28], R9 ;  /* 0x000b280901007387 */ /* 0x0001e20000100800 */
[----:B-1----:R-:W-:Y:S01]  /*a970*/  LEA.HI.X.SX32 R8, R6, R4, 0x1, P2 ;  /* 0x0000000406087211 */ /* 0x002fe200010f0eff */
[----:B------:R-:W-:-:S04]  /*a980*/  IMAD.SHL.U32 R6, R3, 0x40, RZ ;  /* 0x0000004003067824 */ /* 0x000fc800078e00ff */
[----:B------:R1:W-:Y:S01]  /*a990*/  STL [R1+0xb14], R8 ;  /* 0x000b140801007387 */ /* 0x0003e20000100800 */
[----:B0-----:R-:W-:Y:S02]  /*a9a0*/  IADD3 R9, P2, R5, R2, RZ ;  /* 0x0000000205097210 */ /* 0x001fe40007f5e0ff */
[----:B------:R-:W-:-:S03]  /*a9b0*/  LEA.HI.X.SX32 R6, R6, R4, 0x1, P5 ;  /* 0x0000000406067211 */ /* 0x000fc600028f0eff */
[----:B------:R0:W-:Y:S01]  /*a9c0*/  STL [R1+0xb40], R9 ;  /* 0x000b400901007387 */ /* 0x0001e20000100800 */
[----:B-1----:R-:W-:Y:S02]  /*a9d0*/  LEA.HI.X.SX32 R8, R7, R4, 0x1, P6 ;  /* 0x0000000407087211 */ /* 0x002fe400030f0eff */
[C---:B------:R-:W-:Y:S02]  /*a9e0*/  LEA R7, P6, R3.reuse, R2, 0x2 ;  /* 0x0000000203077211 */ /* 0x040fe400078c10ff */
[----:B------:R1:W5:Y:S01]  /*a9f0*/  LDL.LU R2, [R1+0xd70] ;  /* 0x000d700001027983 */ /* 0x0003620000300800 */
[----:B0-----:R-:W-:-:S03]  /*aa00*/  IMAD.SHL.U32 R9, R3, 0x20, RZ ;  /* 0x0000002003097824 */ /* 0x001fc600078e00ff */
[----:B------:R0:W-:Y:S04]  /*aa10*/  STL [R1+0xb2c], R8 ;  /* 0x000b2c0801007387 */ /* 0x0001e80000100800 */
[----:B------:R3:W-:Y:S01]  /*aa20*/  STL [R1+0xb38], R7 ;  /* 0x000b380701007387 */ /* 0x0007e20000100800 */
[----:B------:R-:W-:-:S03]  /*aa30*/  LEA.HI.X.SX32 R10, R9, R4, 0x1, P0 ;  /* 0x00000004090a7211 */ /* 0x000fc600000f0eff */
[----:B------:R4:W-:Y:S01]  /*aa40*/  STL [R1+0x944], R6 ;  /* 0x0009440601007387 */ /* 0x0009e20000100800 */
[C---:B0-----:R-:W-:Y:S02]  /*aa50*/  IMAD.SHL.U32 R8, R3.reuse, 0x10, RZ ;  /* 0x0000001003087824 */ /* 0x041fe400078e00ff */
[----:B---3--:R-:W-:-:S03]  /*aa60*/  IMAD.SHL.U32 R7, R3, 0x8, RZ ;  /* 0x0000000803077824 */ /* 0x008fc600078e00ff */
[-C--:B------:R-:W-:Y:S01]  /*aa70*/  LEA.HI.X.SX32 R9, R8, R4.reuse, 0x1, P1 ;  /* 0x0000000408097211 */ /* 0x080fe200008f0eff */
[----:B----4-:R-:W-:Y:S01]  /*aa80*/  IMAD.SHL.U32 R6, R3, 0x4, RZ ;  /* 0x0000000403067824 */ /* 0x010fe200078e00ff */
[-C--:B------:R-:W-:Y:S01]  /*aa90*/  LEA.HI.X.SX32 R8, R7, R4.reuse, 0x1, P3 ;  /* 0x0000000407087211 */ /* 0x080fe200018f0eff */
[----:B------:R-:W-:Y:S03]  /*aaa0*/  STL [R1+0xa44], R10 ;  /* 0x000a440a01007387 */ /* 0x000fe60000100800 */
[-C--:B------:R-:W-:Y:S02]  /*aab0*/  LEA.HI.X.SX32 R7, R6, R4.reuse, 0x1, P4 ;  /* 0x0000000406077211 */ /* 0x080fe400020f0eff */
[-C--:B------:R-:W-:Y:S01]  /*aac0*/  LEA.HI.X.SX32 R6, R3, R4.reuse, 0x1, P2 ;  /* 0x0000000403067211 */ /* 0x080fe200010f0eff */
[----:B------:R-:W-:Y:S01]  /*aad0*/  STL [R1+0xac4], R9 ;  /* 0x000ac40901007387 */ /* 0x000fe20000100800 */
[----:B------:R-:W-:-:S03]  /*aae0*/  LEA.HI.X.SX32 R3, R5, R4, 0x1, P6 ;  /* 0x0000000405037211 */ /* 0x000fc600030f0eff */
[----:B------:R-:W-:Y:S04]  /*aaf0*/  STL [R1+0xb04], R8 ;  /* 0x000b040801007387 */ /* 0x000fe80000100800 */
[----:B------:R-:W-:Y:S04]  /*ab00*/  STL [R1+0xb24], R7 ;  /* 0x000b240701007387 */ /* 0x000fe80000100800 */
[----:B------:R-:W-:Y:S04]  /*ab10*/  STL [R1+0xb3c], R6 ;  /* 0x000b3c0601007387 */ /* 0x000fe80000100800 */
[----:B------:R-:W-:Y:S04]  /*ab20*/  STL [R1+0x480], RZ ;  /* 0x000480ff01007387 */ /* 0x000fe80000100800 */
[----:B------:R0:W-:Y:S04]  /*ab30*/  STL [R1+0xb34], R3 ;  /* 0x000b340301007387 */ /* 0x0001e80000100800 */
[----:B------:R1:W-:Y:S04]  /*ab40*/  STL [R1+0x484], RZ ;  /* 0x000484ff01007387 */ /* 0x0003e80000100800 */
[----:B------:R1:W-:Y:S04]  /*ab50*/  STL [R1+0x488], RZ ;  /* 0x000488ff01007387 */ /* 0x0003e80000100800 */
[----:B------:R1:W-:Y:S04]  /*ab60*/  STL [R1+0x48c], RZ ;  /* 0x00048cff01007387 */ /* 0x0003e80000100800 */
[----:B------:R-:W3:Y:S04]  /*ab70*/  LDL R5, [R1+0x730] ;  /* 0x0007300001057983 */ /* 0x000ee80000100800 */
[----:B------:R-:W4:Y:S04]  /*ab80*/  S2R R4, SR_TID.X ;  /* 0x0000000000047919 */ /* 0x000f280000002100 */
[----:B------:R1:W-:Y:S04]  /*ab90*/  STL [R1+0x270], RZ ;  /* 0x000270ff01007387 */ /* 0x0003e80000100800 */
[----:B------:R1:W-:Y:S04]  /*aba0*/  STL [R1+0x274], RZ ;  /* 0x000274ff01007387 */ /* 0x0003e80000100800 */
[----:B------:R1:W-:Y:S04]  /*abb0*/  STL [R1+0x278], RZ ;  /* 0x000278ff01007387 */ /* 0x0003e80000100800 */
[----:B------:R1:W-:Y:S04]  /*abc0*/  STL [R1+0x27c], RZ ;  /* 0x00027cff01007387 */ /* 0x0003e80000100800 */
[----:B------:R1:W-:Y:S04]  /*abd0*/  STL [R1+0x40], RZ ;  /* 0x000040ff01007387 */ /* 0x0003e80000100800 */
[----:B------:R1:W-:Y:S01]  /*abe0*/  STL [R1+0x44], RZ ;  /* 0x000044ff01007387 */ /* 0x0003e20000100800 */
[----:B----4-:R-:W-:-:S03]  /*abf0*/  LOP3.LUT R4, R4, 0x1ff, RZ, 0xc0, !PT ;  /* 0x000001ff04047812 */ /* 0x010fc600078ec0ff */
[----:B------:R1:W-:Y:S04]  /*ac00*/  STL [R1+0x48], RZ ;  /* 0x000048ff01007387 */ /* 0x0003e80000100800 */
[----:B------:R1:W-:Y:S04]  /*ac10*/  STL [R1+0x4c], RZ ;  /* 0x00004cff01007387 */ /* 0x0003e80000100800 */
[----:B------:R1:W-:Y:S01]  /*ac20*/  STL [R1+0x260], RZ ;  /* 0x000260ff01007387 */ /* 0x0003e20000100800 */
[----:B------:R-:W-:-:S03]  /*ac30*/  IMAD.SHL.U32 R4, R4, 0x2, RZ ;  /* 0x0000000204047824 */ /* 0x000fc600078e00ff */
[----:B------:R1:W-:Y:S04]  /*ac40*/  STL [R1+0x264], RZ ;  /* 0x000264ff01007387 */ /* 0x0003e80000100800 */
[----:B------:R1:W-:Y:S04]  /*ac50*/  STL [R1+0x268], RZ ;  /* 0x000268ff01007387 */ /* 0x0003e80000100800 */
[----:B------:R1:W-:Y:S04]  /*ac60*/  STL [R1+0x26c], RZ ;  /* 0x00026cff01007387 */ /* 0x0003e80000100800 */
[----:B------:R1:W-:Y:S04]  /*ac70*/  STL [R1+0x250], RZ ;  /* 0x000250ff01007387 */ /* 0x0003e80000100800 */
[----:B------:R1:W-:Y:S01]  /*ac80*/  STL [R1+0x254], RZ ;  /* 0x000254ff01007387 */ /* 0x0003e20000100800 */
[----:B0-----:R-:W-:-:S03]  /*ac90*/  LOP3.LUT R3, R4, 0x30, RZ, 0x3c, !PT ;  /* 0x0000003004037812 */ /* 0x001fc600078e3cff */
[----:B------:R1:W-:Y:S01]  /*aca0*/  STL [R1+0x258], RZ ;  /* 0x000258ff01007387 */ /* 0x0003e20000100800 */
[----:B------:R-:W-:-:S03]  /*acb0*/  LOP3.LUT R3, R4, 0x60, RZ, 0x3c, !PT ;  /* 0x0000006004037812 */ /* 0x000fc600078e3cff */
        /* <DEDUP_REMOVED lines=9> */
[----:B------:R-:W-:-:S02]  /*ad50*/  ULDC UR4, c[0x0][0x18c] ;  /* 0x0000630000047ab9 */ /* 0x000fc40000000800 */
[----:B------:R-:W-:Y:S01]  /*ad60*/  USHF.L.U32 UR4, UR4, 0x7, URZ ;  /* 0x0000000704047899 */ /* 0x000fe2000800063f */
[C---:B------:R-:W-:Y:S02]  /*ad70*/  LOP3.LUT R6, R4.reuse, 0x10, RZ, 0x3c, !PT ;  /* 0x0000001004067812 */ /* 0x040fe400078e3cff */
[C---:B------:R-:W-:Y:S01]  /*ad80*/  LOP3.LUT R7, R4.reuse, 0x20, RZ, 0x3c, !PT ;  /* 0x0000002004077812 */ /* 0x040fe200078e3cff */
[----:B------:R-:W-:Y:S01]  /*ad90*/  USHF.R.S32.HI UR5, URZ, 0x1f, UR4 ;  /* 0x0000001f3f057899 */ /* 0x000fe20008011404 */
[C---:B------:R-:W-:Y:S02]  /*ada0*/  LOP3.LUT R6, R4.reuse, 0x40, RZ, 0x3c, !PT ;  /* 0x0000004004067812 */ /* 0x040fe400078e3cff */
[C---:B------:R-:W-:Y:S02]  /*adb0*/  LOP3.LUT R7, R4.reuse, 0x50, RZ, 0x3c, !PT ;  /* 0x0000005004077812 */ /* 0x040fe400078e3cff */
[----:B------:R-:W-:Y:S02]  /*adc0*/  LOP3.LUT R6, R4, 0x70, RZ, 0x3c, !PT ;  /* 0x0000007004067812 */ /* 0x000fe400078e3cff */
[----:B--2---:R-:W-:Y:S01]  /*add0*/  LOP3.LUT R4, R28, 0x40, RZ, 0x3c, !PT ;  /* 0x000000401c047812 */ /* 0x004fe200078e3cff */
[----:B------:R-:W-:-:S02]  /*ade0*/  USHF.L.U32 UR8, UR4, 0x1, URZ ;  /* 0x0000000104087899 */ /* 0x000fc4000800063f */
[----:B------:R-:W-:Y:S01]  /*adf0*/  USHF.L.U64.HI UR5, UR4, 0x1, UR5 ;  /* 0x0000000104057899 */ /* 0x000fe20008010205 */
[----:B---3--:R-:W-:-:S05]  /*ae00*/  LOP3.LUT R3, R5, 0x40, RZ, 0x3c, !PT ;  /* 0x0000004005037812 */ /* 0x008fca00078e3cff */
[----:B------:R1:W-:Y:S04]  /*ae10*/  STL [R1+0xd4c], R3 ;  /* 0x000d4c0301007387 */ /* 0x0003e80000100800 */
.L_x_2:
[----:B-----5:R-:W2:Y:S01]  /*ae20*/  LDL R5, [R1+0x740] ;  /* 0x0007400001057983 */ /* 0x020ea20000100800 */
[----:B-1----:R-:W-:-:S03]  /*ae30*/  IMAD.MOV.U32 R3, RZ, RZ, c[0x0][0x180] ;  /* 0x00006000ff037624 */ /* 0x002fc600078e00ff */
[----:B0-2---:R0:W-:Y:S04]  /*ae40*/  STL [R1+0x2fa0], R5 ;  /* 0x002fa00501007387 */ /* 0x0051e80000100800 */
[----:B------:R-:W2:Y:S04]  /*ae50*/  LDL R4, [R1+0x744] ;  /* 0x0007440001047983 */ /* 0x000ea80000100800 */
[----:B0-----:R-:W3:Y:S04]  /*ae60*/  LDL R5, [R1+0x748] ;  /* 0x0007480001057983 */ /* 0x001ee80000100800 */
[----:B------:R-:W-:Y:S04]  /*ae70*/  STL [R1+0x2f40], R27 ;  /* 0x002f401b01007387 */ /* 0x000fe80000100800 */
        /* <DEDUP_REMOVED lines=8> */
[----:B------:R0:W-:Y:S04]  /*af00*/  STL [R1+0x2f9c], R27 ;  /* 0x002f9c1b01007387 */ /* 0x0001e80000100800 */
        /* <DEDUP_REMOVED lines=86> */
[----:B-----5:R-:W-:Y:S04]  /*b470*/  STL [R1+0x2cf8], R2 ;  /* 0x002cf80201007387 */ /* 0x020fe80000100800 */
        /* <DEDUP_REMOVED lines=8> */
[----:B------:R-:W-:Y:S01]  /*b500*/  STL [R1+0x2da0], R2 ;  /* 0x002da00201007387 */ /* 0x000fe20000100800 */
[----:B---3--:R-:W-:-:S03]  /*b510*/  IMAD R3, R5, -0x80, R3 ;  /* 0xffffff8005037824 */ /* 0x008fc600078e0203 */
[----:B------:R-:W-:Y:S04]  /*b520*/  STL [R1+0xf00], R0 ;  /* 0x000f000001007387 */ /* 0x000fe80000100800 */
[----:B------:R-:W-:Y:S04]  /*b530*/  STL [R1+0x2d7c], R0 ;  /* 0x002d7c0001007387 */ /* 0x000fe80000100800 */
[----:B------:R-:W-:Y:S04]  /*b540*/  STL [R1+0x2e1c], R0 ;  /* 0x002e1c0001007387 */ /* 0x000fe80000100800 */
[----:B------:R-:W-:Y:S04]  /*b550*/  STL [R1+0x2e20], R0 ;  /* 0x002e200001007387 */ /* 0x000fe80000100800 */
[----:B------:R-:W2:Y:S01]  /*b560*/  LDL.LU R5, [R1+0x2fa0] ;  /* 0x002fa00001057983 */ /* 0x000ea20000300800 */
[----:B------:R-:W-:-:S02]  /*b570*/  ISETP.GT.AND P0, PT, R3, RZ, PT ;  /* 0x000000ff0300720c */ /* 0x000fc40003f04270 */
[----:B0-----:R-:W-:-:S11]  /*b580*/  PRMT R27, RZ, 0x7610, R27 ;  /* 0x00007610ff1b7816 */ /* 0x001fd6000000001b */
[----:B--2---:R-:W2:Y:S01]  /*b590*/  @P0 LDG.E.U16 R27, [R4.64] ;  /* 0x00000006041b0981 */ /* 0x004ea2000c1e1500 */
[----:B------:R-:W-:-:S03]  /*b5a0*/  ISETP.GT.AND P2, PT, R3, 0x1, PT ;  /* 0x000000010300780c */ /* 0x000fc60003f44270 */
[----:B--2---:R0:W-:Y:S04]  /*b5b0*/  STL [R1+0x10], R27 ;  /* 0x0000101b01007387 */ /* 0x0041e80000100800 */
[----:B0-----:R-:W2:Y:S04]  /*b5c0*/  LDL.LU R27, [R1+0x2f9c] ;  /* 0x002f9c00011b7983 */ /* 0x001ea80000300800 */
[----:B------:R-:W3:Y:S04]  /*b5d0*/  LDL R4, [R1+0xb3c] ;  /* 0x000b3c0001047983 */ /* 0x000ee80000100800 */
[----:B------:R-:W3:Y:S01]  /*b5e0*/  LDL R5, [R1+0xb40] ;  /* 0x000b400001057983 */ /* 0x000ee20000100800 */
[----:B------:R-:W-:-:S02]  /*b5f0*/  PRMT R23, RZ, 0x7610, R23 ;  /* 0x00007610ff177816 */ /* 0x000fc40000000017 */
[----:B---3--:R-:W-:-:S04]  /*b600*/  @P2 LOP3.LUT R5, R5, R4, RZ, 0x3c, !PT ;  /* 0x0000000405052212 */ /* 0x008fc800078e3cff */
[----:B------:R-:W-:-:S04]  /*b610*/  @P2 LOP3.LUT R4, R5, R4, RZ, 0x3c, !PT ;  /* 0x0000000405042212 */ /* 0x000fc800078e3cff */
[----:B------:R-:W-:-:S05]  /*b620*/  @P2 LOP3.LUT R5, R5, R4, RZ, 0x3c, !PT ;  /* 0x0000000405052212 */ /* 0x000fca00078e3cff */
[----:B------:R-:W3:Y:S01]  /*b630*/  @P2 LDG.E.U16 R23, [R4.64] ;  /* 0x0000000604172981 */ /* 0x000ee2000c1e1500 */
[----:B------:R-:W-:-:S03]  /*b640*/  ISETP.GT.AND P3, PT, R3, 0x2, PT ;  /* 0x000000020300780c */ /* 0x000fc60003f64270 */
[----:B---3--:R0:W-:Y:S04]  /*b650*/  STL [R1+0x20], R23 ;  /* 0x0000201701007387 */ /* 0x0081e80000100800 */
[----:B0-----:R-:W3:Y:S04]  /*b660*/  LDL.LU R23, [R1+0x2f98] ;  /* 0x002f980001177983 */ /* 0x001ee80000300800 */
[----:B------:R-:W4:Y:S04]  /*b670*/  LDL R4, [R1+0xb34] ;  /* 0x000b340001047983 */ /* 0x000f280000100800 */
[----:B------:R-:W4:Y:S01]  /*b680*/  LDL R5, [R1+0xb38] ;  /* 0x000b380001057983 */ /* 0x000f220000100800 */
[----:B------:R-:W-:-:S02]  /*b690*/  PRMT R25, RZ, 0x7610, R25 ;  /* 0x00007610ff197816 */ /* 0x000fc40000000019 */
[----:B----4-:R-:W-:-:S04]  /*b6a0*/  @P3 LOP3.LUT R5, R5, R4, RZ, 0x3c, !PT ;  /* 0x0000000405053212 */ /* 0x010fc800078e3cff */
[----:B------:R-:W-:-:S04]  /*b6b0*/  @P3 LOP3.LUT R4, R5, R4, RZ, 0x3c, !PT ;  /* 0x0000000405043212 */ /* 0x000fc800078e3cff */
[----:B------:R-:W-:-:S05]  /*b6c0*/  @P3 LOP3.LUT R5, R5, R4, RZ, 0x3c, !PT ;  /* 0x0000000405053212 */ /* 0x000fca00078e3cff */
[----:B------:R-:W4:Y:S01]  /*b6d0*/  @P3 LDG.E.U16 R25, [R4.64] ;  /* 0x0000000604193981 */ /* 0x000f22000c1e1500 */
[----:B------:R-:W-:-:S03]  /*b6e0*/  ISETP.GT.AND P4, PT, R3, 0x3, PT ;  /* 0x000000030300780c */ /* 0x000fc60003f84270 */
[----:B----4-:R0:W-:Y:S04]  /*b6f0*/  STL [R1+0x200], R25 ;  /* 0x0002001901007387 */ /* 0x0101e80000100800 */
[----:B0-----:R-:W4:Y:S04]  /*b700*/  LDL.LU R25, [R1+0x2f94] ;  /* 0x002f940001197983 */ /* 0x001f280000300800 */
[----:B------:R-:W3:Y:S04]  /*b710*/  LDL R4, [R1+0xb2c] ;  /* 0x000b2c0001047983 */ /* 0x000ee80000100800 */
[----:B------:R-:W3:Y:S01]  /*b720*/  LDL R5, [R1+0xb30] ;  /* 0x000b300001057983 */ /* 0x000ee20000100800 */
[----:B--2---:R-:W-:-:S02]  /*b730*/  PRMT R27, RZ, 0x7610, R27 ;  /* 0x00007610ff1b7816 */ /* 0x004fc4000000001b */
[----:B---3--:R-:W-:-:S04]  /*b740*/  @P4 LOP3.LUT R5, R5, R4, RZ, 0x3c, !PT ;  /* 0x0000000405054212 */ /* 0x008fc800078e3cff */
[----:B------:R-:W-:-:S04]  /*b750*/  @P4 LOP3.LUT R4, R5, R4, RZ, 0x3c, !PT ;  /* 0x0000000405044212 */ /* 0x000fc800078e3cff */
[----:B------:R-:W-:-:S05]  /*b760*/  @P4 LOP3.LUT R5, R5, R4, RZ, 0x3c, !PT ;  /* 0x0000000405054212 */ /* 0x000fca00078e3cff */
[----:B------:R-:W2:Y:S01]  /*b770*/  @P4 LDG.E.U16 R27, [R4.64] ;  /* 0x00000006041b4981 */ /* 0x000ea2000c1e1500 */
[----:B------:R-:W-:-:S03]  /*b780*/  ISETP.GT.AND P1, PT, R3, 0x4, PT ;  /* 0x000000040300780c */ /* 0x000fc60003f24270 */
[----:B--2---:R0:W-:Y:S04]  /*b790*/  STL [R1+0x354], R27 ;  /* 0x0003541b01007387 */ /* 0x0041e80000100800 */
[----:B0-----:R-:W2:Y:S04]  /*b7a0*/  LDL.LU R27, [R1+0x2f90] ;  /* 0x002f9000011b7983 */ /* 0x001ea80000300800 */
[----:B------:R-:W3:Y:S04]  /*b7b0*/  LDL R4, [R1+0xb24] ;  /* 0x000b240001047983 */ /* 0x000ee80000100800 */
[----:B------:R-:W3:Y:S01]  /*b7c0*/  LDL R5, [R1+0xb28] ;  /* 0x000b280001057983 */ /* 0x000ee20000100800 */
[----:B----4-:R-:W-:-:S02]  /*b7d0*/  PRMT R25, RZ, 0x7610, R25 ;  /* 0x00007610ff197816 */ /* 0x010fc40000000019 */
        /* <DEDUP_REMOVED lines=9> */
[----:B--2---:R-:W-:-:S02]  /*b870*/  PRMT R27, RZ, 0x7610, R27 ;  /* 0x00007610ff1b7816 */ /* 0x004fc4000000001b */
[----:B----4-:R-:W-:-:S04]  /*b880*/  @P0 LOP3.LUT R5, R5, R4, RZ, 0x3c, !PT ;  /* 0x0000000405050212 */ /* 0x010fc800078e3cff */
[----:B------:R-:W-:-:S04]  /*b890*/  @P0 LOP3.LUT R4, R5, R4, RZ, 0x3c, !PT ;  /* 0x0000000405040212 */ /* 0x000fc800078e3cff */
[----:B------:R-:W-:-:S05]  /*b8a0*/  @P0 LOP3.LUT R5, R5, R4, RZ, 0x3c, !PT ;  /* 0x0000000405050212 */ /* 0x000fca00078e3cff */
[----:B------:R-:W2:Y:S01]  /*b8b0*/  @P0 LDG.E.U16 R27, [R4.64] ;  /* 0x00000006041b0981 */ /* 0x000ea2000c1e1500 */
[----:B------:R-:W-:-:S03]  /*b8c0*/  ISETP.GT.AND P2, PT, R3, 0x6, PT ;  /* 0x000000060300780c */ /* 0x000fc60003f44270 */
[----:B--2---:R0:W-:Y:S04]  /*b8d0*/  STL [R1+0x368], R27 ;  /* 0x0003681b01007387 */ /* 0x0041e80000100800 */
[----:B0-----:R-:W2:Y:S04]  /*b8e0*/  LDL.LU R27, [R1+0x2f88] ;  /* 0x002f8800011b7983 */ /* 0x001ea80000300800 */
        /* <DEDUP_REMOVED lines=10> */
[----:B------:R-:W2:Y:S04]  /*b990*/  LDL R4, [R1+0xb0c] ;  /* 0x000b0c0001047983 */ /* 0x000ea80000100800 */
[----:B------:R-:W2:Y:S01]  /*b9a0*/  LDL R5, [R1+0xb10] ;  /* 0x000b100001057983 */ /* 0x000ea20000100800 */
[----:B---3--:R-:W-:-:S02]  /*b9b0*/  PRMT R25, RZ, 0x7610, R25 ;  /* 0x00007610ff197816 */ /* 0x008fc40000000019 */
[----:B--2---:R-:W-:-:S04]  /*b9c0*/  @P3 LOP3.LUT R5, R5, R4, RZ, 0x3c, !PT ;  /* 0x0000000405053212 */ /* 0x004fc800078e3cff */
        /* <DEDUP_REMOVED lines=36> */
[----:B------:R-:W2:Y:S04]  /*bc10*/  LDL R4, [R1+0xaec] ;  /* 0x000aec0001047983 */ /* 0x000ea80000100800 */
[----:B------:R-:W2:Y:S01]  /*bc20*/  LDL R5, [R1+0xaf0] ;  /* 0x000af00001057983 */ /* 0x000ea20000100800 */
[----:B----4-:R-:W-:-:S02]  /*bc30*/  PRMT R23, RZ, 0x7610, R23 ;  /* 0x00007610ff177816 */ /* 0x010fc40000000017 */
[----:B--2---:R-:W-:-:S04]  /*bc40*/  @P2 LOP3.LUT R5, R5, R4, RZ, 0x3c, !PT ;  /* 0x0000000405052212 */ /* 0x004fc800078e3cff */
        /* <DEDUP_REMOVED lines=54> */
[----:B----4-:R0:W-:Y:S04]  /*bfb0*/  STL [R1], R23 ;  /* 0x0000001701007387 */ /* 0x0101e80000100800 */
        /* <DEDUP_REMOVED lines=73> */
[----:B--2---:R-:W-:-:S02]  /*c450*/  PRMT R27, RZ, 0x7610, R27 ;  /* 0x00007610ff1b7816 */ /* 0x004fc4000000001b */
[----:B---3--:R-:W-:-:S04]  /*c460*/  @P1 LOP3.LUT R5, R5, R4, RZ, 0x3c, !PT ;  /* 0x0000000405051212 */ /* 0x008fc800078e3cff */
[----:B------:R-:W-:-:S04]  /*c470*/  @P1 LOP3.LUT R4, R5, R4, RZ, 0x3c, !PT ;  /* 0x0000000405041212 */ /* 0x000fc800078e3cff */
[----:B------:R-:W-:-:S05]  /*c480*/  @P1 LOP3.LUT R5, R5, R4, RZ, 0x3c, !PT ;  /* 0x0000000405051212 */ /* 0x000fca00078e3cff */
[----:B------:R0:W2:Y:S04]  /*c490*/  @P1 LDG.E.U16 R27, [R4.64] ;  /* 0x00000006041b1981 */ /* 0x0000a8000c1e1500 */
[----:B0-----:R-:W3:Y:S04]  /*c4a0*/  LDL R4, [R1+0xa7c] ;  /* 0x000a7c0001047983 */ /* 0x001ee80000100800 */
[----:B------:R-:W3:Y:S01]  /*c4b0*/  LDL R5, [R1+0xa80] ;  /* 0x000a800001057983 */ /* 0x000ee20000100800 */
[----:B------:R-:W-:Y:S02]  /*c4c0*/  ISETP.GT.AND P0, PT, R3, 0x19, PT ;  /* 0x000000190300780c */ /* 0x000fe40003f04270 */
[----:B----4-:R-:W-:-:S11]  /*c4d0*/  PRMT R25, RZ, 0x7610, R25 ;  /* 0x00007610ff197816 */ /* 0x010fd60000000019 */
[----:B---3--:R-:W-:-:S04]  /*c4e0*/  @P0 LOP3.LUT R5, R5, R4, RZ, 0x3c, !PT ;  /* 0x0000000405050212 */ /* 0x008fc800078e3cff */
[----:B------:R-:W-:-:S04]  /*c4f0*/  @P0 LOP3.LUT R4, R5, R4, RZ, 0x3c, !PT ;  /* 0x0000000405040212 */ /* 0x000fc800078e3cff */
[----:B------:R-:W-:-:S05]  /*c500*/  @P0 LOP3.LUT R5, R5, R4, RZ, 0x3c, !PT ;  /* 0x0000000405050212 */ /* 0x000fca00078e3cff */
[----:B------:R-:W3:Y:S04]  /*c510*/  @P0 LDG.E.U16 R25, [R4.64] ;  /* 0x0000000604190981 */ /* 0x000ee8000c1e1500 */
[----:B--2---:R-:W-:Y:S04]  /*c520*/  STL [R1+0x2de8], R27 ;  /* 0x002de81b01007387 */ /* 0x004fe80000100800 */
[----:B------:R-:W-:Y:S04]  /*c530*/  STL [R1+0x2dec], R27 ;  /* 0x002dec1b01007387 */ /* 0x000fe80000100800 */
[----:B------:R-:W-:Y:S04]  /*c540*/  STL [R1+0x2e14], R27 ;  /* 0x002e141b01007387 */ /* 0x000fe80000100800 */
[----:B------:R-:W-:Y:S04]  /*c550*/  STL [R1+0x2e18], R27 ;  /* 0x002e181b01007387 */ /* 0x000fe80000100800 */
[----:B---3--:R0:W-:Y:S04]  /*c560*/  STL [R1+0x14], R25 ;  /* 0x0000141901007387 */ /* 0x0081e80000100800 */
[----:B0-----:R-:W2:Y:S04]  /*c570*/  LDL.LU R25, [R1+0x2f3c] ;  /* 0x002f3c0001197983 */ /* 0x001ea80000300800 */
[----:B------:R-:W3:Y:S04]  /*c580*/  LDL R4, [R1+0xa74] ;  /* 0x000a740001047983 */ /* 0x000ee80000100800 */
[----:B------:R-:W3:Y:S01]  /*c590*/  LDL R5, [R1+0xa78] ;  /* 0x000a780001057983 */ /* 0x000ee20000100800 */
[----:B------:R-:W-:-:S02]  /*c5a0*/  ISETP.GT.AND P2, PT, R3, 0x1a, PT ;  /* 0x0000001a0300780c */ /* 0x000fc40003f44270 */
[----:B------:R-:W-:-:S11]  /*c5b0*/  PRMT R21, RZ, 0x7610, R21 ;  /* 0x00007610ff157816 */ /* 0x000fd60000000015 */
        /* <DEDUP_REMOVED lines=67> */
[----:B------:R-:W-:-:S11]  /*c9f0*/  PRMT R23, RZ, 0x7610, R23 ;  /* 0x00007610ff177816 */ /* 0x000fd60000000017 */
[----:B---3--:R-:W-:-:S04]  /*ca00*/  @P4 LOP3.LUT R5, R5, R4, RZ, 0x3c, !PT ;  /* 0x0000000405054212 */ /* 0x008fc800078e3cff */
[----:B------:R-:W-:-:S04]  /*ca10*/  @P4 LOP3.LUT R4, R5, R4, RZ, 0x3c, !PT ;  /* 0x0000000405044212 */ /* 0x000fc800078e3cff */
[----:B------:R-:W-:-:S05]  /*ca20*/  @P4 LOP3.LUT R5, R5, R4, RZ, 0x3c, !PT ;  /* 0x0000000405054212 */ /* 0x000fca00078e3cff */
[----:B------:R-:W3:Y:S04]  /*ca30*/  @P4 LDG.E.U16 R23, [R4.64] ;  /* 0x0000000604174981 */ /* 0x000ee8000c1e1500 */
[----:B--2---:R-:W-:Y:S04]  /*ca40*/  STL [R1+0x2de4], R25 ;  /* 0x002de41901007387 */ /* 0x004fe80000100800 */
[----:B------:R-:W-:Y:S04]  /*ca50*/  STL [R1+0x2df0], R25 ;  /* 0x002df01901007387 */ /* 0x000fe80000100800 */
[----:B------:R-:W-:Y:S04]  /*ca60*/  STL [R1+0x2df4], R25 ;  /* 0x002df41901007387 */ /* 0x000fe80000100800 */
[----:B---3--:R0:W-:Y:S04]  /*ca70*/  STL [R1+0xc], R23 ;  /* 0x00000c1701007387 */ /* 0x0081e80000100800 */
[----:B0-----:R-:W2:Y:S04]  /*ca80*/  LDL.LU R23, [R1+0x2f20] ;  /* 0x002f200001177983 */ /* 0x001ea80000300800 */
[----:B------:R-:W3:Y:S04]  /*ca90*/  LDL R4, [R1+0xa34] ;  /* 0x000a340001047983 */ /* 0x000ee80000100800 */
[----:B------:R-:W3:Y:S01]  /*caa0*/  LDL R5, [R1+0xa38] ;  /* 0x000a380001057983 */ /* 0x000ee20000100800 */
[----:B------:R-:W-:-:S02]  /*cab0*/  ISETP.GT.AND P1, PT, R3, 0x22, PT ;  /* 0x000000220300780c */ /* 0x000fc40003f24270 */
[----:B----4-:R-:W-:-:S11]  /*cac0*/  PRMT R21, RZ, 0x7610, R21 ;  /* 0x00007610ff157816 */ /* 0x010fd60000000015 */
        /* <DEDUP_REMOVED lines=63> */
[----:B------:R0:W3:Y:S04]  /*cec0*/  @P0 LDG.E.U16 R23, [R4.64] ;  /* 0x0000000604170981 */ /* 0x0000e8000c1e1500 */
[----:B0-----:R-:W2:Y:S04]  /*ced0*/  LDL R4, [R1+0x9fc] ;  /* 0x0009fc0001047983 */ /* 0x001ea80000100800 */
[----:B------:R-:W2:Y:S01]  /*cee0*/  LDL R5, [R1+0xa00] ;  /* 0x000a000001057983 */ /* 0x000ea20000100800 */
[----:B------:R-:W-:Y:S02]  /*cef0*/  ISETP.GT.AND P2, PT, R3, 0x29, PT ;  /* 0x000000290300780c */ /* 0x000fe40003f44270 */
[----:B------:R-:W-:Y:S01]  /*cf00*/  PRMT R2, RZ, 0x7610, R2 ;  /* 0x00007610ff027816 */ /* 0x000fe20000000002 */
[----:B---3--:R-:W-:Y:S10]  /*cf10*/  STL [R1+0x2de0], R23 ;  /* 0x002de01701007387 */ /* 0x008ff40000100800 */
[----:B--2---:R-:W-:-:S04]  /*cf20*/  @P2 LOP3.LUT R5, R5, R4, RZ, 0x3c, !PT ;  /* 0x0000000405052212 */ /* 0x004fc800078e3cff */
[----:B------:R-:W-:-:S04]  /*cf30*/  @P2 LOP3.LUT R4, R5, R4, RZ, 0x3c, !PT ;  /* 0x0000000405042212 */ /* 0x000fc800078e3cff */
[----:B------:R-:W-:Y:S01]  /*cf40*/  @P2 LOP3.LUT R5, R5, R4, RZ, 0x3c, !PT ;  /* 0x0000000405052212 */ /* 0x000fe200078e3cff */
[----:B------:R-:W-:Y:S04]  /*cf50*/  STL [R1+0x2df8], R23 ;  /* 0x002df81701007387 */ /* 0x000fe80000100800 */
[----:B------:R-:W-:Y:S04]  /*cf60*/  STL [R1+0x2dfc], R23 ;  /* 0x002dfc1701007387 */ /* 0x000fe80000100800 */
[----:B------:R0:W2:Y:S04]  /*cf70*/  @P2 LDG.E.U16 R2, [R4.64] ;  /* 0x0000000604022981 */ /* 0x0000a8000c1e1500 */
[----:B0-----:R-:W3:Y:S04]  /*cf80*/  LDL R4, [R1+0x9f4] ;  /* 0x0009f40001047983 */ /* 0x001ee80000100800 */
[----:B------:R-:W3:Y:S01]  /*cf90*/  LDL R5, [R1+0x9f8] ;  /* 0x0009f80001057983 */ /* 0x000ee20000100800 */
[----:B------:R-:W-:-:S02]  /*cfa0*/  ISETP.GT.AND P3, PT, R3, 0x2a, PT ;  /* 0x0000002a0300780c */ /* 0x000fc40003f64270 */
        /* <DEDUP_REMOVED lines=40> */
[----:B---3--:R-:W-:-:S02]  /*d230*/  PRMT R21, RZ, 0x7610, R21 ;  /* 0x00007610ff157816 */ /* 0x008fc40000000015 */
[----:B----4-:R-:W-:-:S04]  /*d240*/  @P0 LOP3.LUT R5, R5, R4, RZ, 0x3c, !PT ;  /* 0x0000000405050212 */ /* 0x010fc800078e3cff */
        /* <DEDUP_REMOVED lines=33> */
[----:B0-----:R-:W3:Y:S04]  /*d460*/  LDL R4, [R1+0x9bc] ;  /* 0x0009bc0001047983 */ /* 0x001ee80000100800 */
[----:B------:R-:W3:Y:S01]  /*d470*/  LDL R5, [R1+0x9c0] ;  /* 0x0009c00001057983 */ /* 0x000ee20000100800 */
[----:B------:R-:W-:Y:S02]  /*d480*/  ISETP.GT.AND P1, PT, R3, 0x31, PT ;  /* 0x000000310300780c */ /* 0x000fe40003f24270 */
[----:B--2---:R-:W-:-:S11]  /*d490*/  PRMT R29, RZ, 0x7610, R29 ;  /* 0x00007610ff1d7816 */ /* 0x004fd6000000001d */
        /* <DEDUP_REMOVED lines=64> */
[----:B------:R0:W4:Y:S04]  /*d8a0*/  @P0 LDG.E.U16 R28, [R4.64] ;  /* 0x00000006041c0981 */ /* 0x000128000c1e1500 */
[----:B0-----:R-:W3:Y:S04]  /*d8b0*/  LDL R4, [R1+0x984] ;  /* 0x0009840001047983 */ /* 0x001ee80000100800 */
[----:B------:R-:W3:Y:S01]  /*d8c0*/  LDL R5, [R1+0x988] ;  /* 0x0009880001057983 */ /* 0x000ee20000100800 */
[----:B------:R-:W-:Y:S02]  /*d8d0*/  ISETP.GT.AND P2, PT, R3, 0x38, PT ;  /* 0x000000380300780c */ /* 0x000fe40003f44270 */
[----:B--2---:R-:W-:Y:S01]  /*d8e0*/  PRMT R19, RZ, 0x7610, R19 ;  /* 0x00007610ff137816 */ /* 0x004fe20000000013 */
[----:B----4-:R-:W-:Y:S10]  /*d8f0*/  STL [R1+0x2d68], R28 ;  /* 0x002d681c01007387 */ /* 0x010ff40000100800 */
        /* <DEDUP_REMOVED lines=11> */
[----:B------:R0:W3:Y:S04]  /*d9b0*/  @P3 LDG.E.U16 R26, [R4.64] ;  /* 0x00000006041a3981 */ /* 0x0000e8000c1e1500 */
[----:B0-----:R-:W4:Y:S04]  /*d9c0*/  LDL R4, [R1+0x974] ;  /* 0x0009740001047983 */ /* 0x001f280000100800 */
[----:B------:R-:W4:Y:S01]  /*d9d0*/  LDL R5, [R1+0x978] ;  /* 0x0009780001057983 */ /* 0x000f220000100800 */
[----:B------:R-:W-:Y:S02]  /*d9e0*/  ISETP.GT.AND P4, PT, R3, 0x3a, PT ;  /* 0x0000003a0300780c */ /* 0x000fe40003f84270 */
[----:B------:R-:W-:-:S11]  /*d9f0*/  PRMT R17, RZ, 0x7610, R17 ;  /* 0x00007610ff117816 */ /* 0x000fd60000000011 */
[----:B----4-:R-:W-:-:S04]  /*da00*/  @P4 LOP3.LUT R5, R5, R4, RZ, 0x3c, !PT ;  /* 0x0000000405054212 */ /* 0x010fc800078e3cff */
[----:B------:R-:W-:-:S04]  /*da10*/  @P4 LOP3.LUT R4, R5, R4, RZ, 0x3c, !PT ;  /* 0x0000000405044212 */ /* 0x000fc800078e3cff */
[----:B------:R-:W-:-:S05]  /*da20*/  @P4 LOP3.LUT R5, R5, R4, RZ, 0x3c, !PT ;  /* 0x0000000405054212 */ /* 0x000fca00078e3cff */
[----:B------:R-:W4:Y:S04]  /*da30*/  @P4 LDG.E.U16 R17, [R4.64] ;  /* 0x0000000604114981 */ /* 0x000f28000c1e1500 */
[----:B---3--:R-:W-:Y:S04]  /*da40*/  STL [R1+0x2db8], R26 ;  /* 0x002db81a01007387 */ /* 0x008fe80000100800 */
[----:B------:R-:W-:Y:S01]  /*da50*/  STL [R1+0x2dbc], R26 ;  /* 0x002dbc1a01007387 */ /* 0x000fe20000100800 */
[----:B------:R-:W-:-:S03]  /*da60*/  ISETP.GT.AND P1, PT, R3, 0x3b, PT ;  /* 0x0000003b0300780c */ /* 0x000fc60003f24270 */
[----:B----4-:R0:W-:Y:S04]  /*da70*/  STL [R1+0x174], R17 ;  /* 0x0001741101007387 */ /* 0x0101e80000100800 */
        /* <DEDUP_REMOVED lines=57> */
[----:B------:R0:W2:Y:S04]  /*de10*/  @P1 LDG.E.U16 R17, [R4.64] ;  /* 0x0000000604111981 */ /* 0x0000a8000c1e1500 */
[----:B0-----:R-:W4:Y:S04]  /*de20*/  LDL R4, [R1+0x93c] ;  /* 0x00093c0001047983 */ /* 0x001f280000100800 */
[----:B------:R-:W4:Y:S01]  /*de30*/  LDL R5, [R1+0x940] ;  /* 0x0009400001057983 */ /* 0x000f220000100800 */
[----:B------:R-:W-:Y:S02]  /*de40*/  ISETP.GT.AND P0, PT, R3, 0x41, PT ;  /* 0x000000410300780c */ /* 0x000fe40003f04270 */
[----:B---3--:R-:W-:-:S11]  /*de50*/  PRMT R24, RZ, 0x7610, R24 ;  /* 0x00007610ff187816 */ /* 0x008fd60000000018 */
[----:B----4-:R-:W-:-:S04]  /*de60*/  @P0 LOP3.LUT R5, R5, R4, RZ, 0x3c, !PT ;  /* 0x0000000405050212 */ /* 0x010fc800078e3cff */
        /* <DEDUP_REMOVED lines=28> */
[----:B------:R-:W-:-:S02]  /*e030*/  PRMT R15, RZ, 0x7610, R15 ;  /* 0x00007610ff0f7816 */ /* 0x000fc4000000000f */
        /* <DEDUP_REMOVED lines=52> */
[----:B0-----:R-:W2:Y:S04]  /*e380*/  LDL R4, [R1+0x8f4] ;  /* 0x0008f40001047983 */ /* 0x001ea80000100800 */
[----:B------:R-:W2:Y:S01]  /*e390*/  LDL R5, [R1+0x8f8] ;  /* 0x0008f80001057983 */ /* 0x000ea20000100800 */
[----:B------:R-:W-:Y:S02]  /*e3a0*/  ISETP.GT.AND P1, PT, R3, 0x4a, PT ;  /* 0x0000004a0300780c */ /* 0x000fe40003f24270 */
[----:B------:R-:W-:-:S11]  /*e3b0*/  PRMT R20, RZ, 0x7610, R20 ;  /* 0x00007610ff147816 */ /* 0x000fd60000000014 */
[----:B--2---:R-:W-:-:S04]  /*e3c0*/  @P1 LOP3.LUT R5, R5, R4, RZ, 0x3c, !PT ;  /* 0x0000000405051212 */ /* 0x004fc800078e3cff */
[----:B------:R-:W-:-:S04]  /*e3d0*/  @P1 LOP3.LUT R4, R5, R4, RZ, 0x3c, !PT ;  /* 0x0000000405041212 */ /* 0x000fc800078e3cff */
[----:B------:R-:W-:-:S05]  /*e3e0*/  @P1 LOP3.LUT R5, R5, R4, RZ, 0x3c, !PT ;  /* 0x0000000405051212 */ /* 0x000fca00078e3cff */
[----:B------:R-:W2:Y:S04]  /*e3f0*/  @P1 LDG.E.U16 R20, [R4.64] ;  /* 0x0000000604141981 */ /* 0x000ea8000c1e1500 */
[----:B---3--:R-:W-:Y:S04]  /*e400*/  STL [R1+0x2dc8], R22 ;  /* 0x002dc81601007387 */ /* 0x008fe80000100800 */
[----:B------:R-:W-:Y:S04]  /*e410*/  STL [R1+0x2dcc], R22 ;  /* 0x002dcc1601007387 */ /* 0x000fe80000100800 */
[----:B------:R-:W-:Y:S04]  /*e420*/  STL [R1+0x2dd0], R22 ;  /* 0x002dd01601007387 */ /* 0x000fe80000100800 */
[----:B--2---:R0:W-:Y:S04]  /*e430*/  STL [R1+0x148], R20 ;  /* 0x0001481401007387 */ /* 0x0041e80000100800 */
        /* <DEDUP_REMOVED lines=260> */
[----:B------:R-:W2:Y:S04]  /*f480*/  LDL R4, [R1+0x814] ;  /* 0x0008140001047983 */ /* 0x000ea80000100800 */
[----:B------:R-:W2:Y:S01]  /*f490*/  LDL R5, [R1+0x818] ;  /* 0x0008180001057983 */ /* 0x000ea20000100800 */
[----:B------:R-:W-:-:S02]  /*f4a0*/  PRMT R28, RZ, 0x7610, R28 ;  /* 0x00007610ff1c7816 */ /* 0x000fc4000000001c */
[----:B--2---:R-:W-:-:S04]  /*f4b0*/  @P1 LOP3.LUT R5, R5, R4, RZ, 0x3c, !PT ;  /* 0x0000000405051212 */ /* 0x004fc800078e3cff */
[----:B------:R-:W-:-:S04]  /*f4c0*/  @P1 LOP3.LUT R4, R5, R4, RZ, 0x3c, !PT ;  /* 0x0000000405041212 */ /* 0x000fc800078e3cff */
[----:B------:R-:W-:-:S05]  /*f4d0*/  @P1 LOP3.LUT R5, R5, R4, RZ, 0x3c, !PT ;  /* 0x0000000405051212 */ /* 0x000fca00078e3cff */
[----:B------:R0:W2:Y:S04]  /*f4e0*/  @P1 LDG.E.U16 R28, [R4.64] ;  /* 0x00000006041c1981 */ /* 0x0000a8000c1e1500 */
        /* <DEDUP_REMOVED lines=8> */
[----:B------:R-:W-:Y:S01]  /*f570*/  STL [R1+0x2d6c], R28 ;  /* 0x002d6c1c01007387 */ /* 0x000fe20000100800 */
        /* <DEDUP_REMOVED lines=13> */
[----:B----4-:R-:W-:-:S11]  /*f650*/  PRMT R14, RZ, 0x7610, R14 ;  /* 0x00007610ff0e7816 */ /* 0x010fd6000000000e */
[----:B--2---:R-:W-:-:S04]  /*f660*/  @P0 LOP3.LUT R5, R5, R4, RZ, 0x3c, !PT ;  /* 0x0000000405050212 */ /* 0x004fc800078e3cff */
[----:B------:R-:W-:-:S04]  /*f670*/  @P0 LOP3.LUT R4, R5, R4, RZ, 0x3c, !PT ;  /* 0x0000000405040212 */ /* 0x000fc800078e3cff */
[----:B------:R-:W-:-:S05]  /*f680*/  @P0 LOP3.LUT R5, R5, R4, RZ, 0x3c, !PT ;  /* 0x0000000405050212 */ /* 0x000fca00078e3cff */
[----:B------:R0:W2:Y:S04]  /*f690*/  @P0 LDG.E.U16 R14, [R4.64] ;  /* 0x00000006040e0981 */ /* 0x0000a8000c1e1500 */
[----:B0-----:R-:W4:Y:S04]  /*f6a0*/  LDL R4, [R1+0x7c4] ;  /* 0x0007c40001047983 */ /* 0x001f280000100800 */
[----:B------:R-:W4:Y:S01]  /*f6b0*/  LDL R5, [R1+0x7c8] ;  /* 0x0007c80001057983 */ /* 0x000f220000100800 */
[----:B------:R-:W-:Y:S02]  /*f6c0*/  ISETP.GT.AND P1, PT, R3, 0x70, PT ;  /* 0x000000700300780c */ /* 0x000fe40003f24270 */
[----:B------:R-:W-:-:S11]  /*f6d0*/  PRMT R7, RZ, 0x7610, R7 ;  /* 0x00007610ff077816 */ /* 0x000fd60000000007 */
[----:B----4-:R-:W-:-:S04]  /*f6e0*/  @P1 LOP3.LUT R5, R5, R4, RZ, 0x3c, !PT ;  /* 0x0000000405051212 */ /* 0x010fc800078e3cff */
[----:B------:R-:W-:-:S04]  /*f6f0*/  @P1 LOP3.LUT R4, R5, R4, RZ, 0x3c, !PT ;  /* 0x0000000405041212 */ /* 0x000fc800078e3cff */
[----:B------:R-:W-:-:S05]  /*f700*/  @P1 LOP3.LUT R5, R5, R4, RZ, 0x3c, !PT ;  /* 0x0000000405051212 */ /* 0x000fca00078e3cff */
[----:B------:R0:W4:Y:S04]  /*f710*/  @P1 LDG.E.U16 R7, [R4.64] ;  /* 0x0000000604071981 */ /* 0x000128000c1e1500 */
[----:B0-----:R-:W2:Y:S04]  /*f720*/  LDL R4, [R1+0x784] ;  /* 0x0007840001047983 */ /* 0x001ea80000100800 */
[----:B------:R-:W2:Y:S01]  /*f730*/  LDL R5, [R1+0x788] ;  /* 0x0007880001057983 */ /* 0x000ea20000100800 */
[----:B------:R-:W-:Y:S02]  /*f740*/  ISETP.GT.AND P2, PT, R3, 0x78, PT ;  /* 0x000000780300780c */ /* 0x000fe40003f44270 */
[----:B------:R-:W-:-:S11]  /*f750*/  PRMT R6, RZ, 0x7610, R6 ;  /* 0x00007610ff067816 */ /* 0x000fd60000000006 */
        /* <DEDUP_REMOVED lines=127> */
[----:B------:R-:W2:Y:S04]  /*ff50*/  @P0 LDG.E.U16 R9, [R4.64] ;  /* 0x0000000604090981 */ /* 0x000ea8000c1e1500 */
[----:B------:R0:W-:Y:S04]  /*ff60*/  STL [R1+0xd4], R27 ;  /* 0x0000d41b01007387 */ /* 0x0001e80000100800 */
[----:B0-----:R-:W3:Y:S04]  /*ff70*/  LDL R27, [R1+0x768] ;  /* 0x00076800011b7983 */ /* 0x001ee80000100800 */
[----:B--2---:R0:W-:Y:S04]  /*ff80*/  STL [R1+0xd0], R9 ;  /* 0x0000d00901007387 */ /* 0x0041e80000100800 */
[----:B0-----:R-:W2:Y:S04]  /*ff90*/  LDL.LU R9, [R1+0x2e24] ;  /* 0x002e240001097983 */ /* 0x001ea80000300800 */
[----:B------:R-:W3:Y:S04]  /*ffa0*/  LDL R4, [R1+0x77c] ;  /* 0x00077c0001047983 */ /* 0x000ee80000100800 */
[----:B------:R-:W3:Y:S01]  /*ffb0*/  LDL R5, [R1+0x780] ;  /* 0x0007800001057983 */ /* 0x000ee20000100800 */
[----:B------:R-:W-:-:S02]  /*ffc0*/  ISETP.GT.AND P1, PT, R3, 0x79, PT ;  /* 0x000000790300780c */ /* 0x000fc40003f24270 */
        /* <DEDUP_REMOVED lines=26> */
[----:B------:R-:W3:Y:S02]  /*10170*/  LDL R5, [R1+0x764] ;  /* 0x0007640001057983 */ /* 0x000ee40000100800 */
[----:B------:R-:W-:Y:S01]  /*10180*/  @P0 IMAD.MOV.U32 R4, RZ, RZ, R27 ;  /* 0x000000ffff040224 */ /* 0x000fe200078e001b */
[----:B------:R-:W-:-:S02]  /*10190*/  ISETP.GT.AND P1, PT, R3, 0x7d, PT ;  /* 0x0000007d0300780c */ /* 0x000fc40003f24270 */
[----:B--2---:R-:W-:-:S06]  /*101a0*/  PRMT R0, RZ, 0x7610, R0 ;  /* 0x00007610ff007816 */ /* 0x004fcc0000000000 */
[----:B---3--:R0:W2:Y:S04]  /*101b0*/  @P0 LDG.E.U16 R0, [R4.64] ;  /* 0x0000000604000981 */ /* 0x0080a8000c1e1500 */
[----:B0-----:R-:W3:Y:S04]  /*101c0*/  LDL R4, [R1+0x75c] ;  /* 0x00075c0001047983 */ /* 0x001ee80000100800 */
[----:B------:R-:W3:Y:S01]  /*101d0*/  LDL R5, [R1+0x760] ;  /* 0x0007600001057983 */ /* 0x000ee20000100800 */
[----:B------:R-:W-:-:S03]  /*101e0*/  PRMT R28, RZ, 0x7610, R28 ;  /* 0x00007610ff1c7816 */ /* 0x000fc6000000001c */
[----:B------:R-:W0:Y:S01]  /*101f0*/  S2R R27, SR_TID.X ;  /* 0x00000000001b7919 */ /* 0x000e220000002100 */
[----:B---3--:R-:W-:-:S04]  /*10200*/  @P1 LOP3.LUT R5, R5, R4, RZ, 0x3c, !PT ;  /* 0x0000000405051212 */ /* 0x008fc800078e3cff */
[----:B------:R-:W-:-:S04]  /*10210*/  @P1 LOP3.LUT R4, R5, R4, RZ, 0x3c, !PT ;  /* 0x0000000405041212 */ /* 0x000fc800078e3cff */
[----:B------:R-:W-:-:S05]  /*10220*/  @P1 LOP3.LUT R5, R5, R4, RZ, 0x3c, !PT ;  /* 0x0000000405051212 */ /* 0x000fca00078e3cff */
[----:B------:R1:W3:Y:S01]  /*10230*/  @P1 LDG.E.U16 R28, [R4.64] ;  /* 0x00000006041c1981 */ /* 0x0002e2000c1e1500 */
[----:B0-----:R-:W-:-:S03]  /*10240*/  LOP3.LUT R27, R27, 0x7f, RZ, 0xc0, !PT ;  /* 0x0000007f1b1b7812 */ /* 0x001fc600078ec0ff */
[----:B--2---:R0:W-:Y:S04]  /*10250*/  STL [R1+0xc8], R0 ;  /* 0x0000c80001007387 */ /* 0x0041e80000100800 */
[----:B-1----:R-:W2:Y:S04]  /*10260*/  LDL R4, [R1+0x754] ;  /* 0x0007540001047983 */ /* 0x002ea80000100800 */
[----:B------:R-:W2:Y:S01]  /*10270*/  LDL R5, [R1+0x758] ;  /* 0x0007580001057983 */ /* 0x000ea20000100800 */
[----:B------:R-:W-:-:S03]  /*10280*/  ISETP.GE.AND P0, PT, R27, R3, PT ;  /* 0x000000031b00720c */ /* 0x000fc60003f06270 */
[----:B0-----:R-:W4:Y:S01]  /*10290*/  LDL R0, [R1+0xd28] ;  /* 0x000d280001007983 */ /* 0x001f220000100800 */
[----:B------:R-:W-:-:S03]  /*102a0*/  ISETP.GT.AND P2, PT, R3, 0x7e, PT ;  /* 0x0000007e0300780c */ /* 0x000fc60003f44270 */
[----:B---3--:R-:W-:Y:S04]  /*102b0*/  STL [R1+0x2d70], R28 ;  /* 0x002d701c01007387 */ /* 0x008fe80000100800 */
[----:B------:R-:W3:Y:S06]  /*102c0*/  LDL.LU R27, [R1+0x2e18] ;  /* 0x002e1800011b7983 */ /* 0x000eec0000300800 */
[----:B--2---:R-:W-:-:S04]  /*102d0*/  @P2 LOP3.LUT R5, R5, R4, RZ, 0x3c, !PT ;  /* 0x0000000405052212 */ /* 0x004fc800078e3cff */
[----:B------:R-:W-:-:S04]  /*102e0*/  @P2 LOP3.LUT R4, R5, R4, RZ, 0x3c, !PT ;  /* 0x0000000405042212 */ /* 0x000fc800078e3cff */
[----:B------:R-:W-:Y:S02]  /*102f0*/  @P2 LOP3.LUT R5, R5, R4, RZ, 0x3c, !PT ;  /* 0x0000000405052212 */ /* 0x000fe400078e3cff */
[----:B---3--:R-:W-:-:S06]  /*10300*/  PRMT R27, RZ, 0x7610, R27 ;  /* 0x00007610ff1b7816 */ /* 0x008fcc000000001b */
[----:B------:R-:W2:Y:S04]  /*10310*/  @P2 LDG.E.U16 R27, [R4.64] ;  /* 0x00000006041b2981 */ /* 0x000ea8000c1e1500 */
[----:B------:R-:W-:Y:S01]  /*10320*/  STL [R1+0x2d74], R3 ;  /* 0x002d740301007387 */ /* 0x000fe20000100800 */
        /* <DEDUP_REMOVED lines=10> */
[----:B0-----:R-:W2:Y:S01]  /*103d0*/  LDL R5, [R1+0xd20] ;  /* 0x000d200001057983 */ /* 0x001ea20000100800 */
[----:B------:R-:W-:Y:S01]  /*103e0*/  PRMT R25, RZ, 0x7610, R25 ;  /* 0x00007610ff197816 */ /* 0x000fe20000000019 */
[----:B----4-:R-:W-:Y:S02]  /*103f0*/  @!P0 IMAD.MOV.U32 R4, RZ, RZ, R0 ;  /* 0x000000ffff048224 */ /* 0x010fe400078e0000 */
[----:B------:R-:W-:Y:S06]  /*10400*/  BAR.SYNC.DEFER_BLOCKING 0x0 ;  /* 0x0000000000007b1d */ /* 0x000fec0000010000 */
[----:B---3--:R0:W-:Y:S04]  /*10410*/  STL [R1+0xb8], R23 ;  /* 0x0000b81701007387 */ /* 0x0081e80000100800 */
[----:B0-----:R-:W3:Y:S04]  /*10420*/  LDL.LU R23, [R1+0x10] ;  /* 0x0000100001177983 */ /* 0x001ee80000300800 */
[----:B--2---:R0:W2:Y:S01]  /*10430*/  @!P0 LDG.E.U16 R25, [R4.64] ;  /* 0x0000000604198981 */ /* 0x0040a2000c1e1500 */
[----:B------:R-:W-:-:S03]  /*10440*/  PRMT R27, RZ, 0x7610, R27 ;  /* 0x00007610ff1b7816 */ /* 0x000fc6000000001b */
[----:B------:R-:W4:Y:S04]  /*10450*/  LDL R0, [R1+0xc8c] ;  /* 0x000c8c0001007983 */ /* 0x000f280000100800 */
[----:B0-----:R-:W3:Y:S04]  /*10460*/  LDL R4, [R1+0xb44] ;  /* 0x000b440001047983 */ /* 0x001ee80000100800 */
[----:B------:R-:W3:Y:S04]  /*10470*/  LDL R5, [R1+0xb60] ;  /* 0x000b600001057983 */ /* 0x000ee80000100800 */
[----:B--2---:R0:W-:Y:S04]  /*10480*/  STL [R1+0xb4], R25 ;  /* 0x0000b41901007387 */ /* 0x0041e80000100800 */
[----:B0-----:R-:W2:Y:S01]  /*10490*/  LDL.LU R25, [R1+0x8] ;  /* 0x0000080001197983 */ /* 0x001ea20000300800 */
[----:B---3--:R-:W-:-:S04]  /*104a0*/  @!P0 LOP3.LUT R5, R5, R4, RZ, 0x3c, !PT ;  /* 0x0000000405058212 */ /* 0x008fc800078e3cff */
[----:B------:R-:W-:-:S04]  /*104b0*/  @!P0 LOP3.LUT R4, R5, R4, RZ, 0x3c, !PT ;  /* 0x0000000405048212 */ /* 0x000fc800078e3cff */
[----:B------:R-:W-:-:S05]  /*104c0*/  @!P0 LOP3.LUT R5, R5, R4, RZ, 0x3c, !PT ;  /* 0x0000000405058212 */ /* 0x000fca00078e3cff */
[----:B------:R0:W3:Y:S04]  /*104d0*/  @!P0 LDG.E.U16 R27, [R4.64] ;  /* 0x00000006041b8981 */ /* 0x0000e8000c1e1500 */
[----:B0-----:R-:W2:Y:S04]  /*104e0*/  LDL R4, [R1+0xb58] ;  /* 0x000b580001047983 */ /* 0x001ea80000100800 */
[----:B------:R-:W2:Y:S01]  /*104f0*/  LDL R5, [R1+0xca8] ;  /* 0x000ca80001057983 */ /* 0x000ea20000100800 */
[----:B------:R-:W-:Y:S02]  /*10500*/  PRMT R2, RZ, 0x7610, R2 ;  /* 0x00007610ff027816 */ /* 0x000fe40000000002 */
[----:B--2---:R-:W-:-:S04]  /*10510*/  @!P0 LOP3.LUT R5, R5, R4, RZ, 0x3c, !PT ;  /* 0x0000000405058212 */ /* 0x004fc800078e3cff */
[----:B------:R-:W-:-:S04]  /*10520*/  @!P0 LOP3.LUT R4, R5, R4, RZ, 0x3c, !PT ;  /* 0x0000000405048212 */ /* 0x000fc800078e3cff */
[----:B------:R-:W-:-:S05]  /*10530*/  @!P0 LOP3.LUT R5, R5, R4, RZ, 0x3c, !PT ;  /* 0x0000000405058212 */ /* 0x000fca00078e3cff */
[----:B------:R-:W2:Y:S04]  /*10540*/  @!P0 LDG.E.U16 R2, [R4.64] ;  /* 0x0000000604028981 */ /* 0x000ea8000c1e1500 */
[----:B---3--:R0:W-:Y:S04]  /*10550*/  STL [R1+0xb0], R27 ;  /* 0x0000b01b01007387 */ /* 0x0081e80000100800 */
[----:B0-----:R-:W3:Y:S04]  /*10560*/  LDL.LU R27, [R1] ;  /* 0x00000000011b7983 */ /* 0x001ee80000300800 */
[----:B--2---:R0:W-:Y:S04]  /*10570*/  STL [R1+0xa8], R2 ;  /* 0x0000a80201007387 */ /* 0x0041e80000100800 */
[----:B0-----:R-:W2:Y:S04]  /*10580*/  LDL.LU R2, [R1+0x2e10] ;  /* 0x002e100001027983 */ /* 0x001ea80000300800 */
[----:B------:R-:W3:Y:S04]  /*10590*/  LDL R4, [R1+0xb50] ;  /* 0x000b500001047983 */ /* 0x000ee80000100800 */
[----:B------:R-:W3:Y:S01]  /*105a0*/  LDL R5, [R1+0xca0] ;  /* 0x000ca00001057983 */ /* 0x000ee20000100800 */
[----:B--2---:R-:W-:-:S02]  /*105b0*/  PRMT R2, RZ, 0x7610, R2 ;  /* 0x00007610ff027816 */ /* 0x004fc40000000002 */
[----:B---3--:R-:W-:-:S04]  /*105c0*/  @!P0 LOP3.LUT R5, R5, R4, RZ, 0x3c, !PT ;  /* 0x0000000405058212 */ /* 0x008fc800078e3cff */
[----:B------:R-:W-:-:S04]  /*105d0*/  @!P0 LOP3.LUT R4, R5, R4, RZ, 0x3c, !PT ;  /* 0x0000000405048212 */ /* 0x000fc800078e3cff */
[----:B------:R-:W-:-:S05]  /*105e0*/  @!P0 LOP3.LUT R5, R5, R4, RZ, 0x3c, !PT ;  /* 0x0000000405058212 */ /* 0x000fca00078e3cff */
[----:B------:R-:W2:Y:S04]  /*105f0*/  @!P0 LDG.E.U16 R2, [R4.64] ;  /* 0x0000000604028981 */ /* 0x000ea8000c1e1500 */
        /* <DEDUP_REMOVED lines=11> */
[----:B------:R-:W3:Y:S01]  /*106b0*/  LDL R5, [R1+0xc88] ;  /* 0x000c880001057983 */ /* 0x000ee20000100800 */
[----:B----4-:R-:W-:Y:S01]  /*106c0*/  @!P0 IMAD.MOV.U32 R4, RZ, RZ, R0 ;  /* 0x000000ffff048224 */ /* 0x010fe200078e0000 */
[----:B--2---:R-:W-:-:S06]  /*106d0*/  PRMT R2, RZ, 0x7610, R2 ;  /* 0x00007610ff027816 */ /* 0x004fcc0000000002 */
[----:B---3--:R-:W2:Y:S04]  /*106e0*/  @!P0 LDG.E.U16 R2, [R4.64] ;  /* 0x0000000604028981 */ /* 0x008ea8000c1e1500 */
[----:B--2---:R0:W-:Y:S04]  /*106f0*/  STL [R1+0x9c], R2 ;  /* 0x00009c0201007387 */ /* 0x0041e80000100800 */
[----:B0-----:R-:W2:Y:S04]  /*10700*/  LDL.LU R2, [R1+0x2e04] ;  /* 0x002e040001027983 */ /* 0x001ea80000300800 */
[----:B------:R-:W3:Y:S04]  /*10710*/  LDL R4, [R1+0xc78] ;  /* 0x000c780001047983 */ /* 0x000ee80000100800 */
[----:B------:R-:W3:Y:S01]  /*10720*/  LDL R5, [R1+0xc7c] ;  /* 0x000c7c0001057983 */ /* 0x000ee20000100800 */
[----:B------:R-:W-:-:S02]  /*10730*/  PRMT R28, RZ, 0x7610, R28 ;  /* 0x00007610ff1c7816 */ /* 0x000fc4000000001c */
[----:B---3--:R-:W-:-:S04]  /*10740*/  @!P0 LOP3.LUT R5, R5, R4, RZ, 0x3c, !PT ;  /* 0x0000000405058212 */ /* 0x008fc800078e3cff */
[----:B------:R-:W-:-:S04]  /*10750*/  @!P0 LOP3.LUT R4, R5, R4, RZ, 0x3c, !PT ;  /* 0x0000000405048212 */ /* 0x000fc800078e3cff */
[----:B------:R-:W-:-:S05]  /*10760*/  @!P0 LOP3.LUT R5, R5, R4, RZ, 0x3c, !PT ;  /* 0x0000000405058212 */ /* 0x000fca00078e3cff */
[----:B------:R0:W3:Y:S04]  /*10770*/  @!P0 LDG.E.U16 R28, [R4.64] ;  /* 0x00000006041c8981 */ /* 0x0000e8000c1e1500 */
[----:B0-----:R-:W4:Y:S04]  /*10780*/  LDL R4, [R1+0xc68] ;  /* 0x000c680001047983 */ /* 0x001f280000100800 */
[----:B------:R-:W4:Y:S01]  /*10790*/  LDL R5, [R1+0xc6c] ;  /* 0x000c6c0001057983 */ /* 0x000f220000100800 */
[----:B--2---:R-:W-:-:S03]  /*107a0*/  PRMT R2, RZ, 0x7610, R2 ;  /* 0x00007610ff027816 */ /* 0x004fc60000000002 */
[----:B------:R-:W0:Y:S01]  /*107b0*/  S2R R0, SR_TID.X ;  /* 0x0000000000007919 */ /* 0x000e220000002100 */
[----:B----4-:R-:W-:-:S04]  /*107c0*/  @!P0 LOP3.LUT R5, R5, R4, RZ, 0x3c, !PT ;  /* 0x0000000405058212 */ /* 0x010fc800078e3cff */
[----:B------:R-:W-:-:S04]  /*107d0*/  @!P0 LOP3.LUT R4, R5, R4, RZ, 0x3c, !PT ;  /* 0x0000000405048212 */ /* 0x000fc800078e3cff */
[----:B------:R-:W-:-:S05]  /*107e0*/  @!P0 LOP3.LUT R5, R5, R4, RZ, 0x3c, !PT ;  /* 0x0000000405058212 */ /* 0x000fca00078e3cff */
[----:B------:R-:W2:Y:S01]  /*107f0*/  @!P0 LDG.E.U16 R2, [R4.64] ;  /* 0x0000000604028981 */ /* 0x000ea2000c1e1500 */
[----:B0-----:R-:W-:-:S03]  /*10800*/  LOP3.LUT R0, R0, 0x1ff, RZ, 0xc0, !PT ;  /* 0x000001ff00007812 */ /* 0x001fc600078ec0ff */
[----:B---3--:R0:W-:Y:S02]  /*10810*/  STL [R1+0x98], R28 ;  /* 0x0000981c01007387 */ /* 0x0081e40000100800 */
[----:B0-----:R-:W-:-:S05]  /*10820*/  IMAD.SHL.U32 R28, R0, 0x2, RZ ;  /* 0x00000002001c7824 */ /* 0x001fca00078e00ff */
[----:B------:R-:W-:Y:S04]  /*10830*/  STS.U16 [R28], R23 ;  /* 0x000000171c007388 */ /* 0x000fe80000000400 */
[----:B--2---:R0:W-:Y:S04]  /*10840*/  STL [R1+0x90], R2 ;  /* 0x0000900201007387 */ /* 0x0041e80000100800 */
[----:B0-----:R-:W2:Y:S04]  /*10850*/  LDL.LU R2, [R1+0x2e00] ;  /* 0x002e000001027983 */ /* 0x001ea80000300800 */
[----:B------:R-:W3:Y:S04]  /*10860*/  LDL R4, [R1+0xc58] ;  /* 0x000c580001047983 */ /* 0x000ee80000100800 */
[----:B------:R-:W3:Y:S04]  /*10870*/  LDL R5, [R1+0xc5c] ;  /* 0x000c5c0001057983 */ /* 0x000ee80000100800 */
[----:B------:R-:W4:Y:S01]  /*10880*/  LDL.LU R23, [R1+0x2dfc] ;  /* 0x002dfc0001177983 */ /* 0x000f220000300800 */
[----:B---3--:R-:W-:-:S04]  /*10890*/  @!P0 LOP3.LUT R5, R5, R4, RZ, 0x3c, !PT ;  /* 0x0000000405058212 */ /* 0x008fc800078e3cff */
[C---:B------:R-:W-:Y:S02]  /*108a0*/  @!P0 LOP3.LUT R4, R5.reuse, R4, RZ, 0x3c, !PT ;  /* 0x0000000405048212 */ /* 0x040fe400078e3cff */
[----:B----4-:R-:W-:Y:S02]  /*108b0*/  PRMT R23, RZ, 0x7610, R23 ;  /* 0x00007610ff177816 */ /* 0x010fe40000000017 */
[----:B------:R-:W-:-:S05]  /*108c0*/  @!P0 LOP3.LUT R5, R5, R4, RZ, 0x3c, !PT ;  /* 0x0000000405058212 */ /* 0x000fca00078e3cff */
[----:B------:R-:W3:Y:S04]  /*108d0*/  @!P0 LDG.E.U16 R23, [R4.64] ;  /* 0x0000000604178981 */ /* 0x000ee8000c1e1500 */
[----:B------:R-:W-:Y:S04]  /*108e0*/  STS.U16 [R28+0x2000], R25 ;  /* 0x002000191c007388 */ /* 0x000fe80000000400 */
[----:B---3--:R0:W-:Y:S04]  /*108f0*/  STL [R1+0x8c], R23 ;  /* 0x00008c1701007387 */ /* 0x0081e80000100800 */
[----:B0-----:R-:W3:Y:S04]  /*10900*/  LDL.LU R23, [R1+0x2df8] ;  /* 0x002df80001177983 */ /* 0x001ee80000300800 */
[----:B------:R-:W4:Y:S04]  /*10910*/  LDL R4, [R1+0xc48] ;  /* 0x000c480001047983 */ /* 0x000f280000100800 */
[----:B------:R-:W4:Y:S04]  /*10920*/  LDL R5, [R1+0xc4c] ;  /* 0x000c4c0001057983 */ /* 0x000f280000100800 */
[----:B------:R-:W2:Y:S01]  /*10930*/  LDL.LU R25, [R1+0x2df4] ;  /* 0x002df40001197983 */ /* 0x000ea20000300800 */
[----:B----4-:R-:W-:-:S04]  /*10940*/  @!P0 LOP3.LUT R5, R5, R4, RZ, 0x3c, !PT ;  /* 0x0000000405058212 */ /* 0x010fc800078e3cff */
[C---:B------:R-:W-:Y:S02]  /*10950*/  @!P0 LOP3.LUT R4, R5.reuse, R4, RZ, 0x3c, !PT ;  /* 0x0000000405048212 */ /* 0x040fe400078e3cff */
[----:B--2---:R-:W-:Y:S02]  /*10960*/  PRMT R25, RZ, 0x7610, R25 ;  /* 0x00007610ff197816 */ /* 0x004fe40000000019 */
[----:B------:R-:W-:-:S05]  /*10970*/  @!P0 LOP3.LUT R5, R5, R4, RZ, 0x3c, !PT ;  /* 0x0000000405058212 */ /* 0x000fca00078e3cff */
[----:B------:R-:W2:Y:S04]  /*10980*/  @!P0 LDG.E.U16 R25, [R4.64] ;  /* 0x0000000604198981 */ /* 0x000ea8000c1e1500 */
[----:B------:R-:W-:Y:S04]  /*10990*/  STS.U16 [R28+0x4000], R27 ;  /* 0x0040001b1c007388 */ /* 0x000fe80000000400 */
[----:B--2---:R0:W-:Y:S04]  /*109a0*/  STL [R1+0x88], R25 ;  /* 0x0000881901007387 */ /* 0x0041e80000100800 */
[----:B0-----:R-:W2:Y:S04]  /*109b0*/  LDL.LU R25, [R1+0x2df0] ;  /* 0x002df00001197983 */ /* 0x001ea80000300800 */
        /* <DEDUP_REMOVED lines=8> */
[----:B--2---:R0:W-:Y:S04]  /*10a40*/  STL [R1+0x84], R27 ;  /* 0x0000841b01007387 */ /* 0x0041e80000100800 */
[----:B0-----:R-:W2:Y:S04]  /*10a50*/  LDL.LU R27, [R1+0x2de8] ;  /* 0x002de800011b7983 */ /* 0x001ea80000300800 */
[----:B------:R-:W4:Y:S04]  /*10a60*/  LDL R4, [R1+0xc28] ;  /* 0x000c280001047983 */ /* 0x000f280000100800 */
[----:B------:R-:W4:Y:S01]  /*10a70*/  LDL R5, [R1+0xc2c] ;  /* 0x000c2c0001057983 */ /* 0x000f220000100800 */
[----:B------:R-:W-:-:S02]  /*10a80*/  PRMT R25, RZ, 0x7610, R25 ;  /* 0x00007610ff197816 */ /* 0x000fc40000000019 */
[----:B----4-:R-:W-:-:S04]  /*10a90*/  @!P0 LOP3.LUT R5, R5, R4, RZ, 0x3c, !PT ;  /* 0x0000000405058212 */ /* 0x010fc800078e3cff */
[----:B------:R-:W-:-:S04]  /*10aa0*/  @!P0 LOP3.LUT R4, R5, R4, RZ, 0x3c, !PT ;  /* 0x0000000405048212 */ /* 0x000fc800078e3cff */
[----:B------:R-:W-:-:S05]  /*10ab0*/  @!P0 LOP3.LUT R5, R5, R4, RZ, 0x3c, !PT ;  /* 0x0000000405058212 */ /* 0x000fca00078e3cff */
[----:B------:R-:W4:Y:S04]  /*10ac0*/  @!P0 LDG.E.U16 R25, [R4.64] ;  /* 0x0000000604198981 */ /* 0x000f28000c1e1500 */
[----:B--2---:R-:W-:Y:S04]  /*10ad0*/  STL [R1+0x2d78], R27 ;  /* 0x002d781b01007387 */ /* 0x004fe80000100800 */
[----:B----4-:R0:W-:Y:S04]  /*10ae0*/  STL [R1+0x80], R25 ;  /* 0x0000801901007387 */ /* 0x0101e80000100800 */
[----:B0-----:R-:W2:Y:S04]  /*10af0*/  LDL.LU R25, [R1+0x2de4] ;  /* 0x002de40001197983 */ /* 0x001ea80000300800 */
[----:B------:R-:W4:Y:S04]  /*10b00*/  LDL R4, [R1+0xc18] ;  /* 0x000c180001047983 */ /* 0x000f280000100800 */
[----:B------:R-:W4:Y:S01]  /*10b10*/  LDL R5, [R1+0xc1c] ;  /* 0x000c1c0001057983 */ /* 0x000f220000100800 */
[----:B---3--:R-:W-:-:S02]  /*10b20*/  PRMT R23, RZ, 0x7610, R23 ;  /* 0x00007610ff177816 */ /* 0x008fc40000000017 */
[----:B----4-:R-:W-:-:S04]  /*10b30*/  @!P0 LOP3.LUT R5, R5, R4, RZ, 0x3c, !PT ;  /* 0x0000000405058212 */ /* 0x010fc800078e3cff */
[----:B------:R-:W-:-:S04]  /*10b40*/  @!P0 LOP3.LUT R4, R5, R4, RZ, 0x3c, !PT ;  /* 0x0000000405048212 */ /* 0x000fc800078e3cff */
[----:B------:R-:W-:-:S05]  /*10b50*/  @!P0 LOP3.LUT R5, R5, R4, RZ, 0x3c, !PT ;  /* 0x0000000405058212 */ /* 0x000fca00078e3cff */
[----:B------:R-:W3:Y:S04]  /*10b60*/  @!P0 LDG.E.U16 R23, [R4.64] ;  /* 0x0000000604178981 */ /* 0x000ee8000c1e1500 */
[----:B---3--:R0:W-:Y:S04]  /*10b70*/  STL [R1+0x7c], R23 ;  /* 0x00007c1701007387 */ /* 0x0081e80000100800 */
[----:B0-----:R-:W3:Y:S04]  /*10b80*/  LDL.LU R23, [R1+0x2de0] ;  /* 0x002de00001177983 */ /* 0x001ee80000300800 */
[----:B------:R-:W4:Y:S04]  /*10b90*/  LDL R4, [R1+0xc08] ;  /* 0x000c080001047983 */ /* 0x000f280000100800 */
[----:B------:R-:W4:Y:S01]  /*10ba0*/  LDL R5, [R1+0xc0c] ;  /* 0x000c0c0001057983 */ /* 0x000f220000100800 */
[----:B------:R-:W-:-:S02]  /*10bb0*/  PRMT R2, RZ, 0x7610, R2 ;  /* 0x00007610ff027816 */ /* 0x000fc40000000002 */
[----:B----4-:R-:W-:-:S04]  /*10bc0*/  @!P0 LOP3.LUT R5, R5, R4, RZ, 0x3c, !PT ;  /* 0x0000000405058212 */ /* 0x010fc800078e3cff */
[----:B------:R-:W-:-:S04]  /*10bd0*/  @!P0 LOP3.LUT R4, R5, R4, RZ, 0x3c, !PT ;  /* 0x0000000405048212 */ /* 0x000fc800078e3cff */
[----:B------:R-:W-:-:S05]  /*10be0*/  @!P0 LOP3.LUT R5, R5, R4, RZ, 0x3c, !PT ;  /* 0x0000000405058212 */ /* 0x000fca00078e3cff */
[----:B------:R-:W4:Y:S04]  /*10bf0*/  @!P0 LDG.E.U16 R2, [R4.64] ;  /* 0x0000000604028981 */ /* 0x000f28000c1e1500 */
[----:B----4-:R0:W-:Y:S04]  /*10c00*/  STL [R1+0x78], R2 ;  /* 0x0000780201007387 */ /* 0x0101e80000100800 */
[----:B0-----:R-:W4:Y:S04]  /*10c10*/  LDL.LU R2, [R1+0x2ddc] ;  /* 0x002ddc0001027983 */ /* 0x001f280000300800 */
[----:B------:R-:W2:Y:S04]  /*10c20*/  LDL R4, [R1+0xbf8] ;  /* 0x000bf80001047983 */ /* 0x000ea80000100800 */
[----:B------:R-:W2:Y:S01]  /*10c30*/  LDL R5, [R1+0xbfc] ;  /* 0x000bfc0001057983 */ /* 0x000ea20000100800 */
[----:B----4-:R-:W-:-:S02]  /*10c40*/  PRMT R2, RZ, 0x7610, R2 ;  /* 0x00007610ff027816 */ /* 0x010fc40000000002 */
[----:B--2---:R-:W-:-:S04]  /*10c50*/  @!P0 LOP3.LUT R5, R5, R4, RZ, 0x3c, !PT ;  /* 0x0000000405058212 */ /* 0x004fc800078e3cff */
[----:B------:R-:W-:-:S04]  /*10c60*/  @!P0 LOP3.LUT R4, R5, R4, RZ, 0x3c, !PT ;  /* 0x0000000405048212 */ /* 0x000fc800078e3cff */
        /* <DEDUP_REMOVED lines=10> */
[----:B------:R0:W4:Y:S04]  /*10d10*/  @!P0 LDG.E.U16 R29, [R4.64] ;  /* 0x00000006041d8981 */ /* 0x000128000c1e1500 */
[----:B0-----:R-:W3:Y:S04]  /*10d20*/  LDL R4, [R1+0xbd8] ;  /* 0x000bd80001047983 */ /* 0x001ee80000100800 */
[----:B------:R-:W3:Y:S01]  /*10d30*/  LDL R5, [R1+0xbdc] ;  /* 0x000bdc0001057983 */ /* 0x000ee20000100800 */
[----:B--2---:R-:W-:Y:S02]  /*10d40*/  PRMT R2, RZ, 0x7610, R2 ;  /* 0x00007610ff027816 */ /* 0x004fe40000000002 */
[----:B---3--:R-:W-:-:S04]  /*10d50*/  @!P0 LOP3.LUT R5, R5, R4, RZ, 0x3c, !PT ;  /* 0x0000000405058212 */ /* 0x008fc800078e3cff */
[----:B------:R-:W-:-:S04]  /*10d60*/  @!P0 LOP3.LUT R4, R5, R4, RZ, 0x3c, !PT ;  /* 0x0000000405048212 */ /* 0x000fc800078e3cff */
[----:B------:R-:W-:-:S05]  /*10d70*/  @!P0 LOP3.LUT R5, R5, R4, RZ, 0x3c, !PT ;  /* 0x0000000405058212 */ /* 0x000fca00078e3cff */
[----:B------:R-:W2:Y:S04]  /*10d80*/  @!P0 LDG.E.U16 R2, [R4.64] ;  /* 0x0000000604028981 */ /* 0x000ea8000c1e1500 */
[----:B----4-:R0:W-:Y:S04]  /*10d90*/  STL [R1+0x70], R29 ;  /* 0x0000701d01007387 */ /* 0x0101e80000100800 */
[----:B0-----:R-:W3:Y:S04]  /*10da0*/  LDL R29, [R1+0xbac] ;  /* 0x000bac00011d7983 */ /* 0x001ee80000100800 */
        /* <DEDUP_REMOVED lines=9> */
[----:B0-----:R-:W2:Y:S04]  /*10e40*/  LDL R4, [R1+0xbb8] ;  /* 0x000bb80001047983 */ /* 0x001ea80000100800 */
[----:B------:R-:W2:Y:S01]  /*10e50*/  LDL R5, [R1+0xbbc] ;  /* 0x000bbc0001057983 */ /* 0x000ea20000100800 */
[----:B------:R-:W-:-:S03]  /*10e60*/  PRMT R26, RZ, 0x7610, R26 ;  /* 0x00007610ff1a7816 */ /* 0x000fc6000000001a */
[----:B----4-:R0:W-:Y:S04]  /*10e70*/  STL [R1+0x68], R24 ;  /* 0x0000681801007387 */ /* 0x0101e80000100800 */
[----:B0-----:R-:W4:Y:S01]  /*10e80*/  LDL.LU R24, [R1+0x20] ;  /* 0x0000200001187983 */ /* 0x001f220000300800 */
[----:B--2---:R-:W-:-:S04]  /*10e90*/  @!P0 LOP3.LUT R5, R5, R4, RZ, 0x3c, !PT ;  /* 0x0000000405058212 */ /* 0x004fc800078e3cff */
[----:B------:R-:W-:-:S04]  /*10ea0*/  @!P0 LOP3.LUT R4, R5, R4, RZ, 0x3c, !PT ;  /* 0x0000000405048212 */ /* 0x000fc800078e3cff */
[----:B------:R-:W-:-:S05]  /*10eb0*/  @!P0 LOP3.LUT R5, R5, R4, RZ, 0x3c, !PT ;  /* 0x0000000405058212 */ /* 0x000fca00078e3cff */
[----:B------:R0:W2:Y:S04]  /*10ec0*/  @!P0 LDG.E.U16 R26, [R4.64] ;  /* 0x00000006041a8981 */ /* 0x0000a8000c1e1500 */
[----:B0-----:R-:W4:Y:S01]  /*10ed0*/  LDL R5, [R1+0xba8] ;  /* 0x000ba80001057983 */ /* 0x001f220000100800 */
[----:B------:R-:W-:Y:S01]  /*10ee0*/  PRMT R3, RZ, 0x7610, R3 ;  /* 0x00007610ff037816 */ /* 0x000fe20000000003 */
[----:B---3--:R-:W-:Y:S02]  /*10ef0*/  @!P0 IMAD.MOV.U32 R4, RZ, RZ, R29 ;  /* 0x000000ffff048224 */ /* 0x008fe400078e001d */
[----:B--2---:R0:W-:Y:S04]  /*10f00*/  STL [R1+0x64], R26 ;  /* 0x0000641a01007387 */ /* 0x0041e80000100800 */
[----:B0-----:R-:W2:Y:S04]  /*10f10*/  LDL.LU R26, [R1+0x1c] ;  /* 0x00001c00011a7983 */ /* 0x001ea80000300800 */
[----:B------:R-:W3:Y:S04]  /*10f20*/  LDL.LU R29, [R1+0x18] ;  /* 0x00001800011d7983 */ /* 0x000ee80000300800 */
[----:B----4-:R0:W4:Y:S04]  /*10f30*/  @!P0 LDG.E.U16 R3, [R4.64] ;  /* 0x0000000604038981 */ /* 0x010128000c1e1500 */
        /* <DEDUP_REMOVED lines=9> */
[----:B0-----:R-:W2:Y:S04]  /*10fd0*/  LDL R4, [R1+0xb88] ;  /* 0x000b880001047983 */ /* 0x001ea80000100800 */
[----:B------:R-:W2:Y:S01]  /*10fe0*/  LDL R5, [R1+0xb8c] ;  /* 0x000b8c0001057983 */ /* 0x000ea20000100800 */
[----:B------:R-:W-:Y:S02]  /*10ff0*/  PRMT R22, RZ, 0x7610, R22 ;  /* 0x00007610ff167816 */ /* 0x000fe40000000016 */
[----:B--2---:R-:W-:-:S04]  /*11000*/  @!P0 LOP3.LUT R5, R5, R4, RZ, 0x3c, !PT ;  /* 0x0000000405058212 */ /* 0x004fc800078e3cff */
[----:B------:R-:W-:-:S04]  /*11010*/  @!P0 LOP3.LUT R4, R5, R4, RZ, 0x3c, !PT ;  /* 0x0000000405048212 */ /* 0x000fc800078e3cff */
[----:B------:R-:W-:-:S05]  /*11020*/  @!P0 LOP3.LUT R5, R5, R4, RZ, 0x3c, !PT ;  /* 0x0000000405058212 */ /* 0x000fca00078e3cff */
[----:B------:R-:W2:Y:S04]  /*11030*/  @!P0 LDG.E.U16 R22, [R4.64] ;  /* 0x0000000604168981 */ /* 0x000ea8000c1e1500 */
[----:B------:R0:W-:Y:S04]  /*11040*/  STL [R1+0x5c], R2 ;  /* 0x00005c0201007387 */ /* 0x0001e80000100800 */
[----:B0-----:R-:W3:Y:S04]  /*11050*/  LDL.LU R2, [R1+0xc] ;  /* 0x00000c0001027983 */ /* 0x001ee80000300800 */
        /* <DEDUP_REMOVED lines=17> */
[----:B------:R-:W2:Y:S01]  /*11170*/  @!P0 LDG.E.U16 R22, [R4.64] ;  /* 0x0000000604168981 */ /* 0x000ea2000c1e1500 */
[----:B------:R-:W-:-:S03]  /*11180*/  IMAD.SHL.U32 R0, R0, 0x2, RZ ;  /* 0x0000000200007824 */ /* 0x000fc600078e00ff */
[----:B------:R-:W-:Y:S04]  /*11190*/  STS.U16 [R28+0x6000], R27 ;  /* 0x0060001b1c007388 */ /* 0x000fe80000000400 */
[----:B------:R-:W-:Y:S04]  /*111a0*/  STS.U16 [R28+0x8000], R25 ;  /* 0x008000191c007388 */ /* 0x000fe80000000400 */
[----:B------:R-:W-:Y:S04]  /*111b0*/  STS.U16 [R28+0xa000], R23 ;  /* 0x00a000171c007388 */ /* 0x000fe80000000400 */
[----:B------:R-:W-:Y:S04]  /*111c0*/  STS.U16 [R28+0xc000], R21 ;  /* 0x00c000151c007388 */ /* 0x000fe80000000400 */
[----:B------:R-:W-:Y:S01]  /*111d0*/  STS.U16 [R28+0xe000], R19 ;  /* 0x00e000131c007388 */ /* 0x000fe20000000400 */
[----:B------:R-:W-:-:S03]  /*111e0*/  LOP3.LUT R0, R0, 0x10, RZ, 0x3c, !PT ;  /* 0x0000001000007812 */ /* 0x000fc600078e3cff */
[----:B------:R-:W-:Y:S04]  /*111f0*/  STS.U16 [R28+0x10000], R17 ;  /* 0x010000111c007388 */ /* 0x000fe80000000400 */
        /* <DEDUP_REMOVED lines=8> */
[----:B--2---:R0:W-:Y:S04]  /*11280*/  STL [R1+0x50], R22 ;  /* 0x0000501601007387 */ /* 0x0041e80000100800 */
[----:B0-----:R-:W2:Y:S04]  /*11290*/  LDL.LU R22, [R1+0x2dc8] ;  /* 0x002dc80001167983 */ /* 0x001ea80000300800 */
[----:B------:R-:W3:Y:S04]  /*112a0*/  LDL R4, [R1+0xb6c] ;  /* 0x000b6c0001047983 */ /* 0x000ee80000100800 */
[----:B------:R-:W3:Y:S04]  /*112b0*/  LDL R5, [R1+0xcd4] ;  /* 0x000cd40001057983 */ /* 0x000ee80000100800 */
[----:B------:R-:W2:Y:S01]  /*112c0*/  LDL.LU R24, [R1+0x2dc4] ;  /* 0x002dc40001187983 */ /* 0x000ea20000300800 */
[----:B---3--:R-:W-:-:S04]  /*112d0*/  @!P0 LOP3.LUT R5, R5, R4, RZ, 0x3c, !PT ;  /* 0x0000000405058212 */ /* 0x008fc800078e3cff */
[C---:B------:R-:W-:Y:S02]  /*112e0*/  @!P0 LOP3.LUT R4, R5.reuse, R4, RZ, 0x3c, !PT ;  /* 0x0000000405048212 */ /* 0x040fe400078e3cff */
[----:B--2---:R-:W-:Y:S02]  /*112f0*/  PRMT R24, RZ, 0x7610, R24 ;  /* 0x00007610ff187816 */ /* 0x004fe40000000018 */
[----:B------:R-:W-:-:S05]  /*11300*/  @!P0 LOP3.LUT R5, R5, R4, RZ, 0x3c, !PT ;  /* 0x0000000405058212 */ /* 0x000fca00078e3cff */
[----:B------:R-:W2:Y:S04]  /*11310*/  @!P0 LDG.E.U16 R24, [R4.64] ;  /* 0x0000000604188981 */ /* 0x000ea8000c1e1500 */
        /* <DEDUP_REMOVED lines=31> */
[----:B----4-:R0:W-:Y:S04]  /*11510*/  STS.U16 [R0+0x6400], R3 ;  /* 0x0064000300007388 */ /* 0x0101e80000000400 */
[----:B0-----:R-:W3:Y:S04]  /*11520*/  LDL R3, [R1+0xd34] ;  /* 0x000d340001037983 */ /* 0x001ee80000100800 */
        /* <DEDUP_REMOVED lines=14> */
[----:B------:R-:W4:Y:S04]  /*11610*/  LDL R5, [R1+0xd24] ;  /* 0x000d240001057983 */ /* 0x000f280000100800 */
[----:B--2---:R0:W-:Y:S04]  /*11620*/  STS.U16 [R0+0xa400], R2 ;  /* 0x00a4000200007388 */ /* 0x0041e80000000400 */
[----:B0-----:R-:W2:Y:S01]  /*11630*/  LDL.LU R2, [R1+0x2da0] ;  /* 0x002da00001027983 */ /* 0x001ea20000300800 */
[----:B----4-:R-:W-:-:S04]  /*11640*/  @!P0 LOP3.LUT R5, R5, R4, RZ, 0x3c, !PT ;  /* 0x0000000405058212 */ /* 0x010fc800078e3cff */
[----:B------:R-:W-:-:S04]  /*11650*/  @!P0 LOP3.LUT R4, R5, R4, RZ, 0x3c, !PT ;  /* 0x0000000405048212 */ /* 0x000fc800078e3cff */
[----:B------:R-:W-:Y:S02]  /*11660*/  @!P0 LOP3.LUT R5, R5, R4, RZ, 0x3c, !PT ;  /* 0x0000000405058212 */ /* 0x000fe400078e3cff */
[----:B--2---:R-:W-:-:S06]  /*11670*/  PRMT R2, RZ, 0x7610, R2 ;  /* 0x00007610ff027816 */ /* 0x004fcc0000000002 */
[----:B------:R-:W2:Y:S04]  /*11680*/  @!P0 LDG.E.U16 R2, [R4.64] ;  /* 0x0000000604028981 */ /* 0x000ea8000c1e1500 */
[----:B--2---:R0:W-:Y:S04]  /*11690*/  STL [R1+0x28], R2 ;  /* 0x0000280201007387 */ /* 0x0041e80000100800 */
[----:B0-----:R-:W2:Y:S04]  /*116a0*/  LDL.LU R2, [R1+0x2d9c] ;  /* 0x002d9c0001027983 */ /* 0x001ea80000300800 */
[----:B------:R-:W4:Y:S04]  /*116b0*/  LDL R4, [R1+0xcf8] ;  /* 0x000cf80001047983 */ /* 0x000f280000100800 */
[----:B------:R-:W4:Y:S01]  /*116c0*/  LDL R5, [R1+0xd3c] ;  /* 0x000d3c0001057983 */ /* 0x000f220000100800 */
[----:B--2---:R-:W-:-:S02]  /*116d0*/  PRMT R2, RZ, 0x7610, R2 ;  /* 0x00007610ff027816 */ /* 0x004fc40000000002 */
[----:B----4-:R-:W-:-:S04]  /*116e0*/  @!P0 LOP3.LUT R5, R5, R4, RZ, 0x3c, !PT ;  /* 0x0000000405058212 */ /* 0x010fc800078e3cff */
[----:B------:R-:W-:-:S04]  /*116f0*/  @!P0 LOP3.LUT R4, R5, R4, RZ, 0x3c, !PT ;  /* 0x0000000405048212 */ /* 0x000fc800078e3cff */
[----:B------:R-:W-:-:S05]  /*11700*/  @!P0 LOP3.LUT R5, R5, R4, RZ, 0x3c, !PT ;  /* 0x0000000405058212 */ /* 0x000fca00078e3cff */
[----:B------:R-:W2:Y:S04]  /*11710*/  @!P0 LDG.E.U16 R2, [R4.64] ;  /* 0x0000000604028981 */ /* 0x000ea8000c1e1500 */
[----:B--2---:R0:W-:Y:S04]  /*11720*/  STL [R1+0x24], R2 ;  /* 0x0000240201007387 */ /* 0x0041e80000100800 */
[----:B0-----:R-:W2:Y:S04]  /*11730*/  LDL.LU R2, [R1+0x2d98] ;  /* 0x002d980001027983 */ /* 0x001ea80000300800 */
[----:B------:R-:W4:Y:S01]  /*11740*/  LDL R5, [R1+0xd08] ;  /* 0x000d080001057983 */ /* 0x000f220000100800 */
[----:B---3--:R-:W-:-:S03]  /*11750*/  @!P0 IMAD.MOV.U32 R4, RZ, RZ, R3 ;  /* 0x000000ffff048224 */ /* 0x008fc600078e0003 */
[----:B------:R-:W3:Y:S01]  /*11760*/  LDL R3, [R1+0xc9c] ;  /* 0x000c9c0001037983 */ /* 0x000ee20000100800 */
[----:B--2---:R-:W-:-:S06]  /*11770*/  PRMT R2, RZ, 0x7610, R2 ;  /* 0x00007610ff027816 */ /* 0x004fcc0000000002 */
[----:B----4-:R-:W2:Y:S04]  /*11780*/  @!P0 LDG.E.U16 R2, [R4.64] ;  /* 0x0000000604028981 */ /* 0x010ea8000c1e1500 */
        /* <DEDUP_REMOVED lines=26> */
[----:B0-----:R-:W3:Y:S04]  /*11930*/  LDL.LU R27, [R1+0x200] ;  /* 0x00020000011b7983 */ /* 0x001ee80000300800 */
[----:B--2---:R0:W-:Y:S04]  /*11940*/  STL [R1+0x14], R2 ;  /* 0x0000140201007387 */ /* 0x0041e80000100800 */
[----:B0-----:R-:W2:Y:S04]  /*11950*/  LDL.LU R2, [R1+0x2d8c] ;  /* 0x002d8c0001027983 */ /* 0x001ea80000300800 */
[----:B------:R-:W4:Y:S01]  /*11960*/  LDL R5, [R1+0xb4c] ;  /* 0x000b4c0001057983 */ /* 0x000f220000100800 */
[----:B------:R-:W-:-:S03]  /*11970*/  @!P0 IMAD.MOV.U32 R4, RZ, RZ, R3 ;  /* 0x000000ffff048224 */ /* 0x000fc600078e0003 */
[----:B------:R-:W3:Y:S01]  /*11980*/  LDL.LU R3, [R1+0x1f4] ;  /* 0x0001f40001037983 */ /* 0x000ee20000300800 */
        /* <DEDUP_REMOVED lines=28> */
[----:B------:R0:W2:Y:S04]  /*11b50*/  @!P0 LDG.E.U16 R2, [R4.64] ;  /* 0x0000000604028981 */ /* 0x0000a8000c1e1500 */
[----:B------:R-:W-:Y:S04]  /*11b60*/  STS.U16 [R0+0xc400], R29 ;  /* 0x00c4001d00007388 */ /* 0x000fe80000000400 */
[----:B------:R-:W-:Y:S04]  /*11b70*/  STS.U16 [R0+0xe400], R26 ;  /* 0x00e4001a00007388 */ /* 0x000fe80000000400 */
[----:B------:R-:W-:Y:S04]  /*11b80*/  STS.U16 [R0+0x10400], R24 ;  /* 0x0104001800007388 */ /* 0x000fe80000000400 */
[----:B------:R-:W-:Y:S04]  /*11b90*/  STS.U16 [R0+0x12400], R22 ;  /* 0x0124001600007388 */ /* 0x000fe80000000400 */
[----:B0-----:R-:W4:Y:S04]  /*11ba0*/  LDL R4, [R1+0xc60] ;  /* 0x000c600001047983 */ /* 0x001f280000100800 */
[----:B------:R-:W4:Y:S04]  /*11bb0*/  LDL R5, [R1+0xc64] ;  /* 0x000c640001057983 */ /* 0x000f280000100800 */
        /* <DEDUP_REMOVED lines=8> */
[----:B------:R-:W2:Y:S01]  /*11c40*/  LDL.LU R0, [R1+0x2d7c] ;  /* 0x002d7c0001007983 */ /* 0x000ea20000300800 */
[----:B----4-:R-:W-:-:S04]  /*11c50*/  @!P0 LOP3.LUT R5, R5, R4, RZ, 0x3c, !PT ;  /* 0x0000000405058212 */ /* 0x010fc800078e3cff */
[----:B------:R-:W-:-:S04]  /*11c60*/  @!P0 LOP3.LUT R4, R5, R4, RZ, 0x3c, !PT ;  /* 0x0000000405048212 */ /* 0x000fc800078e3cff */
[----:B------:R-:W-:Y:S02]  /*11c70*/  @!P0 LOP3.LUT R5, R5, R4, RZ, 0x3c, !PT ;  /* 0x0000000405058212 */ /* 0x000fe400078e3cff */
[----:B--2---:R-:W-:-:S06]  /*11c80*/  PRMT R0, RZ, 0x7610, R0 ;  /* 0x00007610ff007816 */ /* 0x004fcc0000000000 */
[----:B------:R0:W2:Y:S04]  /*11c90*/  @!P0 LDG.E.U16 R0, [R4.64] ;  /* 0x0000000604008981 */ /* 0x0000a8000c1e1500 */
[----:B0-----:R-:W4:Y:S04]  /*11ca0*/  LDL R4, [R1+0xc50] ;  /* 0x000c500001047983 */ /* 0x001f280000100800 */
[----:B------:R-:W4:Y:S01]  /*11cb0*/  LDL R5, [R1+0xc54] ;  /* 0x000c540001057983 */ /* 0x000f220000100800 */
[----:B------:R-:W-:Y:S02]  /*11cc0*/  LOP3.LUT R28, R28, 0x20, RZ, 0x3c, !PT ;  /* 0x000000201c1c7812 */ /* 0x000fe400078e3cff */
[----:B------:R-:W-:-:S03]  /*11cd0*/  PRMT R29, RZ, 0x7610, R29 ;  /* 0x00007610ff1d7816 */ /* 0x000fc6000000001d */
[----:B---3--:R-:W-:Y:S04]  /*11ce0*/  STS.U16 [R28+0x800], R27 ;  /* 0x0008001b1c007388 */ /* 0x008fe80000000400 */
[----:B--2---:R0:W-:Y:S04]  /*11cf0*/  STL [R1+0x2d00], R0 ;  /* 0x002d000001007387 */ /* 0x0041e80000100800 */
[----:B0-----:R-:W2:Y:S01]  /*11d00*/  LDL.LU R0, [R1+0x1dc] ;  /* 0x0001dc0001007983 */ /* 0x001ea20000300800 */
[----:B----4-:R-:W-:-:S03]  /*11d10*/  @!P0 LOP3.LUT R5, R5, R4, RZ, 0x3c, !PT ;  /* 0x0000000405058212 */ /* 0x010fc600078e3cff */
[----:B------:R-:W3:Y:S01]  /*11d20*/  LDL.LU R27, [R1+0x2d78] ;  /* 0x002d7800011b7983 */ /* 0x000ee20000300800 */
[----:B------:R-:W-:-:S04]  /*11d30*/  @!P0 LOP3.LUT R4, R5, R4, RZ, 0x3c, !PT ;  /* 0x0000000405048212 */ /* 0x000fc800078e3cff */
[----:B------:R-:W-:-:S05]  /*11d40*/  @!P0 LOP3.LUT R5, R5, R4, RZ, 0x3c, !PT ;  /* 0x0000000405058212 */ /* 0x000fca00078e3cff */
[----:B------:R0:W4:Y:S04]  /*11d50*/  @!P0 LDG.E.U16 R29, [R4.64] ;  /* 0x00000006041d8981 */ /* 0x000128000c1e1500 */
[----:B0-----:R-:W2:Y:S04]  /*11d60*/  LDL R4, [R1+0xc40] ;  /* 0x000c400001047983 */ /* 0x001ea80000100800 */
[----:B------:R-:W2:Y:S04]  /*11d70*/  LDL R5, [R1+0xc44] ;  /* 0x000c440001057983 */ /* 0x000ea80000100800 */
[----:B------:R-:W-:Y:S01]  /*11d80*/  STS.U16 [R28+0x2800], R3 ;  /* 0x002800031c007388 */ /* 0x000fe20000000400 */
[----:B---3--:R-:W-:-:S03]  /*11d90*/  PRMT R27, RZ, 0x7610, R27 ;  /* 0x00007610ff1b7816 */ /* 0x008fc6000000001b */
[----:B----4-:R0:W-:Y:S04]  /*11da0*/  STL [R1+0x2d04], R29 ;  /* 0x002d041d01007387 */ /* 0x0101e80000100800 */
[----:B0-----:R-:W3:Y:S01]  /*11db0*/  LDL.LU R29, [R1+0x198] ;  /* 0x00019800011d7983 */ /* 0x001ee20000300800 */
[----:B--2---:R-:W-:-:S03]  /*11dc0*/  @!P0 LOP3.LUT R5, R5, R4, RZ, 0x3c, !PT ;  /* 0x0000000405058212 */ /* 0x004fc600078e3cff */
[----:B------:R-:W2:Y:S01]  /*11dd0*/  LDL.LU R3, [R1+0x2d74] ;  /* 0x002d740001037983 */ /* 0x000ea20000300800 */
[----:B------:R-:W-:-:S04]  /*11de0*/  @!P0 LOP3.LUT R4, R5, R4, RZ, 0x3c, !PT ;  /* 0x0000000405048212 */ /* 0x000fc800078e3cff */
[----:B------:R-:W-:-:S05]  /*11df0*/  @!P0 LOP3.LUT R5, R5, R4, RZ, 0x3c, !PT ;  /* 0x0000000405058212 */ /* 0x000fca00078e3cff */
[----:B------:R0:W4:Y:S04]  /*11e00*/  @!P0 LDG.E.U16 R27, [R4.64] ;  /* 0x00000006041b8981 */ /* 0x000128000c1e1500 */
[----:B0-----:R-:W2:Y:S04]  /*11e10*/  LDL R4, [R1+0xc30] ;  /* 0x000c300001047983 */ /* 0x001ea80000100800 */
[----:B------:R-:W2:Y:S01]  /*11e20*/  LDL R5, [R1+0xc34] ;  /* 0x000c340001057983 */ /* 0x000ea20000100800 */
[----:B------:R-:W-:-:S03]  /*11e30*/  PRMT R26, RZ, 0x7610, R26 ;  /* 0x00007610ff1a7816 */ /* 0x000fc6000000001a */
[----:B------:R-:W-:Y:S01]  /*11e40*/  STS.U16 [R28+0x4800], R0 ;  /* 0x004800001c007388 */ /* 0x000fe20000000400 */
[----:B--2---:R-:W-:-:S04]  /*11e50*/  @!P0 LOP3.LUT R5, R5, R4, RZ, 0x3c, !PT ;  /* 0x0000000405058212 */ /* 0x004fc800078e3cff */
[----:B------:R-:W-:-:S04]  /*11e60*/  @!P0 LOP3.LUT R4, R5, R4, RZ, 0x3c, !PT ;  /* 0x0000000405048212 */ /* 0x000fc800078e3cff */
[----:B------:R-:W-:-:S05]  /*11e70*/  @!P0 LOP3.LUT R5, R5, R4, RZ, 0x3c, !PT ;  /* 0x0000000405058212 */ /* 0x000fca00078e3cff */
[----:B------:R0:W2:Y:S04]  /*11e80*/  @!P0 LDG.E.U16 R26, [R4.64] ;  /* 0x00000006041a8981 */ /* 0x0000a8000c1e1500 */
[----:B----4-:R1:W-:Y:S04]  /*11e90*/  STL [R1+0x2d08], R27 ;  /* 0x002d081b01007387 */ /* 0x0103e80000100800 */
[----:B-1----:R-:W4:Y:S04]  /*11ea0*/  LDL R27, [R1+0xc14] ;  /* 0x000c1400011b7983 */ /* 0x002f280000100800 */
[----:B------:R-:W3:Y:S04]  /*11eb0*/  LDL.LU R28, [R1+0x2d70] ;  /* 0x002d7000011c7983 */ /* 0x000ee80000300800 */
[----:B------:R-:W3:Y:S04]  /*11ec0*/  LDL.LU R0, [R1+0x174] ;  /* 0x0001740001007983 */ /* 0x000ee80000300800 */
[----:B0-----:R-:W3:Y:S04]  /*11ed0*/  LDL R4, [R1+0xc20] ;  /* 0x000c200001047983 */ /* 0x001ee80000100800 */
[----:B------:R-:W3:Y:S01]  /*11ee0*/  LDL R5, [R1+0xc24] ;  /* 0x000c240001057983 */ /* 0x000ee20000100800 */
[----:B------:R-:W-:-:S03]  /*11ef0*/  PRMT R25, RZ, 0x7610, R25 ;  /* 0x00007610ff197816 */ /* 0x000fc60000000019 */
[----:B--2---:R0:W-:Y:S04]  /*11f00*/  STL [R1+0x2d0c], R26 ;  /* 0x002d0c1a01007387 */ /* 0x0041e80000100800 */
[----:B0-----:R-:W0:Y:S01]  /*11f10*/  S2R R26, SR_TID.X ;  /* 0x00000000001a7919 */ /* 0x001e220000002100 */
[-C--:B---3--:R-:W-:Y:S02]  /*11f20*/  @!P0 LOP3.LUT R5, R5, R4.reuse, RZ, 0x3c, !PT ;  /* 0x0000000405058212 */ /* 0x088fe400078e3cff */
[----:B0-----:R-:W-:Y:S02]  /*11f30*/  LOP3.LUT R26, R26, 0x1ff, RZ, 0xc0, !PT ;  /* 0x000001ff1a1a7812 */ /* 0x001fe400078ec0ff */
[----:B------:R-:W-:-:S03]  /*11f40*/  @!P0 LOP3.LUT R4, R5, R4, RZ, 0x3c, !PT ;  /* 0x0000000405048212 */ /* 0x000fc600078e3cff */
[----:B------:R-:W-:Y:S01]  /*11f50*/  IMAD.SHL.U32 R26, R26, 0x2, RZ ;  /* 0x000000021a1a7824 */ /* 0x000fe200078e00ff */
[----:B------:R-:W-:-:S04]  /*11f60*/  @!P0 LOP3.LUT R5, R5, R4, RZ, 0x3c, !PT ;  /* 0x0000000405058212 */ /* 0x000fc800078e3cff */
[----:B------:R-:W-:Y:S01]  /*11f70*/  LOP3.LUT R26, R26, 0x20, RZ, 0x3c, !PT ;  /* 0x000000201a1a7812 */ /* 0x000fe200078e3cff */
[----:B------:R0:W2:Y:S04]  /*11f80*/  @!P0 LDG.E.U16 R25, [R4.64] ;  /* 0x0000000604198981 */ /* 0x0000a8000c1e1500 */
[----:B------:R1:W-:Y:S04]  /*11f90*/  STS.U16 [R26+0x6800], R2 ;  /* 0x006800021a007388 */ /* 0x0003e80000000400 */
[----:B-1----:R-:W3:Y:S04]  /*11fa0*/  LDL.LU R2, [R1+0x160] ;  /* 0x0001600001027983 */ /* 0x002ee80000300800 */
[----:B0-----:R-:W3:Y:S04]  /*11fb0*/  LDL.LU R4, [R1+0x1ac] ;  /* 0x0001ac0001047983 */ /* 0x001ee80000300800 */
[----:B------:R-:W4:Y:S01]  /*11fc0*/  LDL R5, [R1+0xc10] ;  /* 0x000c100001057983 */ /* 0x000f220000100800 */
[----:B------:R-:W-:-:S03]  /*11fd0*/  PRMT R24, RZ, 0x7610, R24 ;  /* 0x00007610ff187816 */ /* 0x000fc60000000018 */
[----:B--2---:R0:W-:Y:S01]  /*11fe0*/  STL [R1+0x2d10], R25 ;  /* 0x002d101901007387 */ /* 0x0041e20000100800 */
[----:B------:R-:W-:-:S03]  /*11ff0*/  PRMT R23, RZ, 0x7610, R23 ;  /* 0x00007610ff177816 */ /* 0x000fc60000000017 */
[----:B0-----:R-:W2:Y:S04]  /*12000*/  LDL R25, [R1+0xbf4] ;  /* 0x000bf40001197983 */ /* 0x001ea80000100800 */
[----:B---3--:R4:W-:Y:S02]  /*12010*/  STS.U16 [R26+0x8800], R4 ;  /* 0x008800041a007388 */ /* 0x0089e40000000400 */
[----:B----4-:R-:W-:-:S05]  /*12020*/  @!P0 IMAD.MOV.U32 R4, RZ, RZ, R27 ;  /* 0x000000ffff048224 */ /* 0x010fca00078e001b */
[----:B------:R0:W3:Y:S04]  /*12030*/  @!P0 LDG.E.U16 R24, [R4.64] ;  /* 0x0000000604188981 */ /* 0x0000e8000c1e1500 */
[----:B0-----:R-:W4:Y:S04]  /*12040*/  LDL R4, [R1+0xc00] ;  /* 0x000c000001047983 */ /* 0x001f280000100800 */
[----:B------:R-:W4:Y:S04]  /*12050*/  LDL R5, [R1+0xc04] ;  /* 0x000c040001057983 */ /* 0x000f280000100800 */
[----:B------:R0:W-:Y:S04]  /*12060*/  STS.U16 [R26+0xa800], R29 ;  /* 0x00a8001d1a007388 */ /* 0x0001e80000000400 */
[----:B---3--:R1:W-:Y:S04]  /*12070*/  STL [R1+0x2d14], R24 ;  /* 0x002d141801007387 */ /* 0x0083e80000100800 */
[----:B0-----:R-:W3:Y:S04]  /*12080*/  LDL R29, [R1+0xbe0] ;  /* 0x000be000011d7983 */ /* 0x001ee80000100800 */
[----:B------:R-:W3:Y:S04]  /*12090*/  LDL R27, [R1+0xbe4] ;  /* 0x000be400011b7983 */ /* 0x000ee80000100800 */
[----:B-1----:R-:W3:Y:S01]  /*120a0*/  LDL R24, [R1+0xbf0] ;  /* 0x000bf00001187983 */ /* 0x002ee20000100800 */
[----:B----4-:R-:W-:-:S04]  /*120b0*/  @!P0 LOP3.LUT R5, R5, R4, RZ, 0x3c, !PT ;  /* 0x0000000405058212 */ /* 0x010fc800078e3cff */
[----:B------:R-:W-:-:S04]  /*120c0*/  @!P0 LOP3.LUT R4, R5, R4, RZ, 0x3c, !PT ;  /* 0x0000000405048212 */ /* 0x000fc800078e3cff */
[----:B------:R-:W-:-:S05]  /*120d0*/  @!P0 LOP3.LUT R5, R5, R4, RZ, 0x3c, !PT ;  /* 0x0000000405058212 */ /* 0x000fca00078e3cff */
[----:B------:R0:W4:Y:S04]  /*120e0*/  @!P0 LDG.E.U16 R23, [R4.64] ;  /* 0x0000000604178981 */ /* 0x000128000c1e1500 */
[----:B0-----:R-:W3:Y:S01]  /*120f0*/  LDL.LU R5, [R1+0x18c] ;  /* 0x00018c0001057983 */ /* 0x001ee20000300800 */
[----:B------:R-:W-:Y:S01]  /*12100*/  PRMT R22, RZ, 0x7610, R22 ;  /* 0x00007610ff167816 */ /* 0x000fe20000000016 */
[----:B--2---:R-:W-:Y:S02]  /*12110*/  @!P0 IMAD.MOV.U32 R4, RZ, RZ, R25 ;  /* 0x000000ffff048224 */ /* 0x004fe400078e0019 */
[----:B---3--:R0:W-:Y:S02]  /*12120*/  STS.U16 [R26+0xc800], R5 ;  /* 0x00c800051a007388 */ /* 0x0081e40000000400 */
[----:B0-----:R-:W-:-:S05]  /*12130*/  @!P0 IMAD.MOV.U32 R5, RZ, RZ, R24 ;  /* 0x000000ffff058224 */ /* 0x001fca00078e0018 */
[----:B------:R0:W2:Y:S01]  /*12140*/  @!P0 LDG.E.U16 R22, [R4.64] ;  /* 0x0000000604168981 */ /* 0x0000a2000c1e1500 */
[----:B------:R-:W-:-:S03]  /*12150*/  PRMT R21, RZ, 0x7610, R21 ;  /* 0x00007610ff157816 */ /* 0x000fc60000000015 */
[----:B----4-:R1:W-:Y:S01]  /*12160*/  STL [R1+0x2d18], R23 ;  /* 0x002d181701007387 */ /* 0x0103e20000100800 */
[----:B0-----:R-:W-:Y:S02]  /*12170*/  @!P0 IMAD.MOV.U32 R4, RZ, RZ, R27 ;  /* 0x000000ffff048224 */ /* 0x001fe400078e001b */
[----:B------:R-:W-:Y:S01]  /*12180*/  @!P0 IMAD.MOV.U32 R5, RZ, RZ, R29 ;  /* 0x000000ffff058224 */ /* 0x000fe200078e001d */
[----:B-1----:R-:W3:Y:S04]  /*12190*/  LDL.LU R23, [R1+0x148] ;  /* 0x0001480001177983 */ /* 0x002ee80000300800 */
[----:B------:R-:W4:Y:S04]  /*121a0*/  LDL.LU R24, [R1+0xf8] ;  /* 0x0000f80001187983 */ /* 0x000f280000300800 */
[----:B------:R0:W3:Y:S04]  /*121b0*/  @!P0 LDG.E.U16 R21, [R4.64] ;  /* 0x0000000604158981 */ /* 0x0000e8000c1e1500 */
[----:B------:R-:W-:Y:S04]  /*121c0*/  STS.U16 [R26+0xe800], R0 ;  /* 0x00e800001a007388 */ /* 0x000fe80000000400 */
[----:B--2---:R1:W-:Y:S04]  /*121d0*/  STL [R1+0x2d1c], R22 ;  /* 0x002d1c1601007387 */ /* 0x0043e80000100800 */
[----:B------:R-:W2:Y:S04]  /*121e0*/  LDL R25, [R1+0xbc4] ;  /* 0x000bc40001197983 */ /* 0x000ea80000100800 */
[----:B-1----:R-:W2:Y:S04]  /*121f0*/  LDL R22, [R1+0xbd4] ;  /* 0x000bd40001167983 */ /* 0x002ea80000100800 */
[----:B------:R-:W4:Y:S04]  /*12200*/  LDL.LU R0, [R1+0xe4] ;  /* 0x0000e40001007983 */ /* 0x000f280000300800 */
[----:B0-----:R-:W4:Y:S01]  /*12210*/  LDL R5, [R1+0xbd0] ;  /* 0x000bd00001057983 */ /* 0x001f220000100800 */
[----:B------:R-:W-:-:S03]  /*12220*/  PRMT R20, RZ, 0x7610, R20 ;  /* 0x00007610ff147816 */ /* 0x000fc60000000014 */
[----:B---3--:R0:W-:Y:S04]  /*12230*/  STL [R1+0x2d20], R21 ;  /* 0x002d201501007387 */ /* 0x0081e80000100800 */
[----:B------:R1:W-:Y:S04]  /*12240*/  STS.U16 [R26+0x10800], R2 ;  /* 0x010800021a007388 */ /* 0x0003e80000000400 */
[----:B0-----:R-:W3:Y:S04]  /*12250*/  LDL.LU R21, [R1+0x108] ;  /* 0x0001080001157983 */ /* 0x001ee80000300800 */
[----:B------:R-:W3:Y:S04]  /*12260*/  LDL R27, [R1+0xbb0] ;  /* 0x000bb000011b7983 */ /* 0x000ee80000100800 */
[----:B-1----:R-:W3:Y:S04]  /*12270*/  LDL R2, [R1+0xbb4] ;  /* 0x000bb40001027983 */ /* 0x002ee80000100800 */
[----:B------:R-:W3:Y:S01]  /*12280*/  LDL.LU R29, [R1+0xc4] ;  /* 0x0000c400011d7983 */ /* 0x000ee20000300800 */
[----:B--2---:R-:W-:-:S05]  /*12290*/  @!P0 IMAD.MOV.U32 R4, RZ, RZ, R22 ;  /* 0x000000ffff048224 */ /* 0x004fca00078e0016 */
[----:B----4-:R0:W2:Y:S04]  /*122a0*/  @!P0 LDG.E.U16 R20, [R4.64] ;  /* 0x0000000604148981 */ /* 0x0100a8000c1e1500 */
[----:B0-----:R-:W4:Y:S01]  /*122b0*/  LDL R5, [R1+0xbc0] ;  /* 0x000bc00001057983 */ /* 0x001f220000100800 */
[----:B------:R-:W-:Y:S01]  /*122c0*/  PRMT R19, RZ, 0x7610, R19 ;  /* 0x00007610ff137816 */ /* 0x000fe20000000013 */
[----:B------:R-:W-:Y:S02]  /*122d0*/  @!P0 IMAD.MOV.U32 R4, RZ, RZ, R25 ;  /* 0x000000ffff048224 */ /* 0x000fe400078e0019 */
[----:B------:R0:W-:Y:S04]  /*122e0*/  STS.U16 [R26+0x12800], R23 ;  /* 0x012800171a007388 */ /* 0x0001e80000000400 */
[----:B--2---:R-:W-:Y:S04]  /*122f0*/  STL [R1+0x2d24], R20 ;  /* 0x002d241401007387 */ /* 0x004fe80000100800 */
[----:B0-----:R-:W2:Y:S04]  /*12300*/  LDL R23, [R1+0xba0] ;  /* 0x000ba00001177983 */ /* 0x001ea80000100800 */
[----:B------:R-:W2:Y:S04]  /*12310*/  LDL R22, [R1+0xba4] ;  /* 0x000ba40001167983 */ /* 0x000ea80000100800 */
[----:B----4-:R0:W4:Y:S01]  /*12320*/  @!P0 LDG.E.U16 R19, [R4.64] ;  /* 0x0000000604138981 */ /* 0x010122000c1e1500 */
[----:B------:R-:W-:-:S03]  /*12330*/  PRMT R18, RZ, 0x7610, R18 ;  /* 0x00007610ff127816 */ /* 0x000fc60000000012 */
[----:B------:R-:W4:Y:S04]  /*12340*/  LDL.LU R25, [R1+0xac] ;  /* 0x0000ac0001197983 */ /* 0x000f280000300800 */
[----:B---3--:R1:W-:Y:S01]  /*12350*/  STS.U16 [R26+0x14800], R21 ;  /* 0x014800151a007388 */ /* 0x0083e20000000400 */
[----:B0-----:R-:W-:Y:S02]  /*12360*/  @!P0 IMAD.MOV.U32 R4, RZ, RZ, R2 ;  /* 0x000000ffff048224 */ /* 0x001fe400078e0002 */
[----:B------:R-:W-:Y:S01]  /*12370*/  @!P0 IMAD.MOV.U32 R5, RZ, RZ, R27 ;  /* 0x000000ffff058224 */ /* 0x000fe200078e001b */
[----:B------:R-:W-:-:S04]  /*12380*/  PRMT R17, RZ, 0x7610, R17 ;  /* 0x00007610ff117816 */ /* 0x000fc80000000011 */
[----:B------:R2:W3:Y:S02]  /*12390*/  @!P0 LDG.E.U16 R18, [R4.64] ;  /* 0x0000000604128981 */ /* 0x0004e4000c1e1500 */
[----:B--2---:R-:W-:Y:S02]  /*123a0*/  @!P0 IMAD.MOV.U32 R5, RZ, RZ, R23 ;  /* 0x000000ffff058224 */ /* 0x004fe400078e0017 */
[----:B----4-:R0:W-:Y:S04]  /*123b0*/  STL [R1+0x2d28], R19 ;  /* 0x002d281301007387 */ /* 0x0101e80000100800 */
[----:B-1----:R-:W2:Y:S04]  /*123c0*/  LDL R21, [R1+0xb90] ;  /* 0x000b900001157983 */ /* 0x002ea80000100800 */
[----:B------:R-:W4:Y:S01]  /*123d0*/  LDL R20, [R1+0xb94] ;  /* 0x000b940001147983 */ /* 0x000f220000100800 */
[----:B------:R-:W-:-:S03]  /*123e0*/  @!P0 IMAD.MOV.U32 R4, RZ, RZ, R22 ;  /* 0x000000ffff048224 */ /* 0x000fc600078e0016 */
[----:B0-----:R-:W4:Y:S04]  /*123f0*/  LDL R19, [R1+0xb80] ;  /* 0x000b800001137983 */ /* 0x001f280000100800 */
[----:B------:R-:W4:Y:S04]  /*12400*/  LDL R2, [R1+0xb84] ;  /* 0x000b840001027983 */ /* 0x000f280000100800 */
[----:B------:R2:W4:Y:S01]  /*12410*/  @!P0 LDG.E.U16 R17, [R4.64] ;  /* 0x0000000604118981 */ /* 0x000522000c1e1500 */
[----:B------:R-:W-:Y:S02]  /*12420*/  PRMT R16, RZ, 0x7610, R16 ;  /* 0x00007610ff107816 */ /* 0x000fe40000000010 */
[----:B------:R-:W-:Y:S01]  /*12430*/  PRMT R15, RZ, 0x7610, R15 ;  /* 0x00007610ff0f7816 */ /* 0x000fe2000000000f */
[----:B------:R-:W4:Y:S04]  /*12440*/  LDL.LU R27, [R1+0x94] ;  /* 0x00009400011b7983 */ /* 0x000f280000300800 */
[----:B---3--:R-:W-:Y:S04]  /*12450*/  STL [R1+0x2d2c], R18 ;  /* 0x002d2c1201007387 */ /* 0x008fe80000100800 */
[----:B------:R-:W-:Y:S04]  /*12460*/  STS.U16 [R26+0x16800], R24 ;  /* 0x016800181a007388 */ /* 0x000fe80000000400 */
[----:B------:R0:W-:Y:S01]  /*12470*/  STS.U16 [R26+0x18800], R0 ;  /* 0x018800001a007388 */ /* 0x0001e20000000400 */
[----:B--2---:R-:W-:-:S02]  /*12480*/  @!P0 IMAD.MOV.U32 R5, RZ, RZ, R21 ;  /* 0x000000ffff058224 */ /* 0x004fc400078e0015 */
[----:B----4-:R-:W-:-:S05]  /*12490*/  @!P0 IMAD.MOV.U32 R4, RZ, RZ, R20 ;  /* 0x000000ffff048224 */ /* 0x010fca00078e0014 */
[----:B------:R1:W2:Y:S02]  /*124a0*/  @!P0 LDG.E.U16 R16, [R4.64] ;  /* 0x0000000604108981 */ /* 0x0002a4000c1e1500 */
[----:B-1----:R-:W-:Y:S02]  /*124b0*/  @!P0 IMAD.MOV.U32 R4, RZ, RZ, R2 ;  /* 0x000000ffff048224 */ /* 0x002fe400078e0002 */
[----:B------:R-:W-:Y:S01]  /*124c0*/  @!P0 IMAD.MOV.U32 R5, RZ, RZ, R19 ;  /* 0x000000ffff058224 */ /* 0x000fe200078e0013 */
[----:B------:R1:W-:Y:S04]  /*124d0*/  STL [R1+0x2d30], R17 ;  /* 0x002d301101007387 */ /* 0x0003e80000100800 */
[----:B0-----:R-:W3:Y:S04]  /*124e0*/  LDL R0, [R1+0xcbc] ;  /* 0x000cbc0001007983 */ /* 0x001ee80000100800 */
[----:B------:R3:W4:Y:S04]  /*124f0*/  @!P0 LDG.E.U16 R15, [R4.64] ;  /* 0x00000006040f8981 */ /* 0x000728000c1e1500 */
[----:B-1----:R-:W4:Y:S04]  /*12500*/  LDL R17, [R1+0xb78] ;  /* 0x000b780001117983 */ /* 0x002f280000100800 */
[----:B------:R-:W4:Y:S01]  /*12510*/  LDL.LU R22, [R1+0x354] ;  /* 0x0003540001167983 */ /* 0x000f220000300800 */
[----:B------:R-:W-:-:S03]  /*12520*/  PRMT R14, RZ, 0x7610, R14 ;  /* 0x00007610ff0e7816 */ /* 0x000fc6000000000e */
[----:B------:R0:W-:Y:S04]  /*12530*/  STS.U16 [R26+0x1a800], R29 ;  /* 0x01a8001d1a007388 */ /* 0x0001e80000000400 */
[----:B--2---:R-:W-:Y:S04]  /*12540*/  STL [R1+0x2d34], R16 ;  /* 0x002d341001007387 */ /* 0x004fe80000100800 */
[----:B------:R-:W2:Y:S04]  /*12550*/  LDL.LU R23, [R1+0x228] ;  /* 0x0002280001177983 */ /* 0x000ea80000300800 */
[----:B------:R-:W2:Y:S04]  /*12560*/  LDL R19, [R1+0xb70] ;  /* 0x000b700001137983 */ /* 0x000ea80000100800 */
[----:B------:R-:W2:Y:S04]  /*12570*/  LDL R2, [R1+0xccc] ;  /* 0x000ccc0001027983 */ /* 0x000ea80000100800 */
[----:B0-----:R-:W2:Y:S01]  /*12580*/  LDL.LU R29, [R1+0x220] ;  /* 0x00022000011d7983 */ /* 0x001ea20000300800 */
[----:B---3--:R-:W-:-:S03]  /*12590*/  @!P0 IMAD.MOV.U32 R4, RZ, RZ, R0 ;  /* 0x000000ffff048224 */ /* 0x008fc600078e0000 */
[----:B----4-:R-:W-:Y:S01]  /*125a0*/  STL [R1+0x2d38], R15 ;  /* 0x002d380f01007387 */ /* 0x010fe20000100800 */
[----:B------:R-:W-:-:S03]  /*125b0*/  @!P0 IMAD.MOV.U32 R5, RZ, RZ, R17 ;  /* 0x000000ffff058224 */ /* 0x000fc600078e0011 */
[----:B------:R-:W3:Y:S04]  /*125c0*/  LDL R18, [R1+0xb68] ;  /* 0x000b680001127983 */ /* 0x000ee80000100800 */
[----:B------:R-:W4:Y:S04]  /*125d0*/  LDL R17, [R1+0xcdc] ;  /* 0x000cdc0001117983 */ /* 0x000f280000100800 */
[----:B------:R2:W4:Y:S04]  /*125e0*/  @!P0 LDG.E.U16 R14, [R4.64] ;  /* 0x00000006040e8981 */ /* 0x000528000c1e1500 */
[----:B------:R-:W0:Y:S01]  /*125f0*/  S2R R0, SR_TID.X ;  /* 0x0000000000007919 */ /* 0x000e220000002100 */
[----:B------:R-:W-:-:S02]  /*12600*/  PRMT R13, RZ, 0x7610, R13 ;  /* 0x00007610ff0d7816 */ /* 0x000fc4000000000d */
[----:B------:R-:W-:Y:S01]  /*12610*/  PRMT R12, RZ, 0x7610, R12 ;  /* 0x00007610ff0c7816 */ /* 0x000fe2000000000c */
[----:B------:R1:W-:Y:S04]  /*12620*/  STS.U16 [R26+0x1c800], R25 ;  /* 0x01c800191a007388 */ /* 0x0003e80000000400 */
[----:B------:R0:W-:Y:S04]  /*12630*/  STS.U16 [R26+0x1e800], R27 ;  /* 0x01e8001b1a007388 */ /* 0x0001e80000000400 */
[----:B-1----:R-:W4:Y:S01]  /*12640*/  LDL.LU R25, [R1+0x210] ;  /* 0x0002100001197983 */ /* 0x002f220000300800 */
[----:B0-----:R-:W-:-:S05]  /*12650*/  LOP3.LUT R0, R0, 0x1ff, RZ, 0xc0, !PT ;  /* 0x000001ff00007812 */ /* 0x001fca00078ec0ff */
[----:B------:R-:W-:Y:S02]  /*12660*/  IMAD.SHL.U32 R27, R0, 0x2, RZ ;  /* 0x00000002001b7824 */ /* 0x000fe400078e00ff */
[----:B--2---:R-:W-:Y:S02]  /*12670*/  @!P0 IMAD.MOV.U32 R5, RZ, RZ, R19 ;  /* 0x000000ffff058224 */ /* 0x004fe400078e0013 */
[----:B------:R-:W-:-:S05]  /*12680*/  @!P0 IMAD.MOV.U32 R4, RZ, RZ, R2 ;  /* 0x000000ffff048224 */ /* 0x000fca00078e0002 */
[----:B------:R3:W2:Y:S02]  /*12690*/  @!P0 LDG.E.U16 R13, [R4.64] ;  /* 0x00000006040d8981 */ /* 0x0006a4000c1e1500 */
[----:B---3--:R-:W-:Y:S02]  /*126a0*/  @!P0 IMAD.MOV.U32 R5, RZ, RZ, R18 ;  /* 0x000000ffff058224 */ /* 0x008fe400078e0012 */
[----:B----4-:R-:W-:Y:S01]  /*126b0*/  @!P0 IMAD.MOV.U32 R4, RZ, RZ, R17 ;  /* 0x000000ffff048224 */ /* 0x010fe200078e0011 */
[----:B------:R0:W-:Y:S04]  /*126c0*/  STL [R1+0x2d3c], R14 ;  /* 0x002d3c0e01007387 */ /* 0x0001e80000100800 */
[----:B------:R-:W3:Y:S04]  /*126d0*/  LDL R0, [R1+0xcec] ;  /* 0x000cec0001007983 */ /* 0x000ee80000100800 */
[----:B------:R3:W4:Y:S04]  /*126e0*/  @!P0 LDG.E.U16 R12, [R4.64] ;  /* 0x00000006040c8981 */ /* 0x000728000c1e1500 */
[----:B------:R-:W4:Y:S04]  /*126f0*/  LDL R16, [R1+0xcb0] ;  /* 0x000cb00001107983 */ /* 0x000f280000100800 */
[----:B------:R-:W4:Y:S01]  /*12700*/  LDL.LU R26, [R1+0x1f8] ;  /* 0x0001f800011a7983 */ /* 0x000f220000300800 */
[----:B------:R-:W-:-:S03]  /*12710*/  LOP3.LUT R24, R27, 0x30, RZ, 0x3c, !PT ;  /* 0x000000301b187812 */ /* 0x000fc600078e3cff */
[----:B------:R-:W4:Y:S04]  /*12720*/  LDL R15, [R1+0xcc0] ;  /* 0x000cc000010f7983 */ /* 0x000f280000100800 */
[----:B------:R-:W4:Y:S04]  /*12730*/  LDL R2, [R1+0xcfc] ;  /* 0x000cfc0001027983 */ /* 0x000f280000100800 */
[----:B------:R-:W4:Y:S01]  /*12740*/  LDL.LU R27, [R1+0x1e8] ;  /* 0x0001e800011b7983 */ /* 0x000f220000300800 */
[----:B------:R-:W-:-:S03]  /*12750*/  PRMT R11, RZ, 0x7610, R11 ;  /* 0x00007610ff0b7816 */ /* 0x000fc6000000000b */
[----:B--2---:R1:W-:Y:S04]  /*12760*/  STL [R1+0x2d40], R13 ;  /* 0x002d400d01007387 */ /* 0x0043e80000100800 */
[----:B0-----:R-:W2:Y:S04]  /*12770*/  LDL R14, [R1+0xcd0] ;  /* 0x000cd000010e7983 */ /* 0x001ea80000100800 */
[----:B-1----:R-:W2:Y:S01]  /*12780*/  LDL R13, [R1+0xd0c] ;  /* 0x000d0c00010d7983 */ /* 0x002ea20000100800 */
[----:B---3--:R-:W-:-:S03]  /*12790*/  @!P0 IMAD.MOV.U32 R4, RZ, RZ, R0 ;  /* 0x000000ffff048224 */ /* 0x008fc600078e0000 */
[----:B----4-:R0:W-:Y:S04]  /*127a0*/  STL [R1+0x2d44], R12 ;  /* 0x002d440c01007387 */ /* 0x0101e80000100800 */
[----:B------:R-:W3:Y:S01]  /*127b0*/  LDL R0, [R1+0xd1c] ;  /* 0x000d1c0001007983 */ /* 0x000ee20000100800 */
[----:B------:R-:W-:-:S03]  /*127c0*/  @!P0 IMAD.MOV.U32 R5, RZ, RZ, R16 ;  /* 0x000000ffff058224 */ /* 0x000fc600078e0010 */
[----:B0-----:R-:W4:Y:S04]  /*127d0*/  LDL R12, [R1+0xce0] ;  /* 0x000ce000010c7983 */ /* 0x001f280000100800 */
[----:B------:R0:W4:Y:S01]  /*127e0*/  @!P0 LDG.E.U16 R11, [R4.64] ;  /* 0x00000006040b8981 */ /* 0x000122000c1e1500 */
[----:B------:R-:W-:Y:S02]  /*127f0*/  PRMT R10, RZ, 0x7610, R10 ;  /* 0x00007610ff0a7816 */ /* 0x000fe4000000000a */
[----:B------:R-:W-:Y:S01]  /*12800*/  PRMT R9, RZ, 0x7610, R9 ;  /* 0x00007610ff097816 */ /* 0x000fe20000000009 */
[----:B0-----:R-:W-:Y:S02]  /*12810*/  @!P0 IMAD.MOV.U32 R4, RZ, RZ, R2 ;  /* 0x000000ffff048224 */ /* 0x001fe400078e0002 */
[----:B------:R-:W-:-:S05]  /*12820*/  @!P0 IMAD.MOV.U32 R5, RZ, RZ, R15 ;  /* 0x000000ffff058224 */ /* 0x000fca00078e000f */
[----:B------:R2:W4:Y:S01]  /*12830*/  @!P0 LDG.E.U16 R10, [R4.64] ;  /* 0x00000006040a8981 */ /* 0x000522000c1e1500 */
[----:B------:R-:W-:Y:S01]  /*12840*/  PRMT R8, RZ, 0x7610, R8 ;  /* 0x00007610ff087816 */ /* 0x000fe20000000008 */
[----:B--2---:R-:W-:Y:S02]  /*12850*/  @!P0 IMAD.MOV.U32 R5, RZ, RZ, R14 ;  /* 0x000000ffff058224 */ /* 0x004fe400078e000e */
[----:B------:R-:W-:-:S05]  /*12860*/  @!P0 IMAD.MOV.U32 R4, RZ, RZ, R13 ;  /* 0x000000ffff048224 */ /* 0x000fca00078e000d */
[----:B------:R3:W2:Y:S02]  /*12870*/  @!P0 LDG.E.U16 R9, [R4.64] ;  /* 0x0000000604098981 */ /* 0x0006a4000c1e1500 */
[----:B---3--:R-:W-:Y:S02]  /*12880*/  @!P0 IMAD.MOV.U32 R4, RZ, RZ, R0 ;  /* 0x000000ffff048224 */ /* 0x008fe400078e0000 */
[----:B----4-:R-:W-:Y:S01]  /*12890*/  @!P0 IMAD.MOV.U32 R5, RZ, RZ, R12 ;  /* 0x000000ffff058224 */ /* 0x010fe200078e000c */
[----:B------:R0:W-:Y:S04]  /*128a0*/  STL [R1+0x2d48], R11 ;  /* 0x002d480b01007387 */ /* 0x0001e80000100800 */
[----:B------:R-:W3:Y:S01]  /*128b0*/  @!P0 LDG.E.U16 R8, [R4.64] ;  /* 0x0000000604088981 */ /* 0x000ee2000c1e1500 */
[----:B------:R-:W2:Y:S03]  /*128c0*/  LDL R2, [R1+0xd40] ;  /* 0x000d400001027983 */ /* 0x000ea60000100800 */
[----:B0-----:R-:W2:Y:S04]  /*128d0*/  LDL R11, [R1+0xcf0] ;  /* 0x000cf000010b7983 */ /* 0x001ea80000100800 */
[----:B------:R-:W-:Y:S01]  /*128e0*/  STS.U16 [R24+0xc00], R22 ;  /* 0x000c001618007388 */ /* 0x000fe20000000400 */
[----:B------:R-:W-:Y:S02]  /*128f0*/  STS.U16 [R24+0x2c00], R23 ;  /* 0x002c001718007388 */ /* 0x000fe40000000400 */
[----:B------:R0:W-:Y:S02]  /*12900*/  STS.U16 [R24+0x4c00], R29 ;  /* 0x004c001d18007388 */ /* 0x0001e40000000400 */
[----:B------:R-:W-:Y:S01]  /*12910*/  STS.U16 [R24+0x6c00], R25 ;  /* 0x006c001918007388 */ /* 0x000fe20000000400 */
[----:B------:R1:W-:Y:S04]  /*12920*/  STS.U16 [R24+0x8c00], R26 ;  /* 0x008c001a18007388 */ /* 0x0003e80000000400 */
[----:B0-----:R-:W2:Y:S01]  /*12930*/  LDL.LU R29, [R1+0x1d0] ;  /* 0x0001d000011d7983 */ /* 0x001ea20000300800 */
[----:B------:R0:W-:Y:S03]  /*12940*/  STL [R1+0x2d4c], R10 ;  /* 0x002d4c0a01007387 */ /* 0x0001e60000100800 */
[----:B--2---:R2:W-:Y:S01]  /*12950*/  STL [R1+0x2d50], R9 ;  /* 0x002d500901007387 */ /* 0x0045e20000100800 */
[----:B------:R-:W4:Y:S03]  /*12960*/  LDL.LU R0, [R1+0x1bc] ;  /* 0x0001bc0001007983 */ /* 0x000f260000300800 */
[----:B---3--:R3:W-:Y:S01]  /*12970*/  STL [R1+0x2d54], R8 ;  /* 0x002d540801007387 */ /* 0x0087e20000100800 */
[----:B------:R-:W4:Y:S02]  /*12980*/  LDL.LU R12, [R1+0x1a8] ;  /* 0x0001a800010c7983 */ /* 0x000f240000300800 */
[----:B-1----:R-:W4:Y:S02]  /*12990*/  LDL.LU R26, [R1+0x190] ;  /* 0x00019000011a7983 */ /* 0x002f240000300800 */
[----:B--2---:R-:W-:Y:S01]  /*129a0*/  @!P0 IMAD.MOV.U32 R4, RZ, RZ, R2 ;  /* 0x000000ffff048224 */ /* 0x004fe200078e0002 */
[----:B0-----:R-:W2:Y:S04]  /*129b0*/  LDL R10, [R1+0xd00] ;  /* 0x000d0000010a7983 */ /* 0x001ea80000100800 */
[----:B------:R-:W4:Y:S04]  /*129c0*/  LDL R2, [R1+0xd38] ;  /* 0x000d380001027983 */ /* 0x000f280000100800 */
[----:B------:R-:W4:Y:S04]  /*129d0*/  LDL R9, [R1+0xd10] ;  /* 0x000d100001097983 */ /* 0x000f280000100800 */
[----:B---3--:R-:W3:Y:S01]  /*129e0*/  LDL R8, [R1+0xd30] ;  /* 0x000d300001087983 */ /* 0x008ee20000100800 */
[----:B------:R-:W-:Y:S01]  /*129f0*/  PRMT R7, RZ, 0x7610, R7 ;  /* 0x00007610ff077816 */ /* 0x000fe20000000007 */
[----:B------:R-:W-:Y:S01]  /*12a00*/  @!P0 IMAD.MOV.U32 R5, RZ, RZ, R11 ;  /* 0x000000ffff058224 */ /* 0x000fe200078e000b */
[----:B------:R-:W-:-:S02]  /*12a10*/  PRMT R6, RZ, 0x7610, R6 ;  /* 0x00007610ff067816 */ /* 0x000fc40000000006 */
[----:B------:R-:W-:Y:S01]  /*12a20*/  PRMT R3, RZ, 0x7610, R3 ;  /* 0x00007610ff037816 */ /* 0x000fe20000000003 */
[----:B------:R-:W3:Y:S04]  /*12a30*/  LDL.LU R13, [R1+0x178] ;  /* 0x00017800010d7983 */ /* 0x000ee80000300800 */
[----:B------:R2:W3:Y:S01]  /*12a40*/  @!P0 LDG.E.U16 R7, [R4.64] ;  /* 0x0000000604078981 */ /* 0x0004e2000c1e1500 */
[----:B------:R-:W3:Y:S03]  /*12a50*/  LDL.LU R14, [R1+0x15c] ;  /* 0x00015c00010e7983 */ /* 0x000ee60000300800 */
[----:B------:R0:W-:Y:S01]  /*12a60*/  STS.U16 [R24+0xac00], R27 ;  /* 0x00ac001b18007388 */ /* 0x0001e20000000400 */
[----:B------:R-:W3:Y:S03]  /*12a70*/  LDL.LU R15, [R1+0x144] ;  /* 0x00014400010f7983 */ /* 0x000ee60000300800 */
[----:B0-----:R-:W3:Y:S01]  /*12a80*/  LDL.LU R27, [R1+0xfc] ;  /* 0x0000fc00011b7983 */ /* 0x001ee20000300800 */
[----:B------:R-:W3:Y:S02]  /*12a90*/  LDL.LU R16, [R1+0xe0] ;  /* 0x0000e00001107983 */ /* 0x000ee40000300800 */
[----:B------:R-:W3:Y:S02]  /*12aa0*/  LDL.LU R25, [R1+0xcc] ;  /* 0x0000cc0001197983 */ /* 0x000ee40000300800 */
[----:B--2---:R-:W-:-:S02]  /*12ab0*/  @!P0 IMAD.MOV.U32 R5, RZ, RZ, R10 ;  /* 0x000000ffff058224 */ /* 0x004fc400078e000a */
[----:B----4-:R-:W-:-:S05]  /*12ac0*/  @!P0 IMAD.MOV.U32 R4, RZ, RZ, R2 ;  /* 0x000000ffff048224 */ /* 0x010fca00078e0002 */
[----:B------:R3:W2:Y:S02]  /*12ad0*/  @!P0 LDG.E.U16 R6, [R4.64] ;  /* 0x0000000604068981 */ /* 0x0006a4000c1e1500 */
[----:B---3--:R-:W-:Y:S02]  /*12ae0*/  @!P0 IMAD.MOV.U32 R4, RZ, RZ, R8 ;  /* 0x000000ffff048224 */ /* 0x008fe400078e0008 */
[----:B------:R-:W-:-:S05]  /*12af0*/  @!P0 IMAD.MOV.U32 R5, RZ, RZ, R9 ;  /* 0x000000ffff058224 */ /* 0x000fca00078e0009 */
[----:B------:R-:W3:Y:S04]  /*12b00*/  @!P0 LDG.E.U16 R3, [R4.64] ;  /* 0x0000000604038981 */ /* 0x000ee8000c1e1500 */
[----:B------:R-:W-:Y:S01]  /*12b10*/  STL [R1+0x2d58], R7 ;  /* 0x002d580701007387 */ /* 0x000fe20000100800 */
[----:B------:R-:W4:Y:S02]  /*12b20*/  LDL.LU R17, [R1+0x36c] ;  /* 0x00036c0001117983 */ /* 0x000f240000300800 */
[----:B------:R-:W4:Y:S02]  /*12b30*/  LDL.LU R18, [R1+0x35c] ;  /* 0x00035c0001127983 */ /* 0x000f240000300800 */
[----:B------:R-:W4:Y:S01]  /*12b40*/  LDL.LU R19, [R1+0x248] ;  /* 0x0002480001137983 */ /* 0x000f220000300800 */
[----:B------:R0:W-:Y:S04]  /*12b50*/  STS.U16 [R24+0xcc00], R29 ;  /* 0x00cc001d18007388 */ /* 0x0001e80000000400 */
[----:B------:R-:W4:Y:S04]  /*12b60*/  LDL.LU R20, [R1+0x224] ;  /* 0x0002240001147983 */ /* 0x000f280000300800 */
[----:B0-----:R-:W4:Y:S01]  /*12b70*/  LDL.LU R29, [R1+0x20c] ;  /* 0x00020c00011d7983 */ /* 0x001f220000300800 */
[----:B------:R-:W4:Y:S02]  /*12b80*/  LDL.LU R21, [R1+0x1f0] ;  /* 0x0001f00001157983 */ /* 0x000f240000300800 */
[----:B------:R-:W4:Y:S02]  /*12b90*/  LDL.LU R22, [R1+0x1d8] ;  /* 0x0001d80001167983 */ /* 0x000f240000300800 */
[----:B------:R-:W4:Y:S01]  /*12ba0*/  LDL.LU R2, [R1+0x1c0] ;  /* 0x0001c00001027983 */ /* 0x000f220000300800 */
[----:B------:R0:W-:Y:S01]  /*12bb0*/  STS.U16 [R24+0xec00], R0 ;  /* 0x00ec000018007388 */ /* 0x0001e20000000400 */
[----:B------:R-:W-:Y:S02]  /*12bc0*/  STS.U16 [R24+0x10c00], R12 ;  /* 0x010c000c18007388 */ /* 0x000fe40000000400 */
[----:B------:R1:W-:Y:S02]  /*12bd0*/  STS.U16 [R24+0x12c00], R26 ;  /* 0x012c001a18007388 */ /* 0x0003e40000000400 */
[----:B------:R-:W-:Y:S01]  /*12be0*/  STS.U16 [R24+0x14c00], R13 ;  /* 0x014c000d18007388 */ /* 0x000fe20000000400 */
[----:B------:R-:W-:Y:S01]  /*12bf0*/  STS.U16 [R24+0x16c00], R14 ;  /* 0x016c000e18007388 */ /* 0x000fe20000000400 */
[----:B------:R-:W-:Y:S02]  /*12c00*/  STS.U16 [R24+0x18c00], R15 ;  /* 0x018c000f18007388 */ /* 0x000fe40000000400 */
[----:B------:R1:W-:Y:S01]  /*12c10*/  STS.U16 [R24+0x1ac00], R27 ;  /* 0x01ac001b18007388 */ /* 0x0003e20000000400 */
[----:B0-----:R-:W0:Y:S04]  /*12c20*/  S2R R0, SR_TID.X ;  /* 0x0000000000007919 */ /* 0x001e280000002100 */
[----:B--2---:R-:W-:Y:S01]  /*12c30*/  STL [R1+0x2d5c], R6 ;  /* 0x002d5c0601007387 */ /* 0x004fe20000100800 */
[----:B------:R-:W2:Y:S03]  /*12c40*/  LDL.LU R23, [R1+0x1a4] ;  /* 0x0001a40001177983 */ /* 0x000ea60000300800 */
[----:B---3--:R-:W-:Y:S01]  /*12c50*/  STL [R1+0x2d60], R3 ;  /* 0x002d600301007387 */ /* 0x008fe20000100800 */
[----:B-1----:R-:W3:Y:S02]  /*12c60*/  LDL.LU R26, [R1+0x188] ;  /* 0x00018800011a7983 */ /* 0x002ee40000300800 */
[----:B------:R-:W3:Y:S01]  /*12c70*/  LDL.LU R27, [R1+0x170] ;  /* 0x00017000011b7983 */ /* 0x000ee20000300800 */
[----:B0-----:R-:W-:-:S05]  /*12c80*/  LOP3.LUT R0, R0, 0x1ff, RZ, 0xc0, !PT ;  /* 0x000001ff00007812 */ /* 0x001fca00078ec0ff */
[----:B------:R-:W-:Y:S01]  /*12c90*/  IMAD.SHL.U32 R0, R0, 0x2, RZ ;  /* 0x0000000200007824 */ /* 0x000fe200078e00ff */
[----:B------:R-:W-:Y:S04]  /*12ca0*/  STS.U16 [R24+0x1cc00], R16 ;  /* 0x01cc001018007388 */ /* 0x000fe80000000400 */
[C---:B------:R-:W-:Y:S01]  /*12cb0*/  LOP3.LUT R7, R0.reuse, 0x40, RZ, 0x3c, !PT ;  /* 0x0000004000077812 */ /* 0x040fe200078e3cff */
[----:B------:R0:W-:Y:S04]  /*12cc0*/  STS.U16 [R24+0x1ec00], R25 ;  /* 0x01ec001918007388 */ /* 0x0001e80000000400 */
[----:B----4-:R-:W-:Y:S01]  /*12cd0*/  STS.U16 [R7+0x1000], R17 ;  /* 0x0010001107007388 */ /* 0x010fe20000000400 */
[----:B------:R-:W-:Y:S02]  /*12ce0*/  STS.U16 [R7+0x3000], R18 ;  /* 0x0030001207007388 */ /* 0x000fe40000000400 */
[----:B------:R-:W-:Y:S02]  /*12cf0*/  STS.U16 [R7+0x5000], R19 ;  /* 0x0050001307007388 */ /* 0x000fe40000000400 */
[----:B------:R-:W-:Y:S01]  /*12d00*/  STS.U16 [R7+0x7000], R20 ;  /* 0x0070001407007388 */ /* 0x000fe20000000400 */
[----:B------:R1:W-:Y:S04]  /*12d10*/  STS.U16 [R7+0x9000], R29 ;  /* 0x0090001d07007388 */ /* 0x0003e80000000400 */
[----:B0-----:R-:W4:Y:S01]  /*12d20*/  LDL.LU R24, [R1+0x158] ;  /* 0x0001580001187983 */ /* 0x001f220000300800 */
[----:B------:R-:W4:Y:S02]  /*12d30*/  LDL.LU R25, [R1+0x140] ;  /* 0x0001400001197983 */ /* 0x000f240000300800 */
[----:B------:R-:W4:Y:S02]  /*12d40*/  LDL.LU R6, [R1+0xf4] ;  /* 0x0000f40001067983 */ /* 0x000f240000300800 */
[----:B------:R-:W-:Y:S01]  /*12d50*/  STS.U16 [R7+0xb000], R21 ;  /* 0x00b0001507007388 */ /* 0x000fe20000000400 */
[----:B------:R-:W-:Y:S04]  /*12d60*/  STS.U16 [R7+0xd000], R22 ;  /* 0x00d0001607007388 */ /* 0x000fe80000000400 */
[----:B-1----:R-:W4:Y:S01]  /*12d70*/  LDL.LU R29, [R1+0xdc] ;  /* 0x0000dc00011d7983 */ /* 0x002f220000300800 */
[----:B------:R-:W4:Y:S02]  /*12d80*/  LDL.LU R8, [R1+0xc8] ;  /* 0x0000c80001087983 */ /* 0x000f240000300800 */
[----:B------:R-:W4:Y:S02]  /*12d90*/  LDL.LU R9, [R1+0x368] ;  /* 0x0003680001097983 */ /* 0x000f240000300800 */
[----:B------:R-:W4:Y:S01]  /*12da0*/  LDL.LU R10, [R1+0x358] ;  /* 0x00035800010a7983 */ /* 0x000f220000300800 */
[----:B------:R-:W4:Y:S04]  /*12db0*/  LDL.LU R11, [R1+0x244] ;  /* 0x00024400010b7983 */ /* 0x000f280000300800 */
[----:B------:R0:W-:Y:S01]  /*12dc0*/  STS.U16 [R7+0xf000], R2 ;  /* 0x00f0000207007388 */ /* 0x0001e20000000400 */
[----:B------:R-:W4:Y:S03]  /*12dd0*/  LDL.LU R12, [R1+0x21c] ;  /* 0x00021c00010c7983 */ /* 0x000f260000300800 */
[----:B0-----:R-:W4:Y:S01]  /*12de0*/  LDL.LU R2, [R1+0x208] ;  /* 0x0002080001027983 */ /* 0x001f220000300800 */
[----:B------:R-:W4:Y:S02]  /*12df0*/  LDL.LU R13, [R1+0x1ec] ;  /* 0x0001ec00010d7983 */ /* 0x000f240000300800 */
[----:B------:R-:W4:Y:S02]  /*12e00*/  LDL.LU R14, [R1+0x1d4] ;  /* 0x0001d400010e7983 */ /* 0x000f240000300800 */
[----:B------:R-:W4:Y:S01]  /*12e10*/  LDL.LU R17, [R1+0x1b8] ;  /* 0x0001b80001117983 */ /* 0x000f220000300800 */
[----:B------:R-:W4:Y:S01]  /*12e20*/  LDL.LU R15, [R1+0x1a0] ;  /* 0x0001a000010f7983 */ /* 0x000f220000300800 */
[----:B------:R-:W4:Y:S02]  /*12e30*/  LDL.LU R16, [R1+0x184] ;  /* 0x0001840001107983 */ /* 0x000f240000300800 */
[----:B------:R-:W4:Y:S02]  /*12e40*/  LDL.LU R18, [R1+0x16c] ;  /* 0x00016c0001127983 */ /* 0x000f240000300800 */
[----:B------:R-:W4:Y:S01]  /*12e50*/  LDL.LU R19, [R1+0x154] ;  /* 0x0001540001137983 */ /* 0x000f220000300800 */
[----:B------:R-:W4:Y:S04]  /*12e60*/  LDL.LU R20, [R1+0x10c] ;  /* 0x00010c0001147983 */ /* 0x000f280000300800 */
[----:B--2---:R-:W-:Y:S04]  /*12e70*/  STS.U16 [R7+0x11000], R23 ;  /* 0x0110001707007388 */ /* 0x004fe80000000400 */
[----:B---3--:R0:W-:Y:S01]  /*12e80*/  STS.U16 [R7+0x13000], R26 ;  /* 0x0130001a07007388 */ /* 0x0081e20000000400 */
[----:B------:R1:W-:Y:S03]  /*12e90*/  STS.U16 [R7+0x15000], R27 ;  /* 0x0150001b07007388 */ /* 0x0003e60000000400 */
[----:B0-----:R-:W2:Y:S01]  /*12ea0*/  LDL.LU R26, [R1+0xf0] ;  /* 0x0000f000011a7983 */ /* 0x001ea20000300800 */
[----:B-1----:R-:W3:Y:S01]  /*12eb0*/  LDL.LU R27, [R1+0xd8] ;  /* 0x0000d800011b7983 */ /* 0x002ee20000300800 */
[----:B------:R-:W-:Y:S01]  /*12ec0*/  LOP3.LUT R3, R0, 0x50, RZ, 0x3c, !PT ;  /* 0x0000005000037812 */ /* 0x000fe200078e3cff */
[----:B------:R-:W3:Y:S01]  /*12ed0*/  LDL.LU R21, [R1+0x364] ;  /* 0x0003640001157983 */ /* 0x000ee20000300800 */
[----:B------:R-:W3:Y:S01]  /*12ee0*/  LDL.LU R22, [R1+0x350] ;  /* 0x0003500001167983 */ /* 0x000ee20000300800 */
[----:B------:R-:W3:Y:S03]  /*12ef0*/  LDL.LU R23, [R1+0x240] ;  /* 0x0002400001177983 */ /* 0x000ee60000300800 */
[----:B----4-:R0:W-:Y:S01]  /*12f00*/  STS.U16 [R7+0x17000], R24 ;  /* 0x0170001807007388 */ /* 0x0101e20000000400 */
[----:B------:R1:W-:Y:S02]  /*12f10*/  STS.U16 [R7+0x19000], R25 ;  /* 0x0190001907007388 */ /* 0x0003e40000000400 */
[----:B------:R-:W-:Y:S01]  /*12f20*/  STS.U16 [R7+0x1b000], R6 ;  /* 0x01b0000607007388 */ /* 0x000fe20000000400 */
[----:B------:R4:W-:Y:S01]  /*12f30*/  STS.U16 [R7+0x1d000], R29 ;  /* 0x01d0001d07007388 */ /* 0x0009e20000000400 */
[----:B------:R-:W-:Y:S02]  /*12f40*/  STS.U16 [R7+0x1f000], R8 ;  /* 0x01f0000807007388 */ /* 0x000fe40000000400 */
[----:B------:R-:W-:Y:S02]  /*12f50*/  STS.U16 [R3+0x1400], R9 ;  /* 0x0014000903007388 */ /* 0x000fe40000000400 */
[----:B------:R-:W-:Y:S01]  /*12f60*/  STS.U16 [R3+0x3400], R10 ;  /* 0x0034000a03007388 */ /* 0x000fe20000000400 */
[----:B------:R-:W-:Y:S01]  /*12f70*/  STS.U16 [R3+0x5400], R11 ;  /* 0x0054000b03007388 */ /* 0x000fe20000000400 */
[----:B------:R-:W-:Y:S03]  /*12f80*/  STS.U16 [R3+0x7400], R12 ;  /* 0x0074000c03007388 */ /* 0x000fe60000000400 */
[----:B0-----:R-:W3:Y:S01]  /*12f90*/  LDL.LU R24, [R1+0x218] ;  /* 0x0002180001187983 */ /* 0x001ee20000300800 */
[----:B-1----:R-:W3:Y:S03]  /*12fa0*/  LDL.LU R25, [R1+0x204] ;  /* 0x0002040001197983 */ /* 0x002ee60000300800 */
[----:B----4-:R-:W4:Y:S01]  /*12fb0*/  LDL.LU R29, [R1+0x1e4] ;  /* 0x0001e400011d7983 */ /* 0x010f220000300800 */
[----:B------:R-:W4:Y:S03]  /*12fc0*/  LDL.LU R0, [R1+0x1cc] ;  /* 0x0001cc0001007983 */ /* 0x000f260000300800 */
[----:B------:R0:W-:Y:S04]  /*12fd0*/  STS.U16 [R3+0x9400], R2 ;  /* 0x0094000203007388 */ /* 0x0001e80000000400 */
[----:B0-----:R-:W0:Y:S01]  /*12fe0*/  S2R R2, SR_TID.X ;  /* 0x0000000000027919 */ /* 0x001e220000002100 */
[----:B------:R-:W-:Y:S02]  /*12ff0*/  STS.U16 [R3+0xb400], R13 ;  /* 0x00b4000d03007388 */ /* 0x000fe40000000400 */
[----:B------:R-:W-:Y:S02]  /*13000*/  STS.U16 [R3+0xd400], R14 ;  /* 0x00d4000e03007388 */ /* 0x000fe40000000400 */
[----:B------:R0:W-:Y:S01]  /*13010*/  STS.U16 [R3+0xf400], R17 ;  /* 0x00f4001103007388 */ /* 0x0001e20000000400 */
[----:B------:R-:W-:Y:S01]  /*13020*/  STS.U16 [R3+0x11400], R15 ;  /* 0x0114000f03007388 */ /* 0x000fe20000000400 */
[----:B------:R-:W-:Y:S02]  /*13030*/  STS.U16 [R3+0x13400], R16 ;  /* 0x0134001003007388 */ /* 0x000fe40000000400 */
[----:B------:R-:W-:Y:S02]  /*13040*/  STS.U16 [R3+0x15400], R18 ;  /* 0x0154001203007388 */ /* 0x000fe40000000400 */
[----:B------:R-:W-:Y:S01]  /*13050*/  STS.U16 [R3+0x17400], R19 ;  /* 0x0174001303007388 */ /* 0x000fe20000000400 */
[----:B------:R-:W-:Y:S01]  /*13060*/  STS.U16 [R3+0x19400], R20 ;  /* 0x0194001403007388 */ /* 0x000fe20000000400 */
[----:B0-----:R-:W-:-:S03]  /*13070*/  LOP3.LUT R17, R2, 0x1ff, RZ, 0xc0, !PT ;  /* 0x000001ff02117812 */ /* 0x001fc600078ec0ff */
[----:B------:R-:W4:Y:S04]  /*13080*/  LDL.LU R2, [R1+0x1b4] ;  /* 0x0001b40001027983 */ /* 0x000f280000300800 */
[----:B--2---:R-:W-:Y:S01]  /*13090*/  STS.U16 [R3+0x1b400], R26 ;  /* 0x01b4001a03007388 */ /* 0x004fe20000000400 */
[----:B---3--:R-:W-:Y:S03]  /*130a0*/  STS.U16 [R3+0x1d400], R27 ;  /* 0x01d4001b03007388 */ /* 0x008fe60000000400 */
[----:B------:R0:W-:Y:S04]  /*130b0*/  STS.U16 [R3+0x1f400], R28 ;  /* 0x01f4001c03007388 */ /* 0x0001e80000000400 */
[----:B0-----:R-:W2:Y:S01]  /*130c0*/  LDL.LU R28, [R1+0x2d6c] ;  /* 0x002d6c00011c7983 */ /* 0x001ea20000300800 */
[----:B------:R-:W3:Y:S02]  /*130d0*/  LDL.LU R26, [R1+0x19c] ;  /* 0x00019c00011a7983 */ /* 0x000ee40000300800 */
[----:B------:R-:W2:Y:S02]  /*130e0*/  LDL.LU R27, [R1+0x180] ;  /* 0x00018000011b7983 */ /* 0x000ea40000300800 */
[----:B------:R-:W2:Y:S01]  /*130f0*/  LDL.LU R3, [R1+0x168] ;  /* 0x0001680001037983 */ /* 0x000ea20000300800 */
[----:B------:R-:W2:Y:S01]  /*13100*/  LDL.LU R5, [R1+0x150] ;  /* 0x0001500001057983 */ /* 0x000ea20000300800 */
[----:B------:R-:W-:-:S02]  /*13110*/  IMAD.SHL.U32 R6, R17, 0x2, RZ ;  /* 0x0000000211067824 */ /* 0x000fc400078e00ff */
[----:B------:R-:W2:Y:S02]  /*13120*/  LDL.LU R7, [R1+0xec] ;  /* 0x0000ec0001077983 */ /* 0x000ea40000300800 */
[----:B------:R-:W2:Y:S01]  /*13130*/  LDL.LU R8, [R1+0xd4] ;  /* 0x0000d40001087983 */ /* 0x000ea20000300800 */
[----:B------:R-:W2:Y:S01]  /*13140*/  LDL.LU R9, [R1+0xbc] ;  /* 0x0000bc0001097983 */ /* 0x000ea20000300800 */
[----:B------:R-:W2:Y:S02]  /*13150*/  LDL.LU R10, [R1+0x360] ;  /* 0x00036000010a7983 */ /* 0x000ea40000300800 */
[----:B------:R-:W2:Y:S01]  /*13160*/  LDL.LU R11, [R1+0x24c] ;  /* 0x00024c00010b7983 */ /* 0x000ea20000300800 */
[C---:B------:R-:W-:Y:S01]  /*13170*/  LOP3.LUT R4, R6.reuse, 0x60, RZ, 0x3c, !PT ;  /* 0x0000006006047812 */ /* 0x040fe200078e3cff */
[----:B------:R-:W2:Y:S01]  /*13180*/  LDL.LU R12, [R1+0x22c] ;  /* 0x00022c00010c7983 */ /* 0x000ea20000300800 */
[----:B------:R-:W2:Y:S02]  /*13190*/  LDL.LU R13, [R1+0x214] ;  /* 0x00021400010d7983 */ /* 0x000ea40000300800 */
[----:B------:R-:W2:Y:S02]  /*131a0*/  LDL.LU R14, [R1+0x1fc] ;  /* 0x0001fc00010e7983 */ /* 0x000ea40000300800 */
[----:B------:R-:W2:Y:S01]  /*131b0*/  LDL.LU R15, [R1+0x1e0] ;  /* 0x0001e000010f7983 */ /* 0x000ea20000300800 */
[----:B------:R-:W2:Y:S04]  /*131c0*/  LDL.LU R16, [R1+0x1b0] ;  /* 0x0001b00001107983 */ /* 0x000ea80000300800 */
[----:B------:R0:W-:Y:S01]  /*131d0*/  STS.U16 [R4+0x1800], R21 ;  /* 0x0018001504007388 */ /* 0x0001e20000000400 */
[----:B------:R-:W2:Y:S02]  /*131e0*/  LDL.LU R17, [R1+0x194] ;  /* 0x0001940001117983 */ /* 0x000ea40000300800 */
[----:B------:R1:W-:Y:S02]  /*131f0*/  STS.U16 [R4+0x3800], R22 ;  /* 0x0038001604007388 */ /* 0x0003e40000000400 */
[----:B------:R-:W2:Y:S01]  /*13200*/  LDL.LU R18, [R1+0x17c] ;  /* 0x00017c0001127983 */ /* 0x000ea20000300800 */
[----:B------:R-:W-:Y:S04]  /*13210*/  STS.U16 [R4+0x5800], R23 ;  /* 0x0058001704007388 */ /* 0x000fe80000000400 */
[----:B------:R-:W2:Y:S01]  /*13220*/  LDL.LU R19, [R1+0x164] ;  /* 0x0001640001137983 */ /* 0x000ea20000300800 */
[----:B------:R-:W-:Y:S02]  /*13230*/  STS.U16 [R4+0x7800], R24 ;  /* 0x0078001804007388 */ /* 0x000fe40000000400 */
[----:B------:R-:W2:Y:S02]  /*13240*/  LDL.LU R20, [R1+0x14c] ;  /* 0x00014c0001147983 */ /* 0x000ea40000300800 */
[----:B------:R-:W-:Y:S01]  /*13250*/  STS.U16 [R4+0x9800], R25 ;  /* 0x0098001904007388 */ /* 0x000fe20000000400 */
[----:B----4-:R4:W-:Y:S04]  /*13260*/  STS.U16 [R4+0xb800], R29 ;  /* 0x00b8001d04007388 */ /* 0x0109e80000000400 */
[----:B0-----:R-:W2:Y:S01]  /*13270*/  LDL.LU R21, [R1+0x100] ;  /* 0x0001000001157983 */ /* 0x001ea20000300800 */
[----:B-1----:R-:W2:Y:S02]  /*13280*/  LDL.LU R22, [R1+0xe8] ;  /* 0x0000e80001167983 */ /* 0x002ea40000300800 */
[----:B------:R0:W-:Y:S01]  /*13290*/  STS.U16 [R4+0xd800], R0 ;  /* 0x00d8000004007388 */ /* 0x0001e20000000400 */
[----:B----4-:R-:W4:Y:S01]  /*132a0*/  LDL.LU R29, [R1+0xd0] ;  /* 0x0000d000011d7983 */ /* 0x010f220000300800 */
[----:B0-----:R-:W4:Y:S03]  /*132b0*/  LDL.LU R0, [R1+0xb8] ;  /* 0x0000b80001007983 */ /* 0x001f260000300800 */
[----:B------:R0:W-:Y:S04]  /*132c0*/  STS.U16 [R4+0xf800], R2 ;  /* 0x00f8000204007388 */ /* 0x0001e80000000400 */
[----:B0-----:R-:W4:Y:S01]  /*132d0*/  LDL.LU R2, [R1+0xb0] ;  /* 0x0000b00001027983 */ /* 0x001f220000300800 */
[----:B------:R-:W4:Y:S02]  /*132e0*/  LDL.LU R23, [R1+0xa8] ;  /* 0x0000a80001177983 */ /* 0x000f240000300800 */
[----:B------:R-:W4:Y:S02]  /*132f0*/  LDL.LU R24, [R1+0xa4] ;  /* 0x0000a40001187983 */ /* 0x000f240000300800 */
[----:B------:R-:W4:Y:S01]  /*13300*/  LDL.LU R25, [R1+0xa0] ;  /* 0x0000a00001197983 */ /* 0x000f220000300800 */
[----:B---3--:R0:W-:Y:S01]  /*13310*/  STS.U16 [R4+0x11800], R26 ;  /* 0x0118001a04007388 */ /* 0x0081e20000000400 */
[----:B--2---:R1:W-:Y:S03]  /*13320*/  STS.U16 [R4+0x13800], R27 ;  /* 0x0138001b04007388 */ /* 0x0043e60000000400 */
[----:B------:R-:W-:Y:S01]  /*13330*/  STS.U16 [R4+0x15800], R3 ;  /* 0x0158000304007388 */ /* 0x000fe20000000400 */
[----:B------:R-:W-:Y:S03]  /*13340*/  STS.U16 [R4+0x17800], R5 ;  /* 0x0178000504007388 */ /* 0x000fe60000000400 */
[----:B------:R2:W-:Y:S04]  /*13350*/  STS.U16 [R4+0x19800], R28 ;  /* 0x0198001c04007388 */ /* 0x0005e80000000400 */
[----:B0-----:R-:W3:Y:S04]  /*13360*/  LDL.LU R26, [R1+0x9c] ;  /* 0x00009c00011a7983 */ /* 0x001ee80000300800 */
[----:B-1----:R-:W3:Y:S04]  /*13370*/  LDL.LU R27, [R1+0x98] ;  /* 0x00009800011b7983 */ /* 0x002ee80000300800 */
[----:B--2---:R-:W2:Y:S01]  /*13380*/  LDL.LU R28, [R1+0x2d68] ;  /* 0x002d6800011c7983 */ /* 0x004ea20000300800 */
[----:B------:R-:W-:Y:S01]  /*13390*/  LOP3.LUT R3, R6, 0x70, RZ, 0x3c, !PT ;  /* 0x0000007006037812 */ /* 0x000fe200078e3cff */
[----:B------:R-:W-:Y:S02]  /*133a0*/  STS.U16 [R4+0x1b800], R7 ;  /* 0x01b8000704007388 */ /* 0x000fe40000000400 */
[----:B------:R-:W-:Y:S01]  /*133b0*/  STS.U16 [R4+0x1d800], R8 ;  /* 0x01d8000804007388 */ /* 0x000fe20000000400 */
[----:B------:R-:W-:Y:S01]  /*133c0*/  STS.U16 [R4+0x1f800], R9 ;  /* 0x01f8000904007388 */ /* 0x000fe20000000400 */
[----:B------:R-:W-:Y:S02]  /*133d0*/  STS.U16 [R3+0x1c00], R10 ;  /* 0x001c000a03007388 */ /* 0x000fe40000000400 */
[----:B------:R-:W-:Y:S02]  /*133e0*/  STS.U16 [R3+0x3c00], R11 ;  /* 0x003c000b03007388 */ /* 0x000fe40000000400 */
[----:B------:R-:W-:Y:S01]  /*133f0*/  STS.U16 [R3+0x5c00], R12 ;  /* 0x005c000c03007388 */ /* 0x000fe20000000400 */
[----:B------:R-:W-:Y:S01]  /*13400*/  STS.U16 [R3+0x7c00], R13 ;  /* 0x007c000d03007388 */ /* 0x000fe20000000400 */
[----:B------:R-:W-:Y:S02]  /*13410*/  STS.U16 [R3+0x9c00], R14 ;  /* 0x009c000e03007388 */ /* 0x000fe40000000400 */
[----:B------:R-:W-:Y:S01]  /*13420*/  STS.U16 [R3+0xbc00], R15 ;  /* 0x00bc000f03007388 */ /* 0x000fe20000000400 */
[----:B--2---:R0:W-:Y:S04]  /*13430*/  STS.U16 [R3+0xdc00], R28 ;  /* 0x00dc001c03007388 */ /* 0x0041e80000000400 */
[----:B0-----:R-:W2:Y:S01]  /*13440*/  LDL.LU R28, [R1+0x2d64] ;  /* 0x002d6400011c7983 */ /* 0x001ea20000300800 */
[----:B------:R-:W-:Y:S02]  /*13450*/  STS.U16 [R3+0xfc00], R16 ;  /* 0x00fc001003007388 */ /* 0x000fe40000000400 */
[----:B------:R-:W-:Y:S02]  /*13460*/  STS.U16 [R3+0x11c00], R17 ;  /* 0x011c001103007388 */ /* 0x000fe40000000400 */
[----:B------:R-:W-:Y:S01]  /*13470*/  STS.U16 [R3+0x13c00], R18 ;  /* 0x013c001203007388 */ /* 0x000fe20000000400 */
[----:B------:R-:W-:Y:S01]  /*13480*/  STS.U16 [R3+0x15c00], R19 ;  /* 0x015c001303007388 */ /* 0x000fe20000000400 */
[----:B------:R-:W-:Y:S02]  /*13490*/  STS.U16 [R3+0x17c00], R20 ;  /* 0x017c001403007388 */ /* 0x000fe40000000400 */
[----:B------:R-:W-:Y:S02]  /*134a0*/  STS.U16 [R3+0x19c00], R21 ;  /* 0x019c001503007388 */ /* 0x000fe40000000400 */
[----:B------:R-:W-:Y:S01]  /*134b0*/  STS.U16 [R3+0x1bc00], R22 ;  /* 0x01bc001603007388 */ /* 0x000fe20000000400 */
[----:B----4-:R0:W-:Y:S01]  /*134c0*/  STS.U16 [R3+0x1dc00], R29 ;  /* 0x01dc001d03007388 */ /* 0x0101e20000000400 */
[----:B------:R1:W-:Y:S03]  /*134d0*/  STS.U16 [R3+0x1fc00], R0 ;  /* 0x01fc000003007388 */ /* 0x0003e60000000400 */
[----:B0-----:R-:W4:Y:S01]  /*134e0*/  LDL.LU R29, [R1+0x90] ;  /* 0x00009000011d7983 */ /* 0x001f220000300800 */
[----:B-1----:R-:W3:Y:S03]  /*134f0*/  LDL.LU R0, [R1+0x8c] ;  /* 0x00008c0001007983 */ /* 0x002ee60000300800 */
[----:B--2---:R0:W-:Y:S04]  /*13500*/  STS.U16 [R28+0x20000], R2 ;  /* 0x020000021c007388 */ /* 0x0041e80000000400 */
[----:B0-----:R-:W2:Y:S01]  /*13510*/  LDL.LU R2, [R1+0x88] ;  /* 0x0000880001027983 */ /* 0x001ea20000300800 */
[----:B------:R-:W2:Y:S02]  /*13520*/  LDL.LU R3, [R1+0x84] ;  /* 0x0000840001037983 */ /* 0x000ea40000300800 */
[----:B------:R-:W2:Y:S02]  /*13530*/  LDL.LU R6, [R1+0x80] ;  /* 0x0000800001067983 */ /* 0x000ea40000300800 */
[----:B------:R-:W2:Y:S01]  /*13540*/  LDL.LU R7, [R1+0x7c] ;  /* 0x00007c0001077983 */ /* 0x000ea20000300800 */
[----:B------:R-:W2:Y:S01]  /*13550*/  LDL.LU R8, [R1+0x78] ;  /* 0x0000780001087983 */ /* 0x000ea20000300800 */
        /* <DEDUP_REMOVED lines=12> */
[----:B------:R-:W2:Y:S03]  /*13620*/  LDL.LU R21, [R1+0x34] ;  /* 0x0000340001157983 */ /* 0x000ea60000300800 */
[----:B------:R0:W-:Y:S01]  /*13630*/  STS.U16 [R28+0x20800], R23 ;  /* 0x020800171c007388 */ /* 0x0001e20000000400 */
[----:B------:R-:W2:Y:S03]  /*13640*/  LDL.LU R22, [R1+0x30] ;  /* 0x0000300001167983 */ /* 0x000ea60000300800 */
[----:B------:R1:W-:Y:S04]  /*13650*/  STS.U16 [R28+0x21000], R24 ;  /* 0x021000181c007388 */ /* 0x0003e80000000400 */
[----:B------:R4:W-:Y:S04]  /*13660*/  STS.U16 [R28+0x21800], R25 ;  /* 0x021800191c007388 */ /* 0x0009e80000000400 */
[----:B---3--:R3:W-:Y:S04]  /*13670*/  STS.U16 [R28+0x22000], R26 ;  /* 0x0220001a1c007388 */ /* 0x0087e80000000400 */
[----:B0-----:R-:W2:Y:S01]  /*13680*/  LDL.LU R23, [R1+0x2c] ;  /* 0x00002c0001177983 */ /* 0x001ea20000300800 */
[----:B-1----:R-:W2:Y:S02]  /*13690*/  LDL.LU R24, [R1+0x28] ;  /* 0x0000280001187983 */ /* 0x002ea40000300800 */
[----:B------:R-:W2:Y:S02]  /*136a0*/  LDL.LU R4, [R1+0x24] ;  /* 0x0000240001047983 */ /* 0x000ea40000300800 */
[----:B----4-:R-:W4:Y:S01]  /*136b0*/  LDL.LU R25, [R1+0x20] ;  /* 0x0000200001197983 */ /* 0x010f220000300800 */
[----:B---3--:R-:W3:Y:S04]  /*136c0*/  LDL.LU R26, [R1+0x1c] ;  /* 0x00001c00011a7983 */ /* 0x008ee80000300800 */
[----:B------:R0:W-:Y:S04]  /*136d0*/  STS.U16 [R28+0x22800], R27 ;  /* 0x0228001b1c007388 */ /* 0x0001e80000000400 */
[----:B------:R1:W-:Y:S04]  /*136e0*/  STS.U16 [R28+0x23000], R29 ;  /* 0x0230001d1c007388 */ /* 0x0003e80000000400 */
[----:B------:R1:W-:Y:S04]  /*136f0*/  STS.U16 [R28+0x23800], R0 ;  /* 0x023800001c007388 */ /* 0x0003e80000000400 */
[----:B0-----:R-:W3:Y:S01]  /*13700*/  LDL.LU R27, [R1+0xb4] ;  /* 0x0000b400011b7983 */ /* 0x001ee20000300800 */
[----:B-1----:R-:W3:Y:S02]  /*13710*/  LDL.LU R29, [R1+0x18] ;  /* 0x00001800011d7983 */ /* 0x002ee40000300800 */
[----:B------:R-:W3:Y:S01]  /*13720*/  LDL.LU R0, [R1+0x14] ;  /* 0x0000140001007983 */ /* 0x000ee20000300800 */
[----:B--2---:R0:W-:Y:S04]  /*13730*/  STS.U16 [R28+0x24000], R2 ;  /* 0x024000021c007388 */ /* 0x0041e80000000400 */
[----:B0-----:R-:W2:Y:S01]  /*13740*/  LDL.LU R2, [R1+0x10] ;  /* 0x0000100001027983 */ /* 0x001ea20000300800 */
[----:B------:R-:W2:Y:S03]  /*13750*/  LDL.LU R5, [R1+0x8] ;  /* 0x0000080001057983 */ /* 0x000ea60000300800 */
[----:B------:R0:W-:Y:S04]  /*13760*/  STS.U16 [R28+0x24800], R3 ;  /* 0x024800031c007388 */ /* 0x0001e80000000400 */
[----:B------:R1:W-:Y:S04]  /*13770*/  STS.U16 [R28+0x25000], R6 ;  /* 0x025000061c007388 */ /* 0x0003e80000000400 */
[----:B------:R1:W-:Y:S04]  /*13780*/  STS.U16 [R28+0x25800], R7 ;  /* 0x025800071c007388 */ /* 0x0003e80000000400 */
[----:B------:R1:W-:Y:S04]  /*13790*/  STS.U16 [R28+0x26000], R8 ;  /* 0x026000081c007388 */ /* 0x0003e80000000400 */
[----:B------:R1:W-:Y:S04]  /*137a0*/  STS.U16 [R28+0x26800], R9 ;  /* 0x026800091c007388 */ /* 0x0003e80000000400 */
[----:B------:R1:W-:Y:S04]  /*137b0*/  STS.U16 [R28+0x27000], R10 ;  /* 0x0270000a1c007388 */ /* 0x0003e80000000400 */
[----:B0-----:R-:W2:Y:S01]  /*137c0*/  LDL.LU R3, [R1+0x2d60] ;  /* 0x002d600001037983 */ /* 0x001ea20000300800 */
[----:B-1----:R-:W2:Y:S02]  /*137d0*/  LDL.LU R6, [R1+0x2d5c] ;  /* 0x002d5c0001067983 */ /* 0x002ea40000300800 */
[----:B------:R-:W2:Y:S02]  /*137e0*/  LDL.LU R7, [R1+0x2d58] ;  /* 0x002d580001077983 */ /* 0x000ea40000300800 */
[----:B------:R-:W2:Y:S01]  /*137f0*/  LDL.LU R8, [R1+0x2d54] ;  /* 0x002d540001087983 */ /* 0x000ea20000300800 */
[----:B------:R-:W2:Y:S01]  /*13800*/  LDL.LU R9, [R1+0x2d50] ;  /* 0x002d500001097983 */ /* 0x000ea20000300800 */
        /* <DEDUP_REMOVED lines=9> */
[----:B----4-:R-:W4:Y:S02]  /*138a0*/  LDL.LU R13, [R1+0x2d40] ;  /* 0x002d4000010d7983 */ /* 0x010f240000300800 */
[----:B------:R-:W4:Y:S01]  /*138b0*/  LDL.LU R14, [R1+0x2d3c] ;  /* 0x002d3c00010e7983 */ /* 0x000f220000300800 */
[----:B------:R-:W4:Y:S01]  /*138c0*/  LDL.LU R15, [R1+0x2d38] ;  /* 0x002d3800010f7983 */ /* 0x000f220000300800 */
[----:B------:R-:W4:Y:S03]  /*138d0*/  LDL.LU R16, [R1+0x2d34] ;  /* 0x002d340001107983 */ /* 0x000f260000300800 */
[----:B------:R0:W-:Y:S04]  /*138e0*/  STS.U16 [R28+0x2a800], R17 ;  /* 0x02a800111c007388 */ /* 0x0001e80000000400 */
[----:B------:R1:W-:Y:S04]  /*138f0*/  STS.U16 [R28+0x2b000], R18 ;  /* 0x02b000121c007388 */ /* 0x0003e80000000400 */
[----:B------:R3:W-:Y:S04]  /*13900*/  STS.U16 [R28+0x2b800], R19 ;  /* 0x02b800131c007388 */ /* 0x0007e80000000400 */
[----:B------:R3:W-:Y:S04]  /*13910*/  STS.U16 [R28+0x2c000], R20 ;  /* 0x02c000141c007388 */ /* 0x0007e80000000400 */
[----:B------:R3:W-:Y:S04]  /*13920*/  STS.U16 [R28+0x2c800], R21 ;  /* 0x02c800151c007388 */ /* 0x0007e80000000400 */
[----:B------:R3:W-:Y:S04]  /*13930*/  STS.U16 [R28+0x2d000], R22 ;  /* 0x02d000161c007388 */ /* 0x0007e80000000400 */
[----:B0-----:R-:W4:Y:S01]  /*13940*/  LDL.LU R17, [R1+0x2d30] ;  /* 0x002d300001117983 */ /* 0x001f220000300800 */
[----:B-1----:R-:W4:Y:S02]  /*13950*/  LDL.LU R18, [R1+0x2d2c] ;  /* 0x002d2c0001127983 */ /* 0x002f240000300800 */
[----:B---3--:R-:W3:Y:S02]  /*13960*/  LDL.LU R19, [R1+0x2d28] ;  /* 0x002d280001137983 */ /* 0x008ee40000300800 */
[----:B------:R-:W3:Y:S01]  /*13970*/  LDL.LU R20, [R1+0x2d24] ;  /* 0x002d240001147983 */ /* 0x000ee20000300800 */
[----:B------:R-:W3:Y:S01]  /*13980*/  LDL.LU R21, [R1+0x2d20] ;  /* 0x002d200001157983 */ /* 0x000ee20000300800 */
[----:B------:R-:W3:Y:S03]  /*13990*/  LDL.LU R22, [R1+0x2d1c] ;  /* 0x002d1c0001167983 */ /* 0x000ee60000300800 */
[----:B------:R0:W-:Y:S04]  /*139a0*/  STS.U16 [R28+0x2d800], R23 ;  /* 0x02d800171c007388 */ /* 0x0001e80000000400 */
[----:B------:R1:W-:Y:S04]  /*139b0*/  STS.U16 [R28+0x2e800], R4 ;  /* 0x02e800041c007388 */ /* 0x0003e80000000400 */
[----:B------:R1:W-:Y:S04]  /*139c0*/  STS.U16 [R28+0x2e000], R24 ;  /* 0x02e000181c007388 */ /* 0x0003e80000000400 */
[----:B------:R1:W-:Y:S04]  /*139d0*/  STS.U16 [R28+0x2f000], R25 ;  /* 0x02f000191c007388 */ /* 0x0003e80000000400 */
[----:B------:R1:W-:Y:S04]  /*139e0*/  STS.U16 [R28+0x2f800], R26 ;  /* 0x02f8001a1c007388 */ /* 0x0003e80000000400 */
[----:B0-----:R-:W3:Y:S01]  /*139f0*/  LDL.LU R23, [R1+0x2d18] ;  /* 0x002d180001177983 */ /* 0x001ee20000300800 */
[----:B-1----:R-:W-:Y:S01]  /*13a00*/  LOP3.LUT R4, R28, 0x40, RZ, 0x3c, !PT ;  /* 0x000000401c047812 */ /* 0x002fe200078e3cff */
[----:B------:R-:W3:Y:S02]  /*13a10*/  LDL.LU R24, [R1+0x2d14] ;  /* 0x002d140001187983 */ /* 0x000ee40000300800 */
[----:B------:R-:W3:Y:S01]  /*13a20*/  LDL.LU R25, [R1+0x2d10] ;  /* 0x002d100001197983 */ /* 0x000ee20000300800 */
[----:B------:R-:W3:Y:S01]  /*13a30*/  LDL.LU R26, [R1+0x2d0c] ;  /* 0x002d0c00011a7983 */ /* 0x000ee20000300800 */
[----:B------:R0:W-:Y:S03]  /*13a40*/  STL [R1+0xd70], R28 ;  /* 0x000d701c01007387 */ /* 0x0001e60000100800 */
[----:B------:R1:W-:Y:S01]  /*13a50*/  STS.U16 [R4+0x2fc00], R27 ;  /* 0x02fc001b04007388 */ /* 0x0003e20000000400 */
[----:B------:R1:W-:Y:S02]  /*13a60*/  STS.U16 [R4+0x20400], R29 ;  /* 0x0204001d04007388 */ /* 0x0003e40000000400 */
[----:B------:R1:W-:Y:S01]  /*13a70*/  STS.U16 [R4+0x20c00], R0 ;  /* 0x020c000004007388 */ /* 0x0003e20000000400 */
[----:B0-----:R-:W3:Y:S01]  /*13a80*/  LDL.LU R28, [R1+0xc] ;  /* 0x00000c00011c7983 */ /* 0x001ee20000300800 */
[----:B-1----:R-:W4:Y:S02]  /*13a90*/  LDL.LU R27, [R1+0x2d08] ;  /* 0x002d0800011b7983 */ /* 0x002f240000300800 */
[----:B------:R-:W4:Y:S02]  /*13aa0*/  LDL.LU R29, [R1+0x2d04] ;  /* 0x002d0400011d7983 */ /* 0x000f240000300800 */
[----:B------:R-:W4:Y:S01]  /*13ab0*/  LDL.LU R0, [R1+0x2d00] ;  /* 0x002d000001007983 */ /* 0x000f220000300800 */
[----:B--2---:R0:W-:Y:S04]  /*13ac0*/  STS.U16 [R4+0x21400], R2 ;  /* 0x0214000204007388 */ /* 0x0041e80000000400 */
[----:B0-----:R-:W2:Y:S04]  /*13ad0*/  LDL.LU R2, [R1+0x2cfc] ;  /* 0x002cfc0001027983 */ /* 0x001ea80000300800 */
[----:B---3--:R-:W-:Y:S01]  /*13ae0*/  STS.U16 [R4+0x21c00], R28 ;  /* 0x021c001c04007388 */ /* 0x008fe20000000400 */
[----:B------:R-:W-:Y:S03]  /*13af0*/  STS.U16 [R4+0x22400], R5 ;  /* 0x0224000504007388 */ /* 0x000fe60000000400 */
[----:B--2---:R0:W-:Y:S01]  /*13b00*/  STS.U16 [R4+0x22c00], R2 ;  /* 0x022c000204007388 */ /* 0x0041e20000000400 */
[----:B----4-:R1:W-:Y:S03]  /*13b10*/  STS.U16 [R4+0x23400], R0 ;  /* 0x0234000004007388 */ /* 0x0103e60000000400 */
[----:B0-----:R-:W2:Y:S01]  /*13b20*/  LDL.LU R2, [R1+0x2cf8] ;  /* 0x002cf80001027983 */ /* 0x001ea20000300800 */
[----:B-1----:R-:W3:Y:S02]  /*13b30*/  LDL R0, [R1+0x730] ;  /* 0x0007300001007983 */ /* 0x002ee40000100800 */
[----:B------:R-:W-:Y:S02]  /*13b40*/  STS.U16 [R4+0x23c00], R29 ;  /* 0x023c001d04007388 */ /* 0x000fe40000000400 */
[----:B------:R-:W-:Y:S01]  /*13b50*/  STS.U16 [R4+0x24400], R27 ;  /* 0x0244001b04007388 */ /* 0x000fe20000000400 */
[----:B------:R-:W-:Y:S01]  /*13b60*/  STS.U16 [R4+0x24c00], R26 ;  /* 0x024c001a04007388 */ /* 0x000fe20000000400 */
[----:B------:R-:W-:Y:S02]  /*13b70*/  STS.U16 [R4+0x25400], R25 ;  /* 0x0254001904007388 */ /* 0x000fe40000000400 */
[----:B------:R0:W-:Y:S02]  /*13b80*/  STS.U16 [R4+0x25c00], R24 ;  /* 0x025c001804007388 */ /* 0x0001e40000000400 */
[----:B------:R-:W-:Y:S01]  /*13b90*/  STS.U16 [R4+0x26400], R23 ;  /* 0x0264001704007388 */ /* 0x000fe20000000400 */
[----:B------:R-:W-:Y:S01]  /*13ba0*/  STS.U16 [R4+0x26c00], R22 ;  /* 0x026c001604007388 */ /* 0x000fe20000000400 */
[----:B------:R-:W-:Y:S02]  /*13bb0*/  STS.U16 [R4+0x27400], R21 ;  /* 0x0274001504007388 */ /* 0x000fe40000000400 */
        /* <DEDUP_REMOVED lines=16> */
[----:B------:R-:W-:Y:S06]  /*13cc0*/  BAR.SYNC.DEFER_BLOCKING 0x0 ;  /* 0x0000000000007b1d */ /* 0x000fec0000010000 */
[----:B0-----:R-:W4:Y:S01]  /*13cd0*/  LDL.LU.64 R24, [R1+0x340] ;  /* 0x0003400001187983 */ /* 0x001f220000300a00 */
[----:B------:R-:W4:Y:S03]  /*13ce0*/  LDL.LU.64 R26, [R1+0x348] ;  /* 0x00034800011a7983 */ /* 0x000f260000300a00 */
[----:B--2---:R-:W-:Y:S04]  /*13cf0*/  LDSM.16.MT88.4 R4, [R2] ;  /* 0x000000000204783b */ /* 0x004fe80000004200 */
[----:B---3--:R-:W0:Y:S04]  /*13d00*/  LDSM.16.M88.4 R8, [R0+0x22000] ;  /* 0x022000000008783b */ /* 0x008e280000000200 */
[----:B------:R-:W1:Y:S04]  /*13d10*/  LDSM.16.M88.4 R12, [R0+0x20000] ;  /* 0x02000000000c783b */ /* 0x000e680000000200 */
[----:B------:R-:W-:Y:S04]  /*13d20*/  LDSM.16.M88.4 R16, [R0+0x28000] ;  /* 0x028000000010783b */ /* 0x000fe80000000200 */
[----:B0-----:R-:W-:Y:S01]  /*13d30*/  STL.64 [R1+0x10], R8 ;  /* 0x0000100801007387 */ /* 0x001fe20000100a00 */
[----:B------:R-:W-:Y:S02]  /*13d40*/  STL.64 [R1+0x18], R10 ;  /* 0x0000180a01007387 */ /* 0x000fe40000100a00 */
[----:B------:R-:W0:Y:S04]  /*13d50*/  LDSM.16.M88.4 R8, [R0+0x24000] ;  /* 0x024000000008783b */ /* 0x000e280000000200 */
[----:B------:R-:W2:Y:S01]  /*13d60*/  LDL.LU.64 R20, [R1+0x330] ;  /* 0x0003300001147983 */ /* 0x000ea20000300a00 */
[----:B------:R-:W2:Y:S01]  /*13d70*/  LDL.LU.64 R22, [R1+0x338] ;  /* 0x0003380001167983 */ /* 0x000ea20000300a00 */
[----:B-1----:R-:W-:Y:S02]  /*13d80*/  STL.64 [R1+0x20], R12 ;  /* 0x0000200c01007387 */ /* 0x002fe40000100a00 */
[----:B------:R1:W-:Y:S01]  /*13d90*/  STL.64 [R1+0x28], R14 ;  /* 0x0000280e01007387 */ /* 0x0003e20000100a00 */
[----:B0-----:R-:W-:Y:S01]  /*13da0*/  STL.64 [R1], R8 ;  /* 0x0000000801007387 */ /* 0x001fe20000100a00 */
[----:B-1----:R-:W-:-:S02]  /*13db0*/  IMAD.MOV.U32 R14, RZ, RZ, R8 ;  /* 0x000000ffff0e7224 */ /* 0x002fc400078e0008 */
[----:B------:R-:W-:Y:S02]  /*13dc0*/  STL.64 [R1+0x8], R10 ;  /* 0x0000080a01007387 */ /* 0x000fe40000100a00 */
[----:B------:R-:W-:Y:S02]  /*13dd0*/  IMAD.MOV.U32 R3, RZ, RZ, R9 ;  /* 0x000000ffff037224 */ /* 0x000fe400078e0009 */
[----:B------:R-:W0:Y:S01]  /*13de0*/  LDSM.16.M88.4 R8, [R0+0x26000] ;  /* 0x026000000008783b */ /* 0x000e220000000200 */
[----:B------:R-:W-:Y:S02]  /*13df0*/  IMAD.MOV.U32 R29, RZ, RZ, R18 ;  /* 0x000000ffff1d7224 */ /* 0x000fe400078e0012 */
[----:B------:R-:W-:Y:S01]  /*13e00*/  IMAD.MOV.U32 R28, RZ, RZ, R19 ;  /* 0x000000ffff1c7224 */ /* 0x000fe200078e0013 */
[----:B0-----:R-:W-:Y:S01]  /*13e10*/  STL [R1+0x29ac], R10 ;  /* 0x0029ac0a01007387 */ /* 0x001fe20000100800 */
[----:B------:R-:W-:Y:S02]  /*13e20*/  STL [R1+0x29a8], R11 ;  /* 0x0029a80b01007387 */ /* 0x000fe40000100800 */
[----:B------:R-:W-:Y:S02]  /*13e30*/  STL.64 [R1+0x2ce0], R8 ;  /* 0x002ce00801007387 */ /* 0x000fe40000100a00 */
[----:B------:R-:W0:Y:S04]  /*13e40*/  LDSM.16.M88.4 R8, [R0+0x2a000] ;  /* 0x02a000000008783b */ /* 0x000e280000000200 */
[----:B------:R-:W-:Y:S01]  /*13e50*/  STL.64 [R1+0x30], R16 ;  /* 0x0000301001007387 */ /* 0x000fe20000100a00 */
[----:B------:R1:W-:Y:S02]  /*13e60*/  STL.64 [R1+0x38], R18 ;  /* 0x0000381201007387 */ /* 0x0003e40000100a00 */
[----:B------:R-:W-:Y:S02]  /*13e70*/  STL [R1+0x29a4], R29 ;  /* 0x0029a41d01007387 */ /* 0x000fe40000100800 */
[----:B------:R-:W-:Y:S01]  /*13e80*/  STL [R1+0x29a0], R28 ;  /* 0x0029a01c01007387 */ /* 0x000fe20000100800 */
[----:B0-----:R0:W-:Y:S01]  /*13e90*/  STL.64 [R1+0x50], R8 ;  /* 0x0000500801007387 */ /* 0x0011e20000100a00 */
[----:B-1----:R-:W-:-:S02]  /*13ea0*/  IMAD.MOV.U32 R19, RZ, RZ, R8 ;  /* 0x000000ffff137224 */ /* 0x002fc400078e0008 */
[----:B------:R1:W-:Y:S02]  /*13eb0*/  STL.64 [R1+0x58], R10 ;  /* 0x0000580a01007387 */ /* 0x0003e40000100a00 */
[----:B------:R-:W-:Y:S02]  /*13ec0*/  IMAD.MOV.U32 R18, RZ, RZ, R9 ;  /* 0x000000ffff127224 */ /* 0x000fe400078e0009 */
[----:B0-----:R-:W3:Y:S01]  /*13ed0*/  LDL.LU.64 R8, [R1+0x600] ;  /* 0x0006000001087983 */ /* 0x001ee20000300a00 */
[----:B-1----:R-:W2:Y:S03]  /*13ee0*/  LDL.LU.64 R10, [R1+0x608] ;  /* 0x00060800010a7983 */ /* 0x002ea60000300a00 */
[----:B--2---:R-:W-:Y:S01]  /*13ef0*/  STL.64 [R1+0x2cf0], R10 ;  /* 0x002cf00a01007387 */ /* 0x004fe20000100a00 */
[----:B---3--:R0:W-:Y:S03]  /*13f00*/  STL.64 [R1+0x2ce8], R8 ;  /* 0x002ce80801007387 */ /* 0x0081e60000100a00 */
[----:B0-----:R-:W2:Y:S01]  /*13f10*/  LDL.64 R8, [R1+0x10] ;  /* 0x0000100001087983 */ /* 0x001ea20000100a00 */
[----:B----4-:R-:W-:Y:S01]  /*13f20*/  HMMA.16816.F32 R24, R4, R12, R24 ;  /* 0x0000000c0418723c */ /* 0x010fe20000001818 */
[----:B------:R-:W-:Y:S02]  /*13f30*/  STL.64 [R1+0x2cd8], R18 ;  /* 0x002cd81201007387 */ /* 0x000fe40000100a00 */
[----:B------:R0:W-:Y:S01]  /*13f40*/  STL.64 [R1+0x2cd0], R16 ;  /* 0x002cd01001007387 */ /* 0x0001e20000100a00 */
[----:B------:R-:W3:Y:S01]  /*13f50*/  LDL.LU.64 R12, [R1+0x320] ;  /* 0x00032000010c7983 */ /* 0x000ee20000300a00 */
[----:B0-----:R-:W-:-:S03]  /*13f60*/  IMAD.MOV.U32 R16, RZ, RZ, R14 ;  /* 0x000000ffff107224 */ /* 0x001fc600078e000e */
[----:B------:R-:W3:Y:S11]  /*13f70*/  LDL.LU.64 R14, [R1+0x328] ;  /* 0x00032800010e7983 */ /* 0x000ef60000300a00 */
[----:B------:R-:W-:Y:S04]  /*13f80*/  @!UPT UIADD3 URZ, URZ, URZ, URZ ;  /* 0x0000003f3f3ff290 */ /* 0x000fe8000fffe03f */
[----:B------:R-:W-:Y:S01]  /*13f90*/  STL.64 [R1+0x240], R24 ;  /* 0x0002401801007387 */ /* 0x000fe20000100a00 */
[----:B------:R-:W-:Y:S02]  /*13fa0*/  STL.64 [R1+0x248], R26 ;  /* 0x0002481a01007387 */ /* 0x000fe40000100a00 */
[----:B------:R-:W-:Y:S02]  /*13fb0*/  IMAD.MOV.U32 R17, RZ, RZ, R3 ;  /* 0x000000ffff117224 */ /* 0x000fe400078e0003 */
[----:B------:R-:W-:Y:S01]  /*13fc0*/  LDSM.16.M88.4 R24, [R0+0x2c000] ;  /* 0x02c000000018783b */ /* 0x000fe20000000200 */
[----:B--2---:R-:W-:Y:S11]  /*13fd0*/  HMMA.16816.F32 R20, R4, R8, R20 ;  /* 0x000000080414723c */ /* 0x004ff60000001814 */
[----:B------:R-:W-:Y:S11]  /*13fe0*/  @!UPT UIADD3 URZ, URZ, URZ, URZ ;  /* 0x0000003f3f3ff290 */ /* 0x000ff6000fffe03f */
[----:B------:R-:W-:Y:S01]  /*13ff0*/  @!UPT UIADD3 URZ, URZ, URZ, URZ ;  /* 0x0000003f3f3ff290 */ /* 0x000fe2000fffe03f */
[----:B------:R0:W-:Y:S02]  /*14000*/  STL.64 [R1+0x360], R20 ;  /* 0x0003601401007387 */ /* 0x0001e40000100a00 */
[----:B0-----:R-:W-:Y:S02]  /*14010*/  IMAD.MOV.U32 R21, RZ, RZ, R8 ;  /* 0x000000ffff157224 */ /* 0x001fe400078e0008 */
[----:B------:R-:W-:Y:S02]  /*14020*/  IMAD.MOV.U32 R20, RZ, RZ, R9 ;  /* 0x000000ffff147224 */ /* 0x000fe400078e0009 */
[----:B------:R-:W0:Y:S04]  /*14030*/  LDSM.16.M88.4 R8, [R0+0x2e000] ;  /* 0x02e000000008783b */ /* 0x000e280000000200 */
[----:B------:R-:W-:Y:S01]  /*14040*/  STL.64 [R1+0x368], R22 ;  /* 0x0003681601007387 */ /* 0x000fe20000100a00 */
[----:B------:R1:W-:Y:S03]  /*14050*/  STL.64 [R1+0x2cc8], R20 ;  /* 0x002cc81401007387 */ /* 0x0003e60000100a00 */
[----:B-1----:R-:W2:Y:S01]  /*14060*/  LDL.LU.64 R20, [R1+0x300] ;  /* 0x0003000001147983 */ /* 0x002ea20000300a00 */
[----:B------:R-:W2:Y:S03]  /*14070*/  LDL.LU.64 R22, [R1+0x308] ;  /* 0x0003080001167983 */ /* 0x000ea60000300a00 */
[----:B0-----:R-:W-:Y:S01]  /*14080*/  STL.64 [R1+0x70], R8 ;  /* 0x0000700801007387 */ /* 0x001fe20000100a00 */
[----:B------:R0:W-:Y:S02]  /*14090*/  STL.64 [R1+0x78], R10 ;  /* 0x0000780a01007387 */ /* 0x0001e40000100a00 */
[----:B------:R-:W-:-:S02]  /*140a0*/  IMAD.MOV.U32 R3, RZ, RZ, R8 ;  /* 0x000000ffff037224 */ /* 0x000fc400078e0008 */
[----:B------:R-:W-:Y:S01]  /*140b0*/  IMAD.MOV.U32 R0, RZ, RZ, R9 ;  /* 0x000000ffff007224 */ /* 0x000fe200078e0009 */
[----:B0-----:R-:W4:Y:S01]  /*140c0*/  LDL.LU.64 R10, [R1+0x2cf0] ;  /* 0x002cf000010a7983 */ /* 0x001f220000300a00 */
[----:B------:R-:W4:Y:S02]  /*140d0*/  LDL.LU.64 R8, [R1+0x2ce8] ;  /* 0x002ce80001087983 */ /* 0x000f240000300a00 */
[----:B------:R-:W-:Y:S02]  /*140e0*/  STL.64 [R1+0x60], R24 ;  /* 0x0000601801007387 */ /* 0x000fe40000100a00 */
[----:B------:R-:W-:Y:S01]  /*140f0*/  STL.64 [R1+0x68], R26 ;  /* 0x0000681a01007387 */ /* 0x000fe20000100a00 */
[C---:B----4-:R-:W-:Y:S01]  /*14100*/  HMMA.16816.F32 R16, R4.reuse, R16, R8 ;  /* 0x000000100410723c */ /* 0x050fe20000001808 */
[----:B------:R-:W3:Y:S11]  /*14110*/  LDL.LU.64 R8, [R1+0x2ce0] ;  /* 0x002ce00001087983 */ /* 0x000ef60000300a00 */
[----:B------:R-:W-:Y:S11]  /*14120*/  @!UPT UIADD3 URZ, URZ, URZ, URZ ;  /* 0x0000003f3f3ff290 */ /* 0x000ff6000fffe03f */
[----:B------:R0:W-:Y:S01]  /*14130*/  STL.64 [R1+0x350], R16 ;  /* 0x0003501001007387 */ /* 0x0001e20000100a00 */
[----:B------:R-:W-:Y:S02]  /*14140*/  IMAD.MOV.U32 R10, RZ, RZ, R18 ;  /* 0x000000ffff0a7224 */ /* 0x000fe400078e0012 */
[----:B------:R-:W-:Y:S02]  /*14150*/  IMAD.MOV.U32 R11, RZ, RZ, R19 ;  /* 0x000000ffff0b7224 */ /* 0x000fe400078e0013 */
[----:B------:R-:W4:Y:S04]  /*14160*/  LDL.LU.64 R18, [R1+0x2cd8] ;  /* 0x002cd80001127983 */ /* 0x000f280000300a00 */
[----:B0-----:R-:W2:Y:S01]  /*14170*/  LDL.LU.64 R16, [R1+0x2cd0] ;  /* 0x002cd00001107983 */ /* 0x001ea20000300a00 */
[----:B------:R-:W-:Y:S02]  /*14180*/  STL [R1+0x29b4], R11 ;  /* 0x0029b40b01007387 */ /* 0x000fe40000100800 */
[----:B------:R-:W-:Y:S01]  /*14190*/  STL [R1+0x29b0], R10 ;  /* 0x0029b00a01007387 */ /* 0x000fe20000100800 */
[----:B---3--:R-:W-:Y:S11]  /*141a0*/  HMMA.16816.F32 R12, R4, R8, R12 ;  /* 0x00000008040c723c */ /* 0x008ff6000000180c */
[----:B------:R-:W-:Y:S11]  /*141b0*/  @!UPT UIADD3 URZ, URZ, URZ, URZ ;  /* 0x0000003f3f3ff290 */ /* 0x000ff6000fffe03f */
[----:B------:R-:W-:Y:S01]  /*141c0*/  @!UPT UIADD3 URZ, URZ, URZ, URZ ;  /* 0x0000003f3f3ff290 */ /* 0x000fe2000fffe03f */
[----:B------:R-:W-:Y:S01]  /*141d0*/  STL.64 [R1+0x340], R12 ;  /* 0x0003400c01007387 */ /* 0x000fe20000100a00 */
[----:B------:R-:W-:Y:S02]  /*141e0*/  STL.64 [R1+0x348], R14 ;  /* 0x0003480e01007387 */ /* 0x000fe40000100a00 */
[----:B------:R-:W0:Y:S02]  /*141f0*/  LDSM.16.MT88.4 R12, [R2+0x80] ;  /* 0x00008000020c783b */ /* 0x000e240000004200 */
[----:B0-----:R-:W-:Y:S02]  /*14200*/  STL.64 [R1+0x2cc0], R14 ;  /* 0x002cc00e01007387 */ /* 0x001fe40000100a00 */
[----:B------:R4:W-:Y:S02]  /*14210*/  STL.64 [R1+0x2cb8], R12 ;  /* 0x002cb80c01007387 */ /* 0x0009e40000100a00 */
[----:B----4-:R-:W-:Y:S02]  /*14220*/  IMAD.MOV.U32 R12, RZ, RZ, R19 ;  /* 0x000000ffff0c7224 */ /* 0x010fe400078e0013 */
[----:B------:R-:W-:-:S02]  /*14230*/  IMAD.MOV.U32 R13, RZ, RZ, R18 ;  /* 0x000000ffff0d7224 */ /* 0x000fc400078e0012 */
[C---:B--2---:R-:W-:Y:S01]  /*14240*/  HMMA.16816.F32 R16, R4.reuse, R16, R20 ;  /* 0x000000100410723c */ /* 0x044fe20000001814 */
[----:B------:R-:W2:Y:S11]  /*14250*/  LDL.LU.64 R20, [R1+0x2cc8] ;  /* 0x002cc80001147983 */ /* 0x000eb60000300a00 */
[----:B------:R-:W-:Y:S11]  /*14260*/  @!UPT UIADD3 URZ, URZ, URZ, URZ ;  /* 0x0000003f3f3ff290 */ /* 0x000ff6000fffe03f */
[----:B------:R-:W-:Y:S01]  /*14270*/  @!UPT UIADD3 URZ, URZ, URZ, URZ ;  /* 0x0000003f3f3ff290 */ /* 0x000fe2000fffe03f */
[----:B------:R-:W-:Y:S02]  /*14280*/  IMAD.MOV.U32 R11, RZ, RZ, R18 ;  /* 0x000000ffff0b7224 */ /* 0x000fe400078e0012 */
[----:B------:R-:W-:Y:S01]  /*14290*/  IMAD.MOV.U32 R10, RZ, RZ, R19 ;  /* 0x000000ffff0a7224 */ /* 0x000fe200078e0013 */
[----:B------:R-:W-:Y:S02]  /*142a0*/  STL.64 [R1+0x330], R16 ;  /* 0x0003301001007387 */ /* 0x000fe40000100a00 */
[----:B------:R-:W0:Y:S02]  /*142b0*/  LDSM.16.MT88.4 R16, [R2+0x100] ;  /* 0x000100000210783b */ /* 0x000e240000004200 */
[----:B------:R-:W-:Y:S02]  /*142c0*/  STL.64 [R1+0x2c88], R10 ;  /* 0x002c880a01007387 */ /* 0x000fe40000100a00 */
[----:B------:R1:W-:Y:S02]  /*142d0*/  STL.64 [R1+0x2c80], R8 ;  /* 0x002c800801007387 */ /* 0x0003e40000100a00 */
[----:B-1----:R-:W3:Y:S01]  /*142e0*/  LDL.LU.64 R8, [R1+0x310] ;  /* 0x0003100001087983 */ /* 0x002ee20000300a00 */
[----:B------:R-:W3:Y:S03]  /*142f0*/  LDL.LU.64 R10, [R1+0x318] ;  /* 0x00031800010a7983 */ /* 0x000ee60000300a00 */
[----:B0-----:R-:W-:Y:S01]  /*14300*/  STL.64 [R1+0x2c60], R18 ;  /* 0x002c601201007387 */ /* 0x001fe20000100a00 */
[----:B------:R0:W-:Y:S01]  /*14310*/  STL.64 [R1+0x2c58], R16 ;  /* 0x002c581001007387 */ /* 0x0001e20000100a00 */
[----:B---3--:R-:W-:Y:S11]  /*14320*/  HMMA.16816.F32 R12, R4, R12, R8 ;  /* 0x0000000c040c723c */ /* 0x008ff60000001808 */
[----:B------:R-:W-:Y:S11]  /*14330*/  @!UPT UIADD3 URZ, URZ, URZ, URZ ;  /* 0x0000003f3f3ff290 */ /* 0x000ff6000fffe03f */
[----:B------:R-:W-:Y:S01]  /*14340*/  @!UPT UIADD3 URZ, URZ, URZ, URZ ;  /* 0x0000003f3f3ff290 */ /* 0x000fe2000fffe03f */
[----:B------:R1:W-:Y:S01]  /*14350*/  STL.64 [R1+0x328], R14 ;  /* 0x0003280e01007387 */ /* 0x0003e20000100a00 */
[----:B------:R-:W3:Y:S02]  /*14360*/  LDL.64 R8, [R1] ;  /* 0x0000000001087983 */ /* 0x000ee40000100a00 */
[----:B0-----:R-:W4:Y:S02]  /*14370*/  LDL.64 R16, [R1+0x20] ;  /* 0x0000200001107983 */ /* 0x001f240000100a00 */
[----:B------:R-:W-:Y:S02]  /*14380*/  IMAD.MOV.U32 R28, RZ, RZ, R13 ;  /* 0x000000ffff1c7224 */ /* 0x000fe400078e000d */
[----:B------:R-:W-:Y:S01]  /*14390*/  IMAD.MOV.U32 R29, RZ, RZ, R12 ;  /* 0x000000ffff1d7224 */ /* 0x000fe200078e000c */
[----:B---3--:R2:W-:Y:S01]  /*143a0*/  STL.64 [R1+0x2ca0], R8 ;  /* 0x002ca00801007387 */ /* 0x0085e20000100a00 */
[----:B------:R-:W3:Y:S02]  /*143b0*/  LDL.LU.64 R12, [R1+0x500] ;  /* 0x00050000010c7983 */ /* 0x000ee40000300a00 */
[----:B-1----:R-:W3:Y:S02]  /*143c0*/  LDL.LU.64 R14, [R1+0x508] ;  /* 0x00050800010e7983 */ /* 0x002ee40000300a00 */
[----:B--2---:R-:W-:-:S02]  /*143d0*/  IMAD.MOV.U32 R8, RZ, RZ, R21 ;  /* 0x000000ffff087224 */ /* 0x004fc400078e0015 */
[----:B------:R-:W-:Y:S02]  /*143e0*/  IMAD.MOV.U32 R9, RZ, RZ, R20 ;  /* 0x000000ffff097224 */ /* 0x000fe400078e0014 */
[----:B------:R-:W0:Y:S04]  /*143f0*/  LDSM.16.MT88.4 R20, [R2+0x180] ;  /* 0x000180000214783b */ /* 0x000e280000004200 */
[----:B------:R-:W-:Y:S01]  /*14400*/  STL [R1+0x2a80], R28 ;  /* 0x002a801c01007387 */ /* 0x000fe20000100800 */
[----:B------:R-:W-:Y:S03]  /*14410*/  STL [R1+0x2a7c], R29 ;  /* 0x002a7c1d01007387 */ /* 0x000fe60000100800 */
[----:B0-----:R-:W-:Y:S01]  /*14420*/  STL.64 [R1+0x2be8], R22 ;  /* 0x002be81601007387 */ /* 0x001fe20000100a00 */
[----:B------:R0:W-:Y:S03]  /*14430*/  STL.64 [R1+0x2be0], R20 ;  /* 0x002be01401007387 */ /* 0x0001e60000100a00 */
[----:B0-----:R-:W2:Y:S01]  /*14440*/  LDL.LU.64 R20, [R1+0x510] ;  /* 0x0005100001147983 */ /* 0x001ea20000300a00 */
[----:B------:R-:W2:Y:S02]  /*14450*/  LDL.LU.64 R22, [R1+0x518] ;  /* 0x0005180001167983 */ /* 0x000ea40000300a00 */
[----:B--2---:R-:W-:Y:S01]  /*14460*/  HMMA.16816.F32 R24, R4, R24, R20 ;  /* 0x000000180418723c */ /* 0x004fe20000001814 */
[----:B------:R-:W2:Y:S01]  /*14470*/  LDL.LU.64 R20, [R1+0x640] ;  /* 0x0006400001147983 */ /* 0x000ea20000300a00 */
[----:B------:R-:W2:Y:S11]  /*14480*/  LDL.LU.64 R22, [R1+0x648] ;  /* 0x0006480001167983 */ /* 0x000eb60000300a00 */
[----:B------:R-:W-:Y:S10]  /*14490*/  @!UPT UIADD3 URZ, URZ, URZ, URZ ;  /* 0x0000003f3f3ff290 */ /* 0x000ff4000fffe03f */
[----:B------:R-:W-:Y:S01]  /*144a0*/  STL.64 [R1+0x310], R24 ;  /* 0x0003101801007387 */ /* 0x000fe20000100a00 */
[----:B------:R-:W-:Y:S02]  /*144b0*/  STL.64 [R1+0x318], R26 ;  /* 0x0003181a01007387 */ /* 0x000fe40000100a00 */
[----:B------:R-:W0:Y:S02]  /*144c0*/  LDSM.16.MT88.4 R24, [R2+0x200] ;  /* 0x000200000218783b */ /* 0x000e240000004200 */
[----:B0-----:R-:W-:Y:S02]  /*144d0*/  STL.64 [R1+0x2b70], R26 ;  /* 0x002b701a01007387 */ /* 0x001fe40000100a00 */
[----:B------:R0:W-:Y:S02]  /*144e0*/  STL.64 [R1+0x2b68], R24 ;  /* 0x002b681801007387 */ /* 0x0001e40000100a00 */
[----:B0-----:R-:W2:Y:S04]  /*144f0*/  LDL.64 R24, [R1+0x60] ;  /* 0x0000600001187983 */ /* 0x001ea80000100a00 */
[----:B--2---:R0:W-:Y:S04]  /*14500*/  STL.64 [R1+0x2c68], R24 ;  /* 0x002c681801007387 */ /* 0x0041e80000100a00 */
[----:B0-----:R-:W2:Y:S04]  /*14510*/  LDL.64 R24, [R1+0x30] ;  /* 0x0000300001187983 */ /* 0x001ea80000100a00 */
[----:B--2---:R0:W-:Y:S02]  /*14520*/  STL.64 [R1+0x2c78], R24 ;  /* 0x002c781801007387 */ /* 0x0041e40000100a00 */
[----:B0-----:R-:W-:-:S02]  /*14530*/  IMAD.MOV.U32 R24, RZ, RZ, R3 ;  /* 0x000000ffff187224 */ /* 0x001fc400078e0003 */
[----:B------:R-:W-:-:S07]  /*14540*/  IMAD.MOV.U32 R25, RZ, RZ, R0 ;  /* 0x000000ffff197224 */ /* 0x000fce00078e0000 */
[----:B---3--:R-:W-:Y:S01]  /*14550*/  HMMA.16816.F32 R4, R4, R24, R12 ;  /* 0x000000180404723c */ /* 0x008fe2000000180c */
[----:B------:R-:W2:Y:S01]  /*14560*/  LDL.LU.64 R14, [R1+0x2cc0] ;  /* 0x002cc000010e7983 */ /* 0x000ea20000300a00 */
[----:B------:R-:W2:Y:S02]  /*14570*/  LDL.LU.64 R12, [R1+0x2cb8] ;  /* 0x002cb800010c7983 */ /* 0x000ea40000300a00 */
[----:B------:R-:W3:Y:S02]  /*14580*/  LDL.LU.64 R24, [R1+0x610] ;  /* 0x0006100001187983 */ /* 0x000ee40000300a00 */
[----:B------:R-:W2:Y:S11]  /*14590*/  LDL.LU.64 R26, [R1+0x618] ;  /* 0x00061800011a7983 */ /* 0x000eb60000300a00 */
[----:B------:R-:W-:Y:S06]  /*145a0*/  @!UPT UIADD3 URZ, URZ, URZ, URZ ;  /* 0x0000003f3f3ff290 */ /* 0x000fec000fffe03f */
[----:B------:R-:W-:Y:S01]  /*145b0*/  STL.64 [R1+0x220], R4 ;  /* 0x0002200401007387 */ /* 0x000fe20000100a00 */
[----:B------:R-:W-:Y:S02]  /*145c0*/  STL.64 [R1+0x228], R6 ;  /* 0x0002280601007387 */ /* 0x000fe40000100a00 */
[----:B------:R-:W0:Y:S01]  /*145d0*/  LDSM.16.MT88.4 R4, [R2+0x280] ;  /* 0x000280000204783b */ /* 0x000e220000004200 */
[----:B--2---:R-:W-:Y:S03]  /*145e0*/  STL.64 [R1+0x2c98], R26 ;  /* 0x002c981a01007387 */ /* 0x004fe60000100a00 */
[----:B---3--:R1:W-:Y:S02]  /*145f0*/  STL.64 [R1+0x2c90], R24 ;  /* 0x002c901801007387 */ /* 0x0083e40000100a00 */
[----:B-1----:R-:W2:Y:S01]  /*14600*/  LDL.LU.64 R24, [R1+0x620] ;  /* 0x0006200001187983 */ /* 0x002ea20000300a00 */
[----:B------:R-:W3:Y:S03]  /*14610*/  LDL.LU.64 R26, [R1+0x628] ;  /* 0x00062800011a7983 */ /* 0x000ee60000300a00 */
[----:B---3--:R-:W-:Y:S01]  /*14620*/  STL.64 [R1+0x2cb0], R26 ;  /* 0x002cb01a01007387 */ /* 0x008fe20000100a00 */
[----:B--2---:R1:W-:Y:S03]  /*14630*/  STL.64 [R1+0x2ca8], R24 ;  /* 0x002ca81801007387 */ /* 0x0043e60000100a00 */
[----:B-1----:R-:W2:Y:S01]  /*14640*/  LDL.LU.64 R24, [R1+0x630] ;  /* 0x0006300001187983 */ /* 0x002ea20000300a00 */
[----:B------:R-:W2:Y:S02]  /*14650*/  LDL.LU.64 R26, [R1+0x638] ;  /* 0x00063800011a7983 */ /* 0x000ea40000300a00 */
[----:B0-----:R-:W-:Y:S02]  /*14660*/  STL.64 [R1+0x2b08], R6 ;  /* 0x002b080601007387 */ /* 0x001fe40000100a00 */
[----:B------:R0:W-:Y:S02]  /*14670*/  STL.64 [R1+0x2b00], R4 ;  /* 0x002b000401007387 */ /* 0x0001e40000100a00 */
[----:B0-----:R-:W3:Y:S01]  /*14680*/  LDL.64 R4, [R1+0x70] ;  /* 0x0000700001047983 */ /* 0x001ee20000100a00 */
[----:B----4-:R-:W-:-:S02]  /*14690*/  IMAD.MOV.U32 R29, RZ, RZ, R16 ;  /* 0x000000ffff1d7224 */ /* 0x010fc400078e0010 */
[----:B------:R-:W-:Y:S01]  /*146a0*/  IMAD.MOV.U32 R28, RZ, RZ, R17 ;  /* 0x000000ffff1c7224 */ /* 0x000fe200078e0011 */
[C---:B--2---:R-:W-:Y:S01]  /*146b0*/  HMMA.16816.F32 R8, R12.reuse, R8, R24 ;  /* 0x000000080c08723c */ /* 0x044fe20000001818 */
[----:B---3--:R0:W-:Y:S07]  /*146c0*/  STL.64 [R1+0x2c70], R4 ;  /* 0x002c700401007387 */ /* 0x0081ee0000100a00 */
[C---:B0-----:R-:W-:Y:S11]  /*146d0*/  HMMA.16816.F32 R4, R12.reuse, R16, R20 ;  /* 0x000000100c04723c */ /* 0x041ff60000001814 */
[----:B------:R-:W-:Y:S11]  /*146e0*/  @!UPT UIADD3 URZ, URZ, URZ, URZ ;  /* 0x0000003f3f3ff290 */ /* 0x000ff6000fffe03f */
[----:B------:R-:W-:Y:S01]  /*146f0*/  @!UPT UIADD3 URZ, URZ, URZ, URZ ;  /* 0x0000003f3f3ff290 */ /* 0x000fe2000fffe03f */
[----:B------:R0:W-:Y:S01]  /*14700*/  STL.64 [R1+0x210], R4 ;  /* 0x0002100401007387 */ /* 0x0001e20000100a00 */
[----:B------:R1:W-:Y:S03]  /*14710*/  STL.64 [R1+0x218], R6 ;  /* 0x0002180601007387 */ /* 0x0003e60000100a00 */
[----:B0-----:R-:W2:Y:S01]  /*14720*/  LDL.LU.64 R4, [R1+0x5a0] ;  /* 0x0005a00001047983 */ /* 0x001ea20000300a00 */
[----:B-1----:R-:W2:Y:S02]  /*14730*/  LDL.LU.64 R6, [R1+0x5a8] ;  /* 0x0005a80001067983 */ /* 0x002ea40000300a00 */
[----:B------:R-:W3:Y:S02]  /*14740*/  LDL.LU.64 R16, [R1+0x590] ;  /* 0x0005900001107983 */ /* 0x000ee40000300a00 */
[----:B------:R-:W3:Y:S01]  /*14750*/  LDL.LU.64 R18, [R1+0x598] ;  /* 0x0005980001127983 */ /* 0x000ee20000300a00 */
[----:B------:R-:W4:Y:S01]  /*14760*/  LDL.LU.64 R20, [R1+0x580] ;  /* 0x0005800001147983 */ /* 0x000f220000300a00 */
[----:B------:R-:W4:Y:S02]  /*14770*/  LDL.LU.64 R22, [R1+0x588] ;  /* 0x0005880001167983 */ /* 0x000f240000300a00 */
[----:B------:R-:W2:Y:S02]  /*14780*/  LDL.LU.64 R26, [R1+0x2cb0] ;  /* 0x002cb000011a7983 */ /* 0x000ea40000300a00 */
[----:B------:R-:W2:Y:S01]  /*14790*/  LDL.LU.64 R24, [R1+0x2ca8] ;  /* 0x002ca80001187983 */ /* 0x000ea20000300a00 */
[----:B------:R0:W-:Y:S01]  /*147a0*/  STL.64 [R1+0x200], R8 ;  /* 0x0002000801007387 */ /* 0x0001e20000100a00 */
[----:B------:R-:W-:Y:S03]  /*147b0*/  STL.64 [R1+0x208], R10 ;  /* 0x0002080a01007387 */ /* 0x000fe60000100a00 */
[----:B0-----:R-:W2:Y:S02]  /*147c0*/  LDL.LU.64 R8, [R1+0x2ca0] ;  /* 0x002ca00001087983 */ /* 0x001ea40000300a00 */
[----:B--2---:R-:W-:Y:S01]  /*147d0*/  HMMA.16816.F32 R24, R12, R8, R24 ;  /* 0x000000080c18723c */ /* 0x004fe20000001818 */
[----:B------:R-:W-:-:S02]  /*147e0*/  IMAD.MOV.U32 R3, RZ, RZ, R8 ;  /* 0x000000ffff037224 */ /* 0x000fc400078e0008 */
[----:B------:R-:W-:Y:S11]  /*147f0*/  IMAD.MOV.U32 R0, RZ, RZ, R9 ;  /* 0x000000ffff007224 */ /* 0x000ff600078e0009 */
[----:B------:R-:W-:Y:S09]  /*14800*/  @!UPT UIADD3 URZ, URZ, URZ, URZ ;  /* 0x0000003f3f3ff290 */ /* 0x000ff2000fffe03f */
[----:B------:R-:W-:Y:S01]  /*14810*/  STL.64 [R1+0x1f0], R24 ;  /* 0x0001f01801007387 */ /* 0x000fe20000100a00 */
[----:B------:R0:W-:Y:S03]  /*14820*/  STL.64 [R1+0x1f8], R26 ;  /* 0x0001f81a01007387 */ /* 0x0001e60000100a00 */
[----:B0-----:R-:W2:Y:S01]  /*14830*/  LDL.LU.64 R26, [R1+0x2c98] ;  /* 0x002c9800011a7983 */ /* 0x001ea20000300a00 */
[----:B------:R-:W2:Y:S02]  /*14840*/  LDL.LU.64 R24, [R1+0x2c90] ;  /* 0x002c900001187983 */ /* 0x000ea40000300a00 */
[----:B------:R-:W2:Y:S02]  /*14850*/  LDL.LU.64 R10, [R1+0x2c88] ;  /* 0x002c8800010a7983 */ /* 0x000ea40000300a00 */
[----:B------:R-:W2:Y:S02]  /*14860*/  LDL.LU.64 R8, [R1+0x2c80] ;  /* 0x002c800001087983 */ /* 0x000ea40000300a00 */
[----:B--2---:R-:W-:Y:S11]  /*14870*/  HMMA.16816.F32 R24, R12, R8, R24 ;  /* 0x000000080c18723c */ /* 0x004ff60000001818 */
[----:B------:R-:W-:Y:S11]  /*14880*/  @!UPT UIADD3 URZ, URZ, URZ, URZ ;  /* 0x0000003f3f3ff290 */ /* 0x000ff6000fffe03f */
[----:B------:R-:W-:Y:S01]  /*14890*/  @!UPT UIADD3 URZ, URZ, URZ, URZ ;  /* 0x0000003f3f3ff290 */ /* 0x000fe2000fffe03f */
[----:B------:R0:W-:Y:S01]  /*148a0*/  STL.64 [R1+0x1e0], R24 ;  /* 0x0001e01801007387 */ /* 0x0001e20000100a00 */
[----:B------:R-:W-:Y:S03]  /*148b0*/  STL.64 [R1+0x1e8], R26 ;  /* 0x0001e81a01007387 */ /* 0x000fe60000100a00 */
[----:B0-----:R-:W2:Y:S01]  /*148c0*/  LDL.LU.64 R24, [R1+0x2c78] ;  /* 0x002c780001187983 */ /* 0x001ea20000300a00 */
[----:B------:R-:W-:Y:S02]  /*148d0*/  STL.64 [R1+0x2c20], R10 ;  /* 0x002c200a01007387 */ /* 0x000fe40000100a00 */
[----:B------:R0:W-:Y:S02]  /*148e0*/  STL.64 [R1+0x2c18], R8 ;  /* 0x002c180801007387 */ /* 0x0001e40000100a00 */
[----:B0-----:R-:W-:Y:S02]  /*148f0*/  IMAD.MOV.U32 R8, RZ, RZ, R3 ;  /* 0x000000ffff087224 */ /* 0x001fe400078e0003 */
[----:B------:R-:W-:-:S05]  /*14900*/  IMAD.MOV.U32 R9, RZ, RZ, R0 ;  /* 0x000000ffff097224 */ /* 0x000fca00078e0000 */
[----:B------:R0:W-:Y:S04]  /*14910*/  STL.64 [R1+0x2c38], R8 ;  /* 0x002c380801007387 */ /* 0x0001e80000100a00 */
[----:B0-----:R-:W3:Y:S01]  /*14920*/  LDL.64 R8, [R1+0x10] ;  /* 0x0000100001087983 */ /* 0x001ee20000100a00 */
[C---:B--2---:R-:W-:Y:S03]  /*14930*/  HMMA.16816.F32 R4, R12.reuse, R24, R4 ;  /* 0x000000180c04723c */ /* 0x044fe60000001804 */
[----:B---3--:R0:W-:Y:S04]  /*14940*/  STL.64 [R1+0x2c50], R8 ;  /* 0x002c500801007387 */ /* 0x0081e80000100a00 */
[----:B0-----:R-:W2:Y:S11]  /*14950*/  LDL.64 R8, [R1+0x50] ;  /* 0x0000500001087983 */ /* 0x001eb60000100a00 */
[----:B------:R-:W-:Y:S05]  /*14960*/  @!UPT UIADD3 URZ, URZ, URZ, URZ ;  /* 0x0000003f3f3ff290 */ /* 0x000fea000fffe03f */
[----:B------:R0:W-:Y:S02]  /*14970*/  STL.64 [R1+0x1d0], R4 ;  /* 0x0001d00401007387 */ /* 0x0001e40000100a00 */
[----:B------:R1:W-:Y:S01]  /*14980*/  STL.64 [R1+0x1d8], R6 ;  /* 0x0001d80601007387 */ /* 0x0003e20000100a00 */
[----:B0-----:R-:W3:Y:S01]  /*14990*/  LDL.LU.64 R4, [R1+0x2c70] ;  /* 0x002c700001047983 */ /* 0x001ee20000300a00 */
[----:B-1----:R-:W-:Y:S02]  /*149a0*/  IMAD.MOV.U32 R7, RZ, RZ, R24 ;  /* 0x000000ffff077224 */ /* 0x002fe400078e0018 */
[----:B------:R-:W-:Y:S02]  /*149b0*/  IMAD.MOV.U32 R6, RZ, RZ, R25 ;  /* 0x000000ffff067224 */ /* 0x000fe400078e0019 */
[----:B------:R-:W4:Y:S01]  /*149c0*/  LDL.LU.64 R24, [R1+0x2c68] ;  /* 0x002c680001187983 */ /* 0x000f220000300a00 */
[----:B--2---:R-:W-:Y:S01]  /*149d0*/  HMMA.16816.F32 R16, R12, R8, R16 ;  /* 0x000000080c10723c */ /* 0x004fe20000001810 */
[----:B------:R-:W-:-:S02]  /*149e0*/  IMAD.MOV.U32 R3, RZ, RZ, R8 ;  /* 0x000000ffff037224 */ /* 0x000fc400078e0008 */
[----:B------:R-:W-:-:S05]  /*149f0*/  IMAD.MOV.U32 R0, RZ, RZ, R9 ;  /* 0x000000ffff007224 */ /* 0x000fca00078e0009 */
[----:B----4-:R-:W-:Y:S11]  /*14a00*/  HMMA.16816.F32 R8, R12, R24, R20 ;  /* 0x000000180c08723c */ /* 0x010ff60000001814 */
[----:B------:R-:W-:Y:S04]  /*14a10*/  @!UPT UIADD3 URZ, URZ, URZ, URZ ;  /* 0x0000003f3f3ff290 */ /* 0x000fe8000fffe03f */
[----:B------:R-:W-:Y:S01]  /*14a20*/  STL.64 [R1+0x1c0], R16 ;  /* 0x0001c01001007387 */ /* 0x000fe20000100a00 */
[----:B------:R0:W-:Y:S03]  /*14a30*/  STL.64 [R1+0x1c8], R18 ;  /* 0x0001c81201007387 */ /* 0x0001e60000100a00 */
[----:B0-----:R-:W2:Y:S01]  /*14a40*/  LDL.LU.64 R18, [R1+0x2c60] ;  /* 0x002c600001127983 */ /* 0x001ea20000300a00 */
[----:B------:R-:W2:Y:S02]  /*14a50*/  LDL.LU.64 R16, [R1+0x2c58] ;  /* 0x002c580001107983 */ /* 0x000ea40000300a00 */
[----:B------:R0:W-:Y:S02]  /*14a60*/  STL.64 [R1+0x2bf0], R24 ;  /* 0x002bf01801007387 */ /* 0x0001e40000100a00 */
[----:B0-----:R-:W3:Y:S01]  /*14a70*/  LDL.LU.64 R24, [R1+0x4f0] ;  /* 0x0004f00001187983 */ /* 0x001ee20000300a00 */
[----:B------:R0:W-:Y:S02]  /*14a80*/  STL.64 [R1+0x1b0], R8 ;  /* 0x0001b00801007387 */ /* 0x0001e40000100a00 */
[----:B------:R1:W-:Y:S02]  /*14a90*/  STL.64 [R1+0x1b8], R10 ;  /* 0x0001b80a01007387 */ /* 0x0003e40000100a00 */
[----:B------:R-:W3:Y:S01]  /*14aa0*/  LDL.LU.64 R26, [R1+0x4f8] ;  /* 0x0004f800011a7983 */ /* 0x000ee20000300a00 */
[----:B------:R-:W4:Y:S01]  /*14ab0*/  LDL.LU.64 R20, [R1+0x470] ;  /* 0x0004700001147983 */ /* 0x000f220000300a00 */
[----:B------:R-:W2:Y:S03]  /*14ac0*/  LDL.LU.64 R22, [R1+0x478] ;  /* 0x0004780001167983 */ /* 0x000ea60000300a00 */
[----:B--2---:R-:W-:Y:S01]  /*14ad0*/  STL.64 [R1+0x2c00], R22 ;  /* 0x002c001601007387 */ /* 0x004fe20000100a00 */
[----:B----4-:R2:W-:Y:S02]  /*14ae0*/  STL.64 [R1+0x2bf8], R20 ;  /* 0x002bf81401007387 */ /* 0x0105e40000100a00 */
[----:B0-----:R-:W4:Y:S02]  /*14af0*/  LDL.LU.64 R8, [R1+0x5f0] ;  /* 0x0005f00001087983 */ /* 0x001f240000300a00 */
[----:B-1----:R-:W4:Y:S02]  /*14b00*/  LDL.LU.64 R10, [R1+0x5f8] ;  /* 0x0005f800010a7983 */ /* 0x002f240000300a00 */
[----:B--2---:R-:W-:-:S02]  /*14b10*/  IMAD.MOV.U32 R20, RZ, RZ, R7 ;  /* 0x000000ffff147224 */ /* 0x004fc400078e0007 */
[----:B------:R-:W-:-:S05]  /*14b20*/  IMAD.MOV.U32 R21, RZ, RZ, R6 ;  /* 0x000000ffff157224 */ /* 0x000fca00078e0006 */
[----:B------:R0:W-:Y:S04]  /*14b30*/  STL.64 [R1+0x2c10], R20 ;  /* 0x002c101401007387 */ /* 0x0001e80000100a00 */
[----:B0-----:R-:W2:Y:S01]  /*14b40*/  LDL.LU.64 R20, [R1+0x5c0] ;  /* 0x0005c00001147983 */ /* 0x001ea20000300a00 */
[----:B------:R-:W2:Y:S01]  /*14b50*/  LDL.LU.64 R22, [R1+0x5c8] ;  /* 0x0005c80001167983 */ /* 0x000ea20000300a00 */
[----:B---3--:R-:W-:Y:S02]  /*14b60*/  HMMA.16816.F32 R12, R12, R4, R24 ;  /* 0x000000040c0c723c */ /* 0x008fe40000001818 */
[----:B--2---:R-:W-:Y:S01]  /*14b70*/  STL.64 [R1+0x2c30], R22 ;  /* 0x002c301601007387 */ /* 0x004fe20000100a00 */
[----:B------:R0:W-:Y:S03]  /*14b80*/  STL.64 [R1+0x2c28], R20 ;  /* 0x002c281401007387 */ /* 0x0001e60000100a00 */
[----:B0-----:R-:W2:Y:S01]  /*14b90*/  LDL.LU.64 R20, [R1+0x5d0] ;  /* 0x0005d00001147983 */ /* 0x001ea20000300a00 */
[----:B------:R-:W3:Y:S03]  /*14ba0*/  LDL.LU.64 R22, [R1+0x5d8] ;  /* 0x0005d80001167983 */ /* 0x000ee60000300a00 */
[----:B---3--:R-:W-:Y:S01]  /*14bb0*/  STL.64 [R1+0x2c48], R22 ;  /* 0x002c481601007387 */ /* 0x008fe20000100a00 */
[----:B--2---:R0:W-:Y:S03]  /*14bc0*/  STL.64 [R1+0x2c40], R20 ;  /* 0x002c401401007387 */ /* 0x0041e60000100a00 */
[----:B0-----:R-:W2:Y:S01]  /*14bd0*/  LDL.LU.64 R20, [R1+0x5e0] ;  /* 0x0005e00001147983 */ /* 0x001ea20000300a00 */
[----:B------:R-:W2:Y:S02]  /*14be0*/  LDL.LU.64 R22, [R1+0x5e8] ;  /* 0x0005e80001167983 */ /* 0x000ea40000300a00 */
[----:B------:R0:W-:Y:S02]  /*14bf0*/  STL.64 [R1+0x2c08], R4 ;  /* 0x002c080401007387 */ /* 0x0001e40000100a00 */
[----:B0-----:R-:W3:Y:S04]  /*14c00*/  LDL.LU.64 R4, [R1+0x4e0] ;  /* 0x0004e00001047983 */ /* 0x001ee80000300a00 */
[----:B------:R0:W-:Y:S02]  /*14c10*/  STL.64 [R1+0x100], R12 ;  /* 0x0001000c01007387 */ /* 0x0001e40000100a00 */
[----:B0-----:R-:W-:-:S02]  /*14c20*/  IMAD.MOV.U32 R12, RZ, RZ, R29 ;  /* 0x000000ffff0c7224 */ /* 0x001fc400078e001d */
[----:B------:R-:W-:-:S07]  /*14c30*/  IMAD.MOV.U32 R13, RZ, RZ, R28 ;  /* 0x000000ffff0d7224 */ /* 0x000fce00078e001c */
[C---:B----4-:R-:W-:Y:S01]  /*14c40*/  HMMA.16816.F32 R8, R16.reuse, R12, R8 ;  /* 0x0000000c1008723c */ /* 0x050fe20000001808 */
[----:B------:R-:W-:Y:S01]  /*14c50*/  STL.64 [R1+0x108], R14 ;  /* 0x0001080e01007387 */ /* 0x000fe20000100a00 */
[----:B------:R-:W3:Y:S02]  /*14c60*/  LDL.LU.64 R6, [R1+0x4e8] ;  /* 0x0004e80001067983 */ /* 0x000ee40000300a00 */
[----:B------:R-:W4:Y:S02]  /*14c70*/  LDL.LU.64 R24, [R1+0x4d0] ;  /* 0x0004d00001187983 */ /* 0x000f240000300a00 */
[----:B------:R-:W4:Y:S11]  /*14c80*/  LDL.LU.64 R26, [R1+0x4d8] ;  /* 0x0004d800011a7983 */ /* 0x000f360000300a00 */
[----:B------:R-:W-:Y:S06]  /*14c90*/  @!UPT UIADD3 URZ, URZ, URZ, URZ ;  /* 0x0000003f3f3ff290 */ /* 0x000fec000fffe03f */
[----:B------:R0:W-:Y:S01]  /*14ca0*/  STL.64 [R1+0xf0], R8 ;  /* 0x0000f00801007387 */ /* 0x0001e20000100a00 */
[----:B------:R-:W-:Y:S03]  /*14cb0*/  STL.64 [R1+0xf8], R10 ;  /* 0x0000f80a01007387 */ /* 0x000fe60000100a00 */
[----:B0-----:R-:W2:Y:S02]  /*14cc0*/  LDL.LU.64 R8, [R1+0x2c50] ;  /* 0x002c500001087983 */ /* 0x001ea40000300a00 */
[C---:B--2---:R-:W-:Y:S01]  /*14cd0*/  HMMA.16816.F32 R20, R16.reuse, R8, R20 ;  /* 0x000000081014723c */ /* 0x044fe20000001814 */
[----:B------:R-:W-:Y:S02]  /*14ce0*/  IMAD.MOV.U32 R15, RZ, RZ, R8 ;  /* 0x000000ffff0f7224 */ /* 0x000fe400078e0008 */
[----:B------:R-:W-:Y:S11]  /*14cf0*/  IMAD.MOV.U32 R14, RZ, RZ, R9 ;  /* 0x000000ffff0e7224 */ /* 0x000ff600078e0009 */
[----:B------:R-:W-:Y:S09]  /*14d00*/  @!UPT UIADD3 URZ, URZ, URZ, URZ ;  /* 0x0000003f3f3ff290 */ /* 0x000ff2000fffe03f */
[----:B------:R-:W-:Y:S01]  /*14d10*/  STL.64 [R1+0xe0], R20 ;  /* 0x0000e01401007387 */ /* 0x000fe20000100a00 */
[----:B------:R0:W-:Y:S03]  /*14d20*/  STL.64 [R1+0xe8], R22 ;  /* 0x0000e81601007387 */ /* 0x0001e60000100a00 */
[----:B0-----:R-:W2:Y:S01]  /*14d30*/  LDL.LU.64 R22, [R1+0x2c48] ;  /* 0x002c480001167983 */ /* 0x001ea20000300a00 */
[----:B------:R-:W2:Y:S02]  /*14d40*/  LDL.LU.64 R20, [R1+0x2c40] ;  /* 0x002c400001147983 */ /* 0x000ea40000300a00 */
[----:B------:R-:W2:Y:S02]  /*14d50*/  LDL.LU.64 R8, [R1+0x2c38] ;  /* 0x002c380001087983 */ /* 0x000ea40000300a00 */
[C---:B--2---:R-:W-:Y:S01]  /*14d60*/  HMMA.16816.F32 R8, R16.reuse, R8, R20 ;  /* 0x000000081008723c */ /* 0x044fe20000001814 */
[----:B------:R-:W2:Y:S01]  /*14d70*/  LDL.LU.64 R22, [R1+0x2c30] ;  /* 0x002c300001167983 */ /* 0x000ea20000300a00 */
[----:B------:R-:W2:Y:S11]  /*14d80*/  LDL.LU.64 R20, [R1+0x2c28] ;  /* 0x002c280001147983 */ /* 0x000eb60000300a00 */
[----:B------:R-:W-:Y:S10]  /*14d90*/  @!UPT UIADD3 URZ, URZ, URZ, URZ ;  /* 0x0000003f3f3ff290 */ /* 0x000ff4000fffe03f */
[----:B------:R-:W-:Y:S01]  /*14da0*/  STL.64 [R1+0xd0], R8 ;  /* 0x0000d00801007387 */ /* 0x000fe20000100a00 */
[----:B------:R0:W-:Y:S03]  /*14db0*/  STL.64 [R1+0xd8], R10 ;  /* 0x0000d80a01007387 */ /* 0x0001e60000100a00 */
[----:B0-----:R-:W2:Y:S01]  /*14dc0*/  LDL.LU.64 R10, [R1+0x2c20] ;  /* 0x002c2000010a7983 */ /* 0x001ea20000300a00 */
[----:B------:R-:W2:Y:S02]  /*14dd0*/  LDL.LU.64 R8, [R1+0x2c18] ;  /* 0x002c180001087983 */ /* 0x000ea40000300a00 */
[C---:B--2---:R-:W-:Y:S11]  /*14de0*/  HMMA.16816.F32 R20, R16.reuse, R8, R20 ;  /* 0x000000081014723c */ /* 0x044ff60000001814 */
[----:B------:R-:W-:Y:S11]  /*14df0*/  @!UPT UIADD3 URZ, URZ, URZ, URZ ;  /* 0x0000003f3f3ff290 */ /* 0x000ff6000fffe03f */
[----:B------:R-:W-:Y:S01]  /*14e00*/  @!UPT UIADD3 URZ, URZ, URZ, URZ ;  /* 0x0000003f3f3ff290 */ /* 0x000fe2000fffe03f */
[----:B------:R0:W-:Y:S01]  /*14e10*/  STL.64 [R1+0xc0], R20 ;  /* 0x0000c01401007387 */ /* 0x0001e20000100a00 */
[----:B------:R-:W-:Y:S03]  /*14e20*/  STL.64 [R1+0xc8], R22 ;  /* 0x0000c81601007387 */ /* 0x000fe60000100a00 */
[----:B0-----:R-:W3:Y:S01]  /*14e30*/  LDL.LU.64 R20, [R1+0x2c10] ;  /* 0x002c100001147983 */ /* 0x001ee20000300a00 */
[----:B------:R-:W-:Y:S02]  /*14e40*/  STL.64 [R1+0x2ba8], R10 ;  /* 0x002ba80a01007387 */ /* 0x000fe40000100a00 */
[----:B------:R0:W-:Y:S02]  /*14e50*/  STL.64 [R1+0x2ba0], R8 ;  /* 0x002ba00801007387 */ /* 0x0001e40000100a00 */
[----:B0-----:R-:W2:Y:S01]  /*14e60*/  LDL.64 R8, [R1] ;  /* 0x0000000001087983 */ /* 0x001ea20000100a00 */
[----:B---3--:R-:W-:Y:S03]  /*14e70*/  HMMA.16816.F32 R20, R16, R20, R4 ;  /* 0x000000141014723c */ /* 0x008fe60000001804 */
[----:B--2---:R0:W-:Y:S02]  /*14e80*/  STL.64 [R1+0x2bc0], R8 ;  /* 0x002bc00801007387 */ /* 0x0041e40000100a00 */
[----:B0-----:R-:W-:-:S02]  /*14e90*/  IMAD.MOV.U32 R8, RZ, RZ, R15 ;  /* 0x000000ffff087224 */ /* 0x001fc400078e000f */
[----:B------:R-:W-:-:S05]  /*14ea0*/  IMAD.MOV.U32 R9, RZ, RZ, R14 ;  /* 0x000000ffff097224 */ /* 0x000fca00078e000e */
[----:B------:R0:W-:Y:S01]  /*14eb0*/  STL.64 [R1+0x2bd8], R8 ;  /* 0x002bd80801007387 */ /* 0x0001e20000100a00 */
[----:B------:R-:W2:Y:S10]  /*14ec0*/  LDL.LU.64 R4, [R1+0x2c08] ;  /* 0x002c080001047983 */ /* 0x000eb40000300a00 */
[----:B------:R-:W-:Y:S02]  /*14ed0*/  STL.64 [R1+0x1a0], R20 ;  /* 0x0001a01401007387 */ /* 0x000fe40000100a00 */
[----:B------:R1:W-:Y:S02]  /*14ee0*/  STL.64 [R1+0x1a8], R22 ;  /* 0x0001a81601007387 */ /* 0x0003e40000100a00 */
[----:B0-----:R-:W-:-:S02]  /*14ef0*/  IMAD.MOV.U32 R8, RZ, RZ, R3 ;  /* 0x000000ffff087224 */ /* 0x001fc400078e0003 */
[----:B------:R-:W-:Y:S01]  /*14f00*/  IMAD.MOV.U32 R9, RZ, RZ, R0 ;  /* 0x000000ffff097224 */ /* 0x000fe200078e0000 */
[----:B-1----:R-:W3:Y:S01]  /*14f10*/  LDL.LU.64 R22, [R1+0x2c00] ;  /* 0x002c000001167983 */ /* 0x002ee20000300a00 */
[----:B------:R-:W3:Y:S05]  /*14f20*/  LDL.LU.64 R20, [R1+0x2bf8] ;  /* 0x002bf80001147983 */ /* 0x000eea0000300a00 */
[C---:B----4-:R-:W-:Y:S01]  /*14f30*/  HMMA.16816.F32 R8, R16.reuse, R8, R24 ;  /* 0x000000081008723c */ /* 0x050fe20000001818 */
[----:B------:R-:W3:Y:S11]  /*14f40*/  LDL.LU.64 R24, [R1+0x2bf0] ;  /* 0x002bf00001187983 */ /* 0x000ef60000300a00 */
[----:B------:R-:W-:Y:S11]  /*14f50*/  @!UPT UIADD3 URZ, URZ, URZ, URZ ;  /* 0x0000003f3f3ff290 */ /* 0x000ff6000fffe03f */
[----:B------:R-:W-:Y:S01]  /*14f60*/  STL.64 [R1+0x300], R8 ;  /* 0x0003000801007387 */ /* 0x000fe20000100a00 */
[----:B------:R3:W-:Y:S02]  /*14f70*/  STL.64 [R1+0x308], R10 ;  /* 0x0003080a01007387 */ /* 0x0007e40000100a00 */
[C---:B---3--:R-:W-:Y:S01]  /*14f80*/  HMMA.16816.F32 R8, R16.reuse, R24, R20 ;  /* 0x000000181008723c */ /* 0x048fe20000001814 */
[----:B------:R-:W2:Y:S01]  /*14f90*/  LDL.LU.64 R20, [R1+0x3f0] ;  /* 0x0003f00001147983 */ /* 0x000ea20000300a00 */
[----:B------:R-:W2:Y:S11]  /*14fa0*/  LDL.LU.64 R22, [R1+0x3f8] ;  /* 0x0003f80001167983 */ /* 0x000eb60000300a00 */
[----:B------:R-:W-:Y:S10]  /*14fb0*/  @!UPT UIADD3 URZ, URZ, URZ, URZ ;  /* 0x0000003f3f3ff290 */ /* 0x000ff4000fffe03f */
[----:B------:R0:W-:Y:S01]  /*14fc0*/  STL.64 [R1+0x400], R8 ;  /* 0x0004000801007387 */ /* 0x0001e20000100a00 */
[----:B------:R1:W-:Y:S03]  /*14fd0*/  STL.64 [R1+0x408], R10 ;  /* 0x0004080a01007387 */ /* 0x0003e60000100a00 */
[----:B0-----:R-:W3:Y:S01]  /*14fe0*/  LDL.LU.64 R8, [R1+0x460] ;  /* 0x0004600001087983 */ /* 0x001ee20000300a00 */
[----:B-1----:R-:W3:Y:S02]  /*14ff0*/  LDL.LU.64 R10, [R1+0x468] ;  /* 0x00046800010a7983 */ /* 0x002ee40000300a00 */
[----:B------:R0:W-:Y:S02]  /*15000*/  STL.64 [R1+0x2b78], R24 ;  /* 0x002b781801007387 */ /* 0x0001e40000100a00 */
[----:B0-----:R-:W4:Y:S04]  /*15010*/  LDL.64 R24, [R1+0x50] ;  /* 0x0000500001187983 */ /* 0x001f280000100a00 */
[----:B----4-:R0:W-:Y:S04]  /*15020*/  STL.64 [R1+0x2b88], R24 ;  /* 0x002b881801007387 */ /* 0x0101e80000100a00 */
[----:B0-----:R-:W4:Y:S01]  /*15030*/  LDL.LU.64 R24, [R1+0x420] ;  /* 0x0004200001187983 */ /* 0x001f220000300a00 */
[----:B------:R-:W2:Y:S03]  /*15040*/  LDL.LU.64 R26, [R1+0x428] ;  /* 0x00042800011a7983 */ /* 0x000ea60000300a00 */
[----:B--2---:R-:W-:Y:S01]  /*15050*/  STL.64 [R1+0x2b98], R26 ;  /* 0x002b981a01007387 */ /* 0x004fe20000100a00 */
[----:B----4-:R0:W-:Y:S03]  /*15060*/  STL.64 [R1+0x2b90], R24 ;  /* 0x002b901801007387 */ /* 0x0101e60000100a00 */
[----:B0-----:R-:W2:Y:S01]  /*15070*/  LDL.LU.64 R24, [R1+0x430] ;  /* 0x0004300001187983 */ /* 0x001ea20000300a00 */
[----:B------:R-:W4:Y:S03]  /*15080*/  LDL.LU.64 R26, [R1+0x438] ;  /* 0x00043800011a7983 */ /* 0x000f260000300a00 */
[----:B----4-:R-:W-:Y:S01]  /*15090*/  STL.64 [R1+0x2bb8], R26 ;  /* 0x002bb81a01007387 */ /* 0x010fe20000100a00 */
[----:B--2---:R0:W-:Y:S03]  /*150a0*/  STL.64 [R1+0x2bb0], R24 ;  /* 0x002bb01801007387 */ /* 0x0041e60000100a00 */
[----:B0-----:R-:W2:Y:S01]  /*150b0*/  LDL.LU.64 R24, [R1+0x440] ;  /* 0x0004400001187983 */ /* 0x001ea20000300a00 */
[----:B------:R-:W4:Y:S01]  /*150c0*/  LDL.LU.64 R26, [R1+0x448] ;  /* 0x00044800011a7983 */ /* 0x000f220000300a00 */
[----:B------:R-:W-:Y:S02]  /*150d0*/  HMMA.16816.F32 R16, R16, R4, R20 ;  /* 0x000000041010723c */ /* 0x000fe40000001814 */
[----:B----4-:R-:W-:Y:S01]  /*150e0*/  STL.64 [R1+0x2bd0], R26 ;  /* 0x002bd01a01007387 */ /* 0x010fe20000100a00 */
[----:B--2---:R0:W-:Y:S03]  /*150f0*/  STL.64 [R1+0x2bc8], R24 ;  /* 0x002bc81801007387 */ /* 0x0041e60000100a00 */
[----:B0-----:R-:W2:Y:S01]  /*15100*/  LDL.LU.64 R24, [R1+0x450] ;  /* 0x0004500001187983 */ /* 0x001ea20000300a00 */
[----:B------:R-:W2:Y:S02]  /*15110*/  LDL.LU.64 R26, [R1+0x458] ;  /* 0x00045800011a7983 */ /* 0x000ea40000300a00 */
[----:B------:R-:W3:Y:S02]  /*15120*/  LDL.LU.64 R22, [R1+0x2be8] ;  /* 0x002be80001167983 */ /* 0x000ee40000300a00 */
[----:B------:R-:W3:Y:S01]  /*15130*/  LDL.LU.64 R20, [R1+0x2be0] ;  /* 0x002be00001147983 */ /* 0x000ee20000300a00 */
[----:B------:R0:W-:Y:S04]  /*15140*/  STL.64 [R1+0x2b80], R4 ;  /* 0x002b800401007387 */ /* 0x0001e80000100a00 */
[----:B0-----:R-:W4:Y:S07]  /*15150*/  LDL.LU.64 R4, [R1+0x410] ;  /* 0x0004100001047983 */ /* 0x001f2e0000300a00 */
[----:B------:R0:W-:Y:S02]  /*15160*/  STL.64 [R1+0x3f0], R16 ;  /* 0x0003f01001007387 */ /* 0x0001e40000100a00 */
[----:B------:R-:W-:Y:S02]  /*15170*/  STL.64 [R1+0x3f8], R18 ;  /* 0x0003f81201007387 */ /* 0x000fe40000100a00 */
[----:B------:R-:W4:Y:S01]  /*15180*/  LDL.LU.64 R6, [R1+0x418] ;  /* 0x0004180001067983 */ /* 0x000f220000300a00 */
[----:B0-----:R-:W2:Y:S01]  /*15190*/  LDL.LU.64 R16, [R1+0x30] ;  /* 0x0000300001107983 */ /* 0x001ea20000300a00 */
[C---:B---3--:R-:W-:Y:S03]  /*151a0*/  HMMA.16816.F32 R12, R20.reuse, R12, R8 ;  /* 0x0000000c140c723c */ /* 0x048fe60000001808 */
[----:B------:R-:W2:Y:S11]  /*151b0*/  LDL.LU.64 R8, [R1+0x2bd8] ;  /* 0x002bd80001087983 */ /* 0x000eb60000300a00 */
[----:B------:R-:W-:Y:S09]  /*151c0*/  @!UPT UIADD3 URZ, URZ, URZ, URZ ;  /* 0x0000003f3f3ff290 */ /* 0x000ff2000fffe03f */
[----:B------:R0:W-:Y:S01]  /*151d0*/  STL.64 [R1+0x470], R12 ;  /* 0x0004700c01007387 */ /* 0x0001e20000100a00 */
[----:B------:R1:W-:Y:S03]  /*151e0*/  STL.64 [R1+0x478], R14 ;  /* 0x0004780e01007387 */ /* 0x0003e60000100a00 */
[----:B0-----:R-:W3:Y:S01]  /*151f0*/  LDL.LU.64 R12, [R1+0x3d0] ;  /* 0x0003d000010c7983 */ /* 0x001ee20000300a00 */
[----:B-1----:R-:W3:Y:S01]  /*15200*/  LDL.LU.64 R14, [R1+0x3d8] ;  /* 0x0003d800010e7983 */ /* 0x002ee20000300a00 */
[C---:B--2---:R-:W-:Y:S02]  /*15210*/  HMMA.16816.F32 R8, R20.reuse, R8, R24 ;  /* 0x000000081408723c */ /* 0x044fe40000001818 */
[----:B------:R-:W2:Y:S01]  /*15220*/  LDL.LU.64 R26, [R1+0x2bd0] ;  /* 0x002bd000011a7983 */ /* 0x000ea20000300a00 */
[----:B------:R-:W2:Y:S11]  /*15230*/  LDL.LU.64 R24, [R1+0x2bc8] ;  /* 0x002bc80001187983 */ /* 0x000eb60000300a00 */
[----:B------:R-:W-:Y:S09]  /*15240*/  @!UPT UIADD3 URZ, URZ, URZ, URZ ;  /* 0x0000003f3f3ff290 */ /* 0x000ff2000fffe03f */
        /* <DEDUP_REMOVED lines=13> */
[C---:B--2---:R-:W-:Y:S11]  /*15320*/  HMMA.16816.F32 R24, R20.reuse, R8, R24 ;  /* 0x000000081418723c */ /* 0x044ff60000001818 */
[----:B------:R-:W-:Y:S11]  /*15330*/  @!UPT UIADD3 URZ, URZ, URZ, URZ ;  /* 0x0000003f3f3ff290 */ /* 0x000ff6000fffe03f */
[----:B------:R-:W-:Y:S01]  /*15340*/  @!UPT UIADD3 URZ, URZ, URZ, URZ ;  /* 0x0000003f3f3ff290 */ /* 0x000fe2000fffe03f */
[----:B------:R-:W-:Y:S01]  /*15350*/  STL.64 [R1+0x440], R24 ;  /* 0x0004401801007387 */ /* 0x000fe20000100a00 */
[----:B------:R0:W-:Y:S03]  /*15360*/  STL.64 [R1+0x448], R26 ;  /* 0x0004481a01007387 */ /* 0x0001e60000100a00 */
[----:B0-----:R-:W2:Y:S01]  /*15370*/  LDL.LU.64 R26, [R1+0x2b98] ;  /* 0x002b9800011a7983 */ /* 0x001ea20000300a00 */
[----:B------:R-:W2:Y:S02]  /*15380*/  LDL.LU.64 R24, [R1+0x2b90] ;  /* 0x002b900001187983 */ /* 0x000ea40000300a00 */
[----:B------:R-:W-:Y:S02]  /*15390*/  STL.64 [R1+0x2b50], R10 ;  /* 0x002b500a01007387 */ /* 0x000fe40000100a00 */
[----:B------:R0:W-:Y:S02]  /*153a0*/  STL.64 [R1+0x2b48], R8 ;  /* 0x002b480801007387 */ /* 0x0001e40000100a00 */
[----:B0-----:R-:W3:Y:S01]  /*153b0*/  LDL.64 R8, [R1+0x20] ;  /* 0x0000200001087983 */ /* 0x001ee20000100a00 */
[C---:B--2---:R-:W-:Y:S11]  /*153c0*/  HMMA.16816.F32 R24, R20.reuse, R16, R24 ;  /* 0x000000101418723c */ /* 0x044ff60000001818 */
[----:B------:R-:W-:Y:S11]  /*153d0*/  @!UPT UIADD3 URZ, URZ, URZ, URZ ;  /* 0x0000003f3f3ff290 */ /* 0x000ff6000fffe03f */
[----:B------:R-:W-:Y:S01]  /*153e0*/  @!UPT UIADD3 URZ, URZ, URZ, URZ ;  /* 0x0000003f3f3ff290 */ /* 0x000fe2000fffe03f */
[----:B------:R0:W-:Y:S01]  /*153f0*/  STL.64 [R1+0x430], R24 ;  /* 0x0004301801007387 */ /* 0x0001e20000100a00 */
[----:B------:R-:W-:Y:S03]  /*15400*/  STL.64 [R1+0x438], R26 ;  /* 0x0004381a01007387 */ /* 0x000fe60000100a00 */
[----:B0-----:R-:W4:Y:S01]  /*15410*/  LDL.LU.64 R24, [R1+0x2b88] ;  /* 0x002b880001187983 */ /* 0x001f220000300a00 */
[----:B------:R0:W-:Y:S03]  /*15420*/  STL.64 [R1+0x2b40], R16 ;  /* 0x002b401001007387 */ /* 0x0001e60000100a00 */
[----:B0-----:R-:W2:Y:S01]  /*15430*/  LDL.LU.64 R16, [R1+0x3e0] ;  /* 0x0003e00001107983 */ /* 0x001ea20000300a00 */
[----:B------:R-:W2:Y:S01]  /*15440*/  LDL.LU.64 R18, [R1+0x3e8] ;  /* 0x0003e80001127983 */ /* 0x000ea20000300a00 */
[----:B----4-:R-:W-:Y:S01]  /*15450*/  HMMA.16816.F32 R4, R20, R24, R4 ;  /* 0x000000181404723c */ /* 0x010fe20000001804 */
[----:B------:R-:W-:-:S02]  /*15460*/  IMAD.MOV.U32 R3, RZ, RZ, R24 ;  /* 0x000000ffff037224 */ /* 0x000fc400078e0018 */
[----:B------:R-:W-:Y:S11]  /*15470*/  IMAD.MOV.U32 R0, RZ, RZ, R25 ;  /* 0x000000ffff007224 */ /* 0x000ff600078e0019 */
[----:B------:R-:W-:Y:S09]  /*15480*/  @!UPT UIADD3 URZ, URZ, URZ, URZ ;  /* 0x0000003f3f3ff290 */ /* 0x000ff2000fffe03f */
[----:B------:R0:W-:Y:S01]  /*15490*/  STL.64 [R1+0x420], R4 ;  /* 0x0004200401007387 */ /* 0x0001e20000100a00 */
[----:B------:R1:W-:Y:S03]  /*154a0*/  STL.64 [R1+0x428], R6 ;  /* 0x0004280601007387 */ /* 0x0003e60000100a00 */
[----:B0-----:R-:W3:Y:S01]  /*154b0*/  LDL.LU.64 R4, [R1+0x2b80] ;  /* 0x002b800001047983 */ /* 0x001ee20000300a00 */
[----:B------:R-:W2:Y:S02]  /*154c0*/  LDL.LU.64 R24, [R1+0x2b78] ;  /* 0x002b780001187983 */ /* 0x000ea40000300a00 */
[C---:B--2---:R-:W-:Y:S08]  /*154d0*/  HMMA.16816.F32 R16, R20.reuse, R24, R16 ;  /* 0x000000181410723c */ /* 0x044ff00000001810 */
[----:B---3--:R-:W-:Y:S01]  /*154e0*/  HMMA.16816.F32 R12, R20, R4, R12 ;  /* 0x00000004140c723c */ /* 0x008fe2000000180c */
[----:B-1----:R-:W-:-:S02]  /*154f0*/  IMAD.MOV.U32 R7, RZ, RZ, R24 ;  /* 0x000000ffff077224 */ /* 0x002fc400078e0018 */
[----:B------:R-:W-:Y:S11]  /*15500*/  IMAD.MOV.U32 R6, RZ, RZ, R25 ;  /* 0x000000ffff067224 */ /* 0x000ff600078e0019 */
[----:B------:R-:W-:Y:S01]  /*15510*/  @!UPT UIADD3 URZ, URZ, URZ, URZ ;  /* 0x0000003f3f3ff290 */ /* 0x000fe2000fffe03f */
[----:B------:R0:W-:Y:S01]  /*15520*/  STL.64 [R1+0x410], R16 ;  /* 0x0004101001007387 */ /* 0x0001e20000100a00 */
[----:B------:R1:W-:Y:S02]  /*15530*/  STL.64 [R1+0x418], R18 ;  /* 0x0004181201007387 */ /* 0x0003e40000100a00 */
[----:B------:R-:W2:Y:S02]  /*15540*/  LDL.LU.64 R26, [R1+0x2b70] ;  /* 0x002b7000011a7983 */ /* 0x000ea40000300a00 */
[----:B------:R-:W2:Y:S01]  /*15550*/  LDL.LU.64 R24, [R1+0x2b68] ;  /* 0x002b680001187983 */ /* 0x000ea20000300a00 */
[----:B------:R3:W-:Y:S02]  /*15560*/  STL.64 [R1+0x2b18], R4 ;  /* 0x002b180401007387 */ /* 0x0007e40000100a00 */
[----:B------:R-:W-:Y:S02]  /*15570*/  STL.64 [R1+0x3e0], R12 ;  /* 0x0003e00c01007387 */ /* 0x000fe40000100a00 */
[----:B------:R-:W-:Y:S01]  /*15580*/  STL.64 [R1+0x3e8], R14 ;  /* 0x0003e80e01007387 */ /* 0x000fe20000100a00 */
[----:B0-----:R-:W4:Y:S01]  /*15590*/  LDL.LU.64 R16, [R1+0x3a0] ;  /* 0x0003a00001107983 */ /* 0x001f220000300a00 */
[----:B-1----:R-:W2:Y:S02]  /*155a0*/  LDL.LU.64 R18, [R1+0x3a8] ;  /* 0x0003a80001127983 */ /* 0x002ea40000300a00 */
[----:B---3--:R-:W-:-:S02]  /*155b0*/  IMAD.MOV.U32 R4, RZ, RZ, R7 ;  /* 0x000000ffff047224 */ /* 0x008fc400078e0007 */
[----:B------:R-:W-:Y:S01]  /*155c0*/  IMAD.MOV.U32 R5, RZ, RZ, R6 ;  /* 0x000000ffff057224 */ /* 0x000fe200078e0006 */
[----:B--2---:R-:W-:Y:S01]  /*155d0*/  STL.64 [R1+0x2b60], R18 ;  /* 0x002b601201007387 */ /* 0x004fe20000100a00 */
[----:B----4-:R0:W-:Y:S03]  /*155e0*/  STL.64 [R1+0x2b58], R16 ;  /* 0x002b581001007387 */ /* 0x0101e60000100a00 */
[----:B0-----:R-:W2:Y:S01]  /*155f0*/  LDL.LU.64 R16, [R1+0x3c0] ;  /* 0x0003c00001107983 */ /* 0x001ea20000300a00 */
[----:B------:R-:W2:Y:S02]  /*15600*/  LDL.LU.64 R18, [R1+0x3c8] ;  /* 0x0003c80001127983 */ /* 0x000ea40000300a00 */
[----:B------:R0:W-:Y:S02]  /*15610*/  STL.64 [R1+0x2b30], R4 ;  /* 0x002b300401007387 */ /* 0x0001e40000100a00 */
[----:B0-----:R-:W3:Y:S01]  /*15620*/  LDL.LU.64 R4, [R1+0x3b0] ;  /* 0x0003b00001047983 */ /* 0x001ee20000300a00 */
[----:B------:R-:W3:Y:S02]  /*15630*/  LDL.LU.64 R6, [R1+0x3b8] ;  /* 0x0003b80001067983 */ /* 0x000ee40000300a00 */
[----:B------:R-:W4:Y:S02]  /*15640*/  LDL.LU.64 R12, [R1+0x290] ;  /* 0x00029000010c7983 */ /* 0x000f240000300a00 */
[----:B------:R-:W3:Y:S02]  /*15650*/  LDL.LU.64 R14, [R1+0x298] ;  /* 0x00029800010e7983 */ /* 0x000ee40000300a00 */
[----:B------:R-:W-:-:S02]  /*15660*/  IMAD.MOV.U32 R20, RZ, RZ, R3 ;  /* 0x000000ffff147224 */ /* 0x000fc400078e0003 */
[----:B------:R-:W-:Y:S01]  /*15670*/  IMAD.MOV.U32 R21, RZ, RZ, R0 ;  /* 0x000000ffff157224 */ /* 0x000fe200078e0000 */
[----:B--2---:R-:W-:Y:S01]  /*15680*/  HMMA.16816.F32 R16, R24, R8, R16 ;  /* 0x000000081810723c */ /* 0x004fe20000001810 */
[----:B---3--:R-:W-:Y:S01]  /*15690*/  STL.64 [R1+0x2ab8], R14 ;  /* 0x002ab80e01007387 */ /* 0x008fe20000100a00 */
[----:B----4-:R-:W-:Y:S02]  /*156a0*/  STL.64 [R1+0x2ab0], R12 ;  /* 0x002ab00c01007387 */ /* 0x010fe40000100a00 */
[----:B------:R0:W-:Y:S02]  /*156b0*/  STL.64 [R1+0x2b38], R20 ;  /* 0x002b381401007387 */ /* 0x0001e40000100a00 */
[----:B0-----:R-:W2:Y:S11]  /*156c0*/  LDL.64 R20, [R1+0x10] ;  /* 0x0000100001147983 */ /* 0x001eb60000100a00 */
[----:B------:R-:W-:Y:S06]  /*156d0*/  @!UPT UIADD3 URZ, URZ, URZ, URZ ;  /* 0x0000003f3f3ff290 */ /* 0x000fec000fffe03f */
[----:B------:R-:W-:Y:S02]  /*156e0*/  STL.64 [R1+0x3d0], R16 ;  /* 0x0003d01001007387 */ /* 0x000fe40000100a00 */
[----:B------:R0:W-:Y:S02]  /*156f0*/  STL.64 [R1+0x3d8], R18 ;  /* 0x0003d81201007387 */ /* 0x0001e40000100a00 */
[----:B0-----:R-:W3:Y:S01]  /*15700*/  LDL.LU.64 R18, [R1+0x2b60] ;  /* 0x002b600001127983 */ /* 0x001ee20000300a00 */
[----:B------:R-:W3:Y:S02]  /*15710*/  LDL.LU.64 R16, [R1+0x2b58] ;  /* 0x002b580001107983 */ /* 0x000ee40000300a00 */
[----:B------:R-:W-:Y:S02]  /*15720*/  IMAD.MOV.U32 R12, RZ, RZ, R29 ;  /* 0x000000ffff0c7224 */ /* 0x000fe400078e001d */
[----:B------:R-:W-:Y:S02]  /*15730*/  IMAD.MOV.U32 R13, RZ, RZ, R28 ;  /* 0x000000ffff0d7224 */ /* 0x000fe400078e001c */
[----:B------:R-:W-:-:S02]  /*15740*/  IMAD.MOV.U32 R3, RZ, RZ, R8 ;  /* 0x000000ffff037224 */ /* 0x000fc400078e0008 */
[----:B------:R-:W-:Y:S01]  /*15750*/  IMAD.MOV.U32 R0, RZ, RZ, R9 ;  /* 0x000000ffff007224 */ /* 0x000fe200078e0009 */
[----:B------:R-:W4:Y:S01]  /*15760*/  LDL.LU.64 R10, [R1+0x2b50] ;  /* 0x002b5000010a7983 */ /* 0x000f220000300a00 */
[----:B------:R-:W3:Y:S01]  /*15770*/  LDL.LU.64 R8, [R1+0x2b48] ;  /* 0x002b480001087983 */ /* 0x000ee20000300a00 */
[C---:B--2---:R-:W-:Y:S11]  /*15780*/  HMMA.16816.F32 R4, R24.reuse, R20, R4 ;  /* 0x000000141804723c */ /* 0x044ff60000001804 */
[----:B------:R-:W-:Y:S11]  /*15790*/  @!UPT UIADD3 URZ, URZ, URZ, URZ ;  /* 0x0000003f3f3ff290 */ /* 0x000ff6000fffe03f */
[----:B------:R-:W-:Y:S01]  /*157a0*/  @!UPT UIADD3 URZ, URZ, URZ, URZ ;  /* 0x0000003f3f3ff290 */ /* 0x000fe2000fffe03f */
[----:B------:R0:W-:Y:S02]  /*157b0*/  STL.64 [R1+0x3c0], R4 ;  /* 0x0003c00401007387 */ /* 0x0001e40000100a00 */
[----:B0-----:R-:W-:Y:S02]  /*157c0*/  IMAD.MOV.U32 R5, RZ, RZ, R20 ;  /* 0x000000ffff057224 */ /* 0x001fe400078e0014 */
[----:B------:R-:W-:Y:S02]  /*157d0*/  IMAD.MOV.U32 R4, RZ, RZ, R21 ;  /* 0x000000ffff047224 */ /* 0x000fe400078e0015 */
[----:B---3--:R-:W-:Y:S01]  /*157e0*/  HMMA.16816.F32 R20, R24, R12, R16 ;  /* 0x0000000c1814723c */ /* 0x008fe20000001810 */
[----:B------:R-:W-:Y:S01]  /*157f0*/  STL.64 [R1+0x3c8], R6 ;  /* 0x0003c80601007387 */ /* 0x000fe20000100a00 */
[----:B------:R-:W2:Y:S02]  /*15800*/  LDL.LU.64 R16, [R1+0x390] ;  /* 0x0003900001107983 */ /* 0x000ea40000300a00 */
[----:B------:R-:W2:Y:S11]  /*15810*/  LDL.LU.64 R18, [R1+0x398] ;  /* 0x0003980001127983 */ /* 0x000eb60000300a00 */
[----:B------:R-:W-:Y:S08]  /*15820*/  @!UPT UIADD3 URZ, URZ, URZ, URZ ;  /* 0x0000003f3f3ff290 */ /* 0x000ff0000fffe03f */
[----:B------:R-:W-:Y:S01]  /*15830*/  STL.64 [R1+0x3b0], R20 ;  /* 0x0003b01401007387 */ /* 0x000fe20000100a00 */
[----:B------:R-:W-:Y:S02]  /*15840*/  STL.64 [R1+0x3b8], R22 ;  /* 0x0003b81601007387 */ /* 0x000fe40000100a00 */
[----:B------:R0:W-:Y:S02]  /*15850*/  STL.64 [R1+0x2ad0], R12 ;  /* 0x002ad00c01007387 */ /* 0x0001e40000100a00 */
[----:B0-----:R-:W-:Y:S02]  /*15860*/  IMAD.MOV.U32 R12, RZ, RZ, R5 ;  /* 0x000000ffff0c7224 */ /* 0x001fe400078e0005 */
[----:B------:R-:W-:-:S05]  /*15870*/  IMAD.MOV.U32 R13, RZ, RZ, R4 ;  /* 0x000000ffff0d7224 */ /* 0x000fca00078e0004 */
[----:B------:R0:W-:Y:S01]  /*15880*/  STL.64 [R1+0x2ae8], R12 ;  /* 0x002ae80c01007387 */ /* 0x0001e20000100a00 */
[----:B------:R-:W3:Y:S02]  /*15890*/  LDL.LU.64 R20, [R1+0x2f0] ;  /* 0x0002f00001147983 */ /* 0x000ee40000300a00 */
[----:B------:R-:W3:Y:S02]  /*158a0*/  LDL.LU.64 R22, [R1+0x2f8] ;  /* 0x0002f80001167983 */ /* 0x000ee40000300a00 */
[----:B------:R-:W3:Y:S01]  /*158b0*/  LDL.LU.64 R4, [R1+0x2e0] ;  /* 0x0002e00001047983 */ /* 0x000ee20000300a00 */
[----:B------:R-:W3:Y:S01]  /*158c0*/  LDL.LU.64 R6, [R1+0x2e8] ;  /* 0x0002e80001067983 */ /* 0x000ee20000300a00 */
[----:B0-----:R-:W-:Y:S02]  /*158d0*/  IMAD.MOV.U32 R12, RZ, RZ, R3 ;  /* 0x000000ffff0c7224 */ /* 0x001fe400078e0003 */
[----:B------:R-:W-:-:S05]  /*158e0*/  IMAD.MOV.U32 R13, RZ, RZ, R0 ;  /* 0x000000ffff0d7224 */ /* 0x000fca00078e0000 */
[----:B------:R0:W-:Y:S04]  /*158f0*/  STL.64 [R1+0x2b10], R12 ;  /* 0x002b100c01007387 */ /* 0x0001e80000100a00 */
[----:B0-----:R-:W3:Y:S01]  /*15900*/  LDL.LU.64 R12, [R1+0x120] ;  /* 0x00012000010c7983 */ /* 0x001ee20000300a00 */
[----:B------:R-:W3:Y:S01]  /*15910*/  LDL.LU.64 R14, [R1+0x128] ;  /* 0x00012800010e7983 */ /* 0x000ee20000300a00 */
[C---:B--2---:R-:W-:Y:S02]  /*15920*/  HMMA.16816.F32 R16, R24.reuse, R8, R16 ;  /* 0x000000081810723c */ /* 0x044fe40000001810 */
[----:B---3--:R-:W-:Y:S01]  /*15930*/  STL.64 [R1+0x2b28], R14 ;  /* 0x002b280e01007387 */ /* 0x008fe20000100a00 */
[----:B------:R0:W-:Y:S03]  /*15940*/  STL.64 [R1+0x2b20], R12 ;  /* 0x002b200c01007387 */ /* 0x0001e60000100a00 */
[----:B0-----:R-:W2:Y:S01]  /*15950*/  LDL.LU.64 R12, [R1+0x2d0] ;  /* 0x0002d000010c7983 */ /* 0x001ea20000300a00 */
[----:B------:R-:W2:Y:S11]  /*15960*/  LDL.LU.64 R14, [R1+0x2d8] ;  /* 0x0002d800010e7983 */ /* 0x000eb60000300a00 */
[----:B------:R-:W-:Y:S05]  /*15970*/  @!UPT UIADD3 URZ, URZ, URZ, URZ ;  /* 0x0000003f3f3ff290 */ /* 0x000fea000fffe03f */
[----:B------:R0:W-:Y:S02]  /*15980*/  STL.64 [R1+0x3a0], R16 ;  /* 0x0003a01001007387 */ /* 0x0001e40000100a00 */
[----:B------:R-:W-:Y:S01]  /*15990*/  STL.64 [R1+0x3a8], R18 ;  /* 0x0003a81201007387 */ /* 0x000fe20000100a00 */
[----:B0-----:R-:W3:Y:S01]  /*159a0*/  LDL.LU.64 R16, [R1+0x2b40] ;  /* 0x002b400001107983 */ /* 0x001ee20000300a00 */
[----:B----4-:R-:W-:Y:S02]  /*159b0*/  STL.64 [R1+0x2ac8], R10 ;  /* 0x002ac80a01007387 */ /* 0x010fe40000100a00 */
[----:B------:R0:W-:Y:S02]  /*159c0*/  STL.64 [R1+0x2ac0], R8 ;  /* 0x002ac00801007387 */ /* 0x0001e40000100a00 */
[----:B0-----:R-:W4:Y:S01]  /*159d0*/  LDL.LU.64 R8, [R1+0x2a0] ;  /* 0x0002a00001087983 */ /* 0x001f220000300a00 */
[----:B------:R-:W2:Y:S03]  /*159e0*/  LDL.LU.64 R10, [R1+0x2a8] ;  /* 0x0002a800010a7983 */ /* 0x000ea60000300a00 */
[----:B--2---:R-:W-:Y:S01]  /*159f0*/  STL.64 [R1+0x2ae0], R10 ;  /* 0x002ae00a01007387 */ /* 0x004fe20000100a00 */
[----:B----4-:R0:W-:Y:S03]  /*15a00*/  STL.64 [R1+0x2ad8], R8 ;  /* 0x002ad80801007387 */ /* 0x0101e60000100a00 */
[----:B0-----:R-:W2:Y:S01]  /*15a10*/  LDL.LU.64 R8, [R1+0x2b0] ;  /* 0x0002b00001087983 */ /* 0x001ea20000300a00 */
[----:B------:R-:W4:Y:S01]  /*15a20*/  LDL.LU.64 R10, [R1+0x2b8] ;  /* 0x0002b800010a7983 */ /* 0x000f220000300a00 */
[C---:B---3--:R-:W-:Y:S02]  /*15a30*/  HMMA.16816.F32 R20, R24.reuse, R16, R20 ;  /* 0x000000101814723c */ /* 0x048fe40000001814 */
[----:B----4-:R-:W-:Y:S01]  /*15a40*/  STL.64 [R1+0x2af8], R10 ;  /* 0x002af80a01007387 */ /* 0x010fe20000100a00 */
[----:B--2---:R0:W-:Y:S03]  /*15a50*/  STL.64 [R1+0x2af0], R8 ;  /* 0x002af00801007387 */ /* 0x0041e60000100a00 */
[----:B0-----:R-:W2:Y:S01]  /*15a60*/  LDL.LU.64 R8, [R1+0x2c0] ;  /* 0x0002c00001087983 */ /* 0x001ea20000300a00 */
[----:B------:R-:W2:Y:S11]  /*15a70*/  LDL.LU.64 R10, [R1+0x2c8] ;  /* 0x0002c800010a7983 */ /* 0x000eb60000300a00 */
[----:B------:R-:W-:Y:S05]  /*15a80*/  @!UPT UIADD3 URZ, URZ, URZ, URZ ;  /* 0x0000003f3f3ff290 */ /* 0x000fea000fffe03f */
[----:B------:R0:W-:Y:S02]  /*15a90*/  STL.64 [R1+0x390], R20 ;  /* 0x0003901401007387 */ /* 0x0001e40000100a00 */
[----:B------:R-:W-:Y:S01]  /*15aa0*/  STL.64 [R1+0x398], R22 ;  /* 0x0003981601007387 */ /* 0x000fe20000100a00 */
[----:B0-----:R-:W3:Y:S02]  /*15ab0*/  LDL.LU.64 R20, [R1+0x2b38] ;  /* 0x002b380001147983 */ /* 0x001ee40000300a00 */
[C---:B---3--:R-:W-:Y:S11]  /*15ac0*/  HMMA.16816.F32 R4, R24.reuse, R20, R4 ;  /* 0x000000141804723c */ /* 0x048ff60000001804 */
[----:B------:R-:W-:Y:S11]  /*15ad0*/  @!UPT UIADD3 URZ, URZ, URZ, URZ ;  /* 0x0000003f3f3ff290 */ /* 0x000ff6000fffe03f */
[----:B------:R-:W-:Y:S01]  /*15ae0*/  @!UPT UIADD3 URZ, URZ, URZ, URZ ;  /* 0x0000003f3f3ff290 */ /* 0x000fe2000fffe03f */
[----:B------:R0:W-:Y:S01]  /*15af0*/  STL.64 [R1+0x380], R4 ;  /* 0x0003800401007387 */ /* 0x0001e20000100a00 */
[----:B------:R1:W-:Y:S03]  /*15b00*/  STL.64 [R1+0x388], R6 ;  /* 0x0003880601007387 */ /* 0x0003e60000100a00 */
[----:B0-----:R-:W1:Y:S02]  /*15b10*/  LDL.LU.64 R4, [R1+0x2b30] ;  /* 0x002b300001047983 */ /* 0x001e640000300a00 */
[C---:B-1----:R-:W-:Y:S02]  /*15b20*/  HMMA.16816.F32 R4, R24.reuse, R4, R12 ;  /* 0x000000041804723c */ /* 0x042fe4000000180c */
[----:B------:R-:W3:Y:S01]  /*15b30*/  LDL.LU.64 R14, [R1+0x2b28] ;  /* 0x002b2800010e7983 */ /* 0x000ee20000300a00 */
[----:B------:R-:W3:Y:S11]  /*15b40*/  LDL.LU.64 R12, [R1+0x2b20] ;  /* 0x002b2000010c7983 */ /* 0x000ef60000300a00 */
[----:B------:R-:W-:Y:S09]  /*15b50*/  @!UPT UIADD3 URZ, URZ, URZ, URZ ;  /* 0x0000003f3f3ff290 */ /* 0x000ff2000fffe03f */
[----:B------:R0:W-:Y:S01]  /*15b60*/  STL.64 [R1+0x370], R4 ;  /* 0x0003700401007387 */ /* 0x0001e20000100a00 */
[----:B------:R1:W-:Y:S03]  /*15b70*/  STL.64 [R1+0x378], R6 ;  /* 0x0003780601007387 */ /* 0x0003e60000100a00 */
[----:B0-----:R-:W3:Y:S02]  /*15b80*/  LDL.LU.64 R4, [R1+0x2b18] ;  /* 0x002b180001047983 */ /* 0x001ee40000300a00 */
[----:B---3--:R-:W-:Y:S02]  /*15b90*/  HMMA.16816.F32 R24, R24, R4, R12 ;  /* 0x000000041818723c */ /* 0x008fe4000000180c */
[----:B------:R-:W2:Y:S01]  /*15ba0*/  LDL.LU.64 R12, [R1+0x2b10] ;  /* 0x002b1000010c7983 */ /* 0x000ea20000300a00 */
[----:B-1----:R-:W2:Y:S02]  /*15bb0*/  LDL.LU.64 R6, [R1+0x2b08] ;  /* 0x002b080001067983 */ /* 0x002ea40000300a00 */
[----:B------:R-:W-:Y:S11]  /*15bc0*/  IMAD.MOV.U32 R0, RZ, RZ, R5 ;  /* 0x000000ffff007224 */ /* 0x000ff600078e0005 */
[----:B------:R-:W-:Y:S07]  /*15bd0*/  @!UPT UIADD3 URZ, URZ, URZ, URZ ;  /* 0x0000003f3f3ff290 */ /* 0x000fee000fffe03f */
[----:B------:R0:W-:Y:S01]  /*15be0*/  STL.64 [R1+0x2f0], R24 ;  /* 0x0002f01801007387 */ /* 0x0001e20000100a00 */
[----:B------:R-:W-:Y:S02]  /*15bf0*/  STL.64 [R1+0x2f8], R26 ;  /* 0x0002f81a01007387 */ /* 0x000fe40000100a00 */
[----:B------:R-:W2:Y:S01]  /*15c00*/  LDL.LU.64 R4, [R1+0x2b00] ;  /* 0x002b000001047983 */ /* 0x000ea20000300a00 */
[----:B0-----:R-:W3:Y:S01]  /*15c10*/  LDL.LU.64 R24, [R1+0x60] ;  /* 0x0000600001187983 */ /* 0x001ee20000300a00 */
[C---:B--2---:R-:W-:Y:S03]  /*15c20*/  HMMA.16816.F32 R12, R4.reuse, R12, R8 ;  /* 0x0000000c040c723c */ /* 0x044fe60000001808 */
[----:B------:R-:W2:Y:S01]  /*15c30*/  LDL.LU.64 R10, [R1+0x2af8] ;  /* 0x002af800010a7983 */ /* 0x000ea20000300a00 */
[----:B------:R-:W2:Y:S11]  /*15c40*/  LDL.LU.64 R8, [R1+0x2af0] ;  /* 0x002af00001087983 */ /* 0x000eb60000300a00 */
[----:B------:R-:W-:Y:S08]  /*15c50*/  @!UPT UIADD3 URZ, URZ, URZ, URZ ;  /* 0x0000003f3f3ff290 */ /* 0x000ff0000fffe03f */
[----:B------:R0:W-:Y:S01]  /*15c60*/  STL.64 [R1+0x2e0], R12 ;  /* 0x0002e00c01007387 */ /* 0x0001e20000100a00 */
[----:B------:R2:W-:Y:S03]  /*15c70*/  STL.64 [R1+0x2e8], R14 ;  /* 0x0002e80e01007387 */ /* 0x0005e60000100a00 */
[----:B0-----:R-:W2:Y:S02]  /*15c80*/  LDL.LU.64 R12, [R1+0x2ae8] ;  /* 0x002ae800010c7983 */ /* 0x001ea40000300a00 */
[C---:B--2---:R-:W-:Y:S02]  /*15c90*/  HMMA.16816.F32 R12, R4.reuse, R12, R8 ;  /* 0x0000000c040c723c */ /* 0x044fe40000001808 */
[----:B------:R-:W2:Y:S01]  /*15ca0*/  LDL.LU.64 R10, [R1+0x2ae0] ;  /* 0x002ae000010a7983 */ /* 0x000ea20000300a00 */
[----:B------:R-:W2:Y:S11]  /*15cb0*/  LDL.LU.64 R8, [R1+0x2ad8] ;  /* 0x002ad80001087983 */ /* 0x000eb60000300a00 */
[----:B------:R-:W-:Y:S09]  /*15cc0*/  @!UPT UIADD3 URZ, URZ, URZ, URZ ;  /* 0x0000003f3f3ff290 */ /* 0x000ff2000fffe03f */
[----:B------:R0:W-:Y:S01]  /*15cd0*/  STL.64 [R1+0x2d0], R12 ;  /* 0x0002d00c01007387 */ /* 0x0001e20000100a00 */
[----:B------:R2:W-:Y:S03]  /*15ce0*/  STL.64 [R1+0x2d8], R14 ;  /* 0x0002d80e01007387 */ /* 0x0005e60000100a00 */
[----:B0-----:R-:W2:Y:S02]  /*15cf0*/  LDL.LU.64 R12, [R1+0x2ad0] ;  /* 0x002ad000010c7983 */ /* 0x001ea40000300a00 */
[C---:B--2---:R-:W-:Y:S02]  /*15d00*/  HMMA.16816.F32 R12, R4.reuse, R12, R8 ;  /* 0x0000000c040c723c */ /* 0x044fe40000001808 */
[----:B------:R-:W2:Y:S01]  /*15d10*/  LDL.LU.64 R10, [R1+0x2ac8] ;  /* 0x002ac800010a7983 */ /* 0x000ea20000300a00 */
[----:B------:R-:W4:Y:S11]  /*15d20*/  LDL.LU.64 R8, [R1+0x2ac0] ;  /* 0x002ac00001087983 */ /* 0x000f360000300a00 */
[----:B------:R-:W-:Y:S09]  /*15d30*/  @!UPT UIADD3 URZ, URZ, URZ, URZ ;  /* 0x0000003f3f3ff290 */ /* 0x000ff2000fffe03f */
[----:B------:R-:W-:Y:S01]  /*15d40*/  STL.64 [R1+0x2c0], R12 ;  /* 0x0002c00c01007387 */ /* 0x000fe20000100a00 */
[----:B------:R0:W-:Y:S02]  /*15d50*/  STL [R1+0x2c8], R14 ;  /* 0x0002c80e01007387 */ /* 0x0001e40000100800 */
[----:B------:R-:W-:Y:S02]  /*15d60*/  IMAD.MOV.U32 R3, RZ, RZ, R15 ;  /* 0x000000ffff037224 */ /* 0x000fe400078e000f */
[----:B0-----:R-:W3:Y:S01]  /*15d70*/  LDL.LU.64 R14, [R1+0x2ab8] ;  /* 0x002ab800010e7983 */ /* 0x001ee20000300a00 */
[----:B------:R-:W3:Y:S02]  /*15d80*/  LDL.LU.64 R12, [R1+0x2ab0] ;  /* 0x002ab000010c7983 */ /* 0x000ee40000300a00 */
[----:B------:R-:W-:Y:S01]  /*15d90*/  STL [R1+0x27b0], R3 ;  /* 0x0027b00301007387 */ /* 0x000fe20000100800 */
[----:B--2---:R-:W-:Y:S01]  /*15da0*/  STL.64 [R1+0x2a90], R10 ;  /* 0x002a900a01007387 */ /* 0x004fe20000100a00 */
[----:B----4-:R0:W-:Y:S01]  /*15db0*/  STL.64 [R1+0x2a88], R8 ;  /* 0x002a880801007387 */ /* 0x0101e20000100a00 */
[C---:B---3--:R-:W-:Y:S11]  /*15dc0*/  HMMA.16816.F32 R12, R4.reuse, R8, R12 ;  /* 0x00000008040c723c */ /* 0x048ff6000000180c */
[----:B------:R-:W-:Y:S11]  /*15dd0*/  @!UPT UIADD3 URZ, URZ, URZ, URZ ;  /* 0x0000003f3f3ff290 */ /* 0x000ff6000fffe03f */
[----:B------:R-:W-:Y:S01]  /*15de0*/  @!UPT UIADD3 URZ, URZ, URZ, URZ ;  /* 0x0000003f3f3ff290 */ /* 0x000fe2000fffe03f */
[----:B------:R-:W-:Y:S01]  /*15df0*/  STL.64 [R1+0x2b0], R12 ;  /* 0x0002b00c01007387 */ /* 0x000fe20000100a00 */
[----:B------:R-:W-:Y:S02]  /*15e00*/  STL.64 [R1+0x2b8], R14 ;  /* 0x0002b80e01007387 */ /* 0x000fe40000100a00 */
[----:B0-----:R-:W2:Y:S02]  /*15e10*/  LDL.LU.64 R8, [R1+0x130] ;  /* 0x0001300001087983 */ /* 0x001ea40000300a00 */
[----:B------:R-:W2:Y:S01]  /*15e20*/  LDL.LU.64 R10, [R1+0x138] ;  /* 0x00013800010a7983 */ /* 0x000ea20000300a00 */
[----:B------:R-:W0:Y:S04]  /*15e30*/  LDSM.16.MT88.4 R12, [R2+0x300] ;  /* 0x00030000020c783b */ /* 0x000e280000004200 */
[----:B0-----:R-:W-:Y:S01]  /*15e40*/  STL.64 [R1+0x2aa8], R14 ;  /* 0x002aa80e01007387 */ /* 0x001fe20000100a00 */
[----:B------:R0:W-:Y:S03]  /*15e50*/  STL.64 [R1+0x2aa0], R12 ;  /* 0x002aa00c01007387 */ /* 0x0001e60000100a00 */
[----:B0-----:R-:W3:Y:S01]  /*15e60*/  LDL.LU.64 R12, [R1+0x280] ;  /* 0x00028000010c7983 */ /* 0x001ee20000300a00 */
[----:B------:R-:W3:Y:S01]  /*15e70*/  LDL.LU.64 R14, [R1+0x288] ;  /* 0x00028800010e7983 */ /* 0x000ee20000300a00 */
[C---:B--2---:R-:W-:Y:S11]  /*15e80*/  HMMA.16816.F32 R8, R4.reuse, R16, R8 ;  /* 0x000000100408723c */ /* 0x044ff60000001808 */
[----:B------:R-:W-:Y:S11]  /*15e90*/  @!UPT UIADD3 URZ, URZ, URZ, URZ ;  /* 0x0000003f3f3ff290 */ /* 0x000ff6000fffe03f */
[----:B------:R-:W-:Y:S01]  /*15ea0*/  @!UPT UIADD3 URZ, URZ, URZ, URZ ;  /* 0x0000003f3f3ff290 */ /* 0x000fe2000fffe03f */
[----:B------:R0:W-:Y:S01]  /*15eb0*/  STL.64 [R1+0x2a0], R8 ;  /* 0x0002a00801007387 */ /* 0x0001e20000100a00 */
[----:B------:R-:W-:Y:S03]  /*15ec0*/  STL.64 [R1+0x2a8], R10 ;  /* 0x0002a80a01007387 */ /* 0x000fe60000100a00 */
[----:B0-----:R-:W2:Y:S01]  /*15ed0*/  LDL.LU.64 R8, [R1+0x10] ;  /* 0x0000100001087983 */ /* 0x001ea20000300a00 */
[----:B------:R-:W-:Y:S02]  /*15ee0*/  IMAD.MOV.U32 R28, RZ, RZ, R16 ;  /* 0x000000ffff1c7224 */ /* 0x000fe400078e0010 */
[----:B------:R-:W-:Y:S02]  /*15ef0*/  IMAD.MOV.U32 R29, RZ, RZ, R17 ;  /* 0x000000ffff1d7224 */ /* 0x000fe400078e0011 */
[----:B------:R-:W0:Y:S01]  /*15f00*/  LDSM.16.MT88.4 R16, [R2+0x380] ;  /* 0x000380000210783b */ /* 0x000e220000004200 */
[----:B---3--:R-:W-:Y:S03]  /*15f10*/  HMMA.16816.F32 R20, R4, R20, R12 ;  /* 0x000000140414723c */ /* 0x008fe6000000180c */
[----:B--2---:R1:W-:Y:S04]  /*15f20*/  STL.64 [R1+0x2a98], R8 ;  /* 0x002a980801007387 */ /* 0x0043e80000100a00 */
[----:B-1----:R-:W2:Y:S01]  /*15f30*/  LDL.LU.64 R8, [R1+0x20] ;  /* 0x0000200001087983 */ /* 0x002ea20000300a00 */
[----:B0-----:R-:W-:Y:S02]  /*15f40*/  STL.64 [R1+0x2a48], R18 ;  /* 0x002a481201007387 */ /* 0x001fe40000100a00 */
[----:B------:R0:W-:Y:S02]  /*15f50*/  STL.64 [R1+0x2a40], R16 ;  /* 0x002a401001007387 */ /* 0x0001e40000100a00 */
[----:B0-----:R-:W3:Y:S01]  /*15f60*/  LDL.LU.64 R16, [R1+0x4c0] ;  /* 0x0004c00001107983 */ /* 0x001ee20000300a00 */
[----:B------:R-:W3:Y:S02]  /*15f70*/  LDL.LU.64 R18, [R1+0x4c8] ;  /* 0x0004c80001127983 */ /* 0x000ee40000300a00 */
[----:B------:R-:W4:Y:S02]  /*15f80*/  LDL.LU.64 R12, [R1+0x4b0] ;  /* 0x0004b000010c7983 */ /* 0x000f240000300a00 */
[----:B------:R-:W4:Y:S06]  /*15f90*/  LDL.LU.64 R14, [R1+0x4b8] ;  /* 0x0004b800010e7983 */ /* 0x000f2c0000300a00 */
[----:B------:R-:W-:Y:S01]  /*15fa0*/  STL.64 [R1+0x290], R20 ;  /* 0x0002901401007387 */ /* 0x000fe20000100a00 */
[----:B------:R-:W-:Y:S02]  /*15fb0*/  STL.64 [R1+0x298], R22 ;  /* 0x0002981601007387 */ /* 0x000fe40000100a00 */
[----:B------:R-:W0:Y:S04]  /*15fc0*/  LDSM.16.MT88.4 R20, [R2+0x4000] ;  /* 0x004000000214783b */ /* 0x000e280000004200 */
[----:B------:R-:W-:-:S02]  /*15fd0*/  IMAD.MOV.U32 R10, RZ, RZ, R24 ;  /* 0x000000ffff0a7224 */ /* 0x000fc400078e0018 */
[----:B------:R-:W-:Y:S01]  /*15fe0*/  IMAD.MOV.U32 R3, RZ, RZ, R25 ;  /* 0x000000ffff037224 */ /* 0x000fe200078e0019 */
[----:B0-----:R-:W-:Y:S01]  /*15ff0*/  STL.64 [R1+0x29c0], R22 ;  /* 0x0029c01601007387 */ /* 0x001fe20000100a00 */
[----:B------:R0:W-:Y:S03]  /*16000*/  STL.64 [R1+0x29b8], R20 ;  /* 0x0029b81401007387 */ /* 0x0001e60000100a00 */
[----:B0-----:R-:W2:Y:S01]  /*16010*/  LDL.LU.64 R20, [R1] ;  /* 0x0000000001147983 */ /* 0x001ea20000300a00 */
[----:B---3--:R-:W-:Y:S03]  /*16020*/  HMMA.16816.F32 R16, R4, R24, R16 ;  /* 0x000000180410723c */ /* 0x008fe60000001810 */
[----:B------:R-:W0:Y:S11]  /*16030*/  LDSM.16.MT88.4 R24, [R2+0x4080] ;  /* 0x004080000218783b */ /* 0x000e360000004200 */
[----:B------:R-:W-:Y:S09]  /*16040*/  @!UPT UIADD3 URZ, URZ, URZ, URZ ;  /* 0x0000003f3f3ff290 */ /* 0x000ff2000fffe03f */
[----:B------:R1:W-:Y:S01]  /*16050*/  STL.64 [R1+0x280], R16 ;  /* 0x0002801001007387 */ /* 0x0003e20000100a00 */
[----:B------:R3:W-:Y:S03]  /*16060*/  STL.64 [R1+0x288], R18 ;  /* 0x0002881201007387 */ /* 0x0007e60000100a00 */
[----:B-1----:R-:W2:Y:S01]  /*16070*/  LDL.LU.64 R16, [R1+0x5b0] ;  /* 0x0005b00001107983 */ /* 0x002ea20000300a00 */
[----:B---3--:R-:W3:Y:S03]  /*16080*/  LDL.LU.64 R18, [R1+0x5b8] ;  /* 0x0005b80001127983 */ /* 0x008ee60000300a00 */
[----:B0-----:R0:W-:Y:S01]  /*16090*/  STL.64 [R1+0x2928], R26 ;  /* 0x0029281a01007387 */ /* 0x0011e20000100a00 */
[----:B------:R1:W-:Y:S03]  /*160a0*/  STL.64 [R1+0x2920], R24 ;  /* 0x0029201801007387 */ /* 0x0003e60000100a00 */
[----:B0-----:R-:W2:Y:S04]  /*160b0*/  LDL R26, [R1+0x68] ;  /* 0x00006800011a7983 */ /* 0x001ea80000100800 */
[----:B------:R-:W2:Y:S01]  /*160c0*/  LDL R27, [R1+0x6c] ;  /* 0x00006c00011b7983 */ /* 0x000ea20000100800 */
[----:B-1----:R-:W-:-:S02]  /*160d0*/  IMAD.MOV.U32 R24, RZ, RZ, R10 ;  /* 0x000000ffff187224 */ /* 0x002fc400078e000a */
[----:B------:R-:W-:Y:S01]  /*160e0*/  IMAD.MOV.U32 R25, RZ, RZ, R3 ;  /* 0x000000ffff197224 */ /* 0x000fe200078e0003 */
[----:B--2---:R-:W-:Y:S04]  /*160f0*/  STL.64 [R1+0x2a68], R26 ;  /* 0x002a681a01007387 */ /* 0x004fe80000100a00 */
[----:B------:R0:W-:Y:S02]  /*16100*/  STL.64 [R1+0x2a60], R24 ;  /* 0x002a601801007387 */ /* 0x0001e40000100a00 */
[----:B0-----:R-:W4:Y:S01]  /*16110*/  LDL R24, [R1+0x70] ;  /* 0x0000700001187983 */ /* 0x001f220000100800 */
[----:B------:R-:W-:-:S07]  /*16120*/  IMAD.MOV.U32 R25, RZ, RZ, R0 ;  /* 0x000000ffff197224 */ /* 0x000fce00078e0000 */
[----:B----4-:R-:W-:Y:S01]  /*16130*/  HMMA.16816.F32 R4, R4, R24, R12 ;  /* 0x000000180404723c */ /* 0x010fe2000000180c */
[----:B------:R-:W3:Y:S01]  /*16140*/  LDL.LU.64 R14, [R1+0x2aa8] ;  /* 0x002aa800010e7983 */ /* 0x000ee20000300a00 */
[----:B------:R-:W3:Y:S02]  /*16150*/  LDL.LU.64 R12, [R1+0x2aa0] ;  /* 0x002aa000010c7983 */ /* 0x000ee40000300a00 */
[----:B------:R-:W2:Y:S02]  /*16160*/  LDL.LU.64 R24, [R1+0x560] ;  /* 0x0005600001187983 */ /* 0x000ea40000300a00 */
[----:B------:R-:W2:Y:S11]  /*16170*/  LDL.LU.64 R26, [R1+0x568] ;  /* 0x00056800011a7983 */ /* 0x000eb60000300a00 */
[----:B------:R-:W-:Y:S06]  /*16180*/  @!UPT UIADD3 URZ, URZ, URZ, URZ ;  /* 0x0000003f3f3ff290 */ /* 0x000fec000fffe03f */
[----:B------:R-:W-:Y:S01]  /*16190*/  STL.64 [R1+0x190], R4 ;  /* 0x0001900401007387 */ /* 0x000fe20000100a00 */
[----:B------:R-:W-:Y:S02]  /*161a0*/  STL.64 [R1+0x198], R6 ;  /* 0x0001980601007387 */ /* 0x000fe40000100a00 */
[----:B------:R-:W0:Y:S04]  /*161b0*/  LDSM.16.MT88.4 R4, [R2+0x4100] ;  /* 0x004100000204783b */ /* 0x000e280000004200 */
[----:B------:R-:W-:Y:S01]  /*161c0*/  STL [R1+0x2918], R2 ;  /* 0x0029180201007387 */ /* 0x000fe20000100800 */
[----:B0-----:R-:W-:Y:S01]  /*161d0*/  STL.64 [R1+0x28b0], R6 ;  /* 0x0028b00601007387 */ /* 0x001fe20000100a00 */
[----:B------:R0:W-:Y:S03]  /*161e0*/  STL.64 [R1+0x28a8], R4 ;  /* 0x0028a80401007387 */ /* 0x0001e60000100a00 */
[----:B0-----:R-:W4:Y:S01]  /*161f0*/  LDL.LU.64 R4, [R1+0x70] ;  /* 0x0000700001047983 */ /* 0x001f220000300a00 */
[----:B------:R-:W2:Y:S02]  /*16200*/  LDL.64 R6, [R1+0x78] ;  /* 0x0000780001067983 */ /* 0x000ea40000100a00 */
[----:B------:R-:W-:Y:S01]  /*16210*/  IMAD.MOV.U32 R2, RZ, RZ, R9 ;  /* 0x000000ffff027224 */ /* 0x000fe200078e0009 */
[C---:B---3--:R-:W-:Y:S01]  /*16220*/  HMMA.16816.F32 R16, R12.reuse, R8, R16 ;  /* 0x000000080c10723c */ /* 0x048fe20000001810 */
[----:B--2---:R-:W-:Y:S01]  /*16230*/  STL.64 [R1+0x2a58], R6 ;  /* 0x002a580601007387 */ /* 0x004fe20000100a00 */
[----:B----4-:R0:W-:Y:S03]  /*16240*/  STL.64 [R1+0x2a50], R4 ;  /* 0x002a500401007387 */ /* 0x0101e60000100a00 */
[----:B0-----:R-:W2:Y:S01]  /*16250*/  LDL.LU.64 R4, [R1+0x570] ;  /* 0x0005700001047983 */ /* 0x001ea20000300a00 */
[----:B------:R-:W2:Y:S11]  /*16260*/  LDL.LU.64 R6, [R1+0x578] ;  /* 0x0005780001067983 */ /* 0x000eb60000300a00 */
[----:B------:R-:W-:Y:S06]  /*16270*/  @!UPT UIADD3 URZ, URZ, URZ, URZ ;  /* 0x0000003f3f3ff290 */ /* 0x000fec000fffe03f */
[----:B------:R0:W-:Y:S02]  /*16280*/  STL.64 [R1+0x180], R16 ;  /* 0x0001801001007387 */ /* 0x0001e40000100a00 */
[----:B------:R1:W-:Y:S02]  /*16290*/  STL.64 [R1+0x188], R18 ;  /* 0x0001881201007387 */ /* 0x0003e40000100a00 */
[----:B0-----:R-:W-:Y:S02]  /*162a0*/  IMAD.MOV.U32 R16, RZ, RZ, R8 ;  /* 0x000000ffff107224 */ /* 0x001fe400078e0008 */
[----:B------:R-:W2:Y:S01]  /*162b0*/  LDL.LU.64 R8, [R1+0x2a98] ;  /* 0x002a980001087983 */ /* 0x000ea20000300a00 */
[----:B------:R-:W3:Y:S02]  /*162c0*/  LDL.LU.64 R10, [R1+0x2a90] ;  /* 0x002a9000010a7983 */ /* 0x000ee40000300a00 */
[----:B-1----:R-:W-:Y:S01]  /*162d0*/  IMAD.MOV.U32 R19, RZ, RZ, R21 ;  /* 0x000000ffff137224 */ /* 0x002fe200078e0015 */
[----:B--2---:R-:W-:Y:S01]  /*162e0*/  HMMA.16816.F32 R4, R12, R8, R4 ;  /* 0x000000080c04723c */ /* 0x004fe20000001804 */
[----:B------:R-:W-:-:S02]  /*162f0*/  IMAD.MOV.U32 R18, RZ, RZ, R8 ;  /* 0x000000ffff127224 */ /* 0x000fc400078e0008 */
[----:B------:R-:W-:Y:S02]  /*16300*/  IMAD.MOV.U32 R17, RZ, RZ, R9 ;  /* 0x000000ffff117224 */ /* 0x000fe400078e0009 */
[----:B------:R-:W2:Y:S11]  /*16310*/  LDL.LU.64 R8, [R1+0x2a88] ;  /* 0x002a880001087983 */ /* 0x000eb60000300a00 */
[----:B------:R-:W-:Y:S07]  /*16320*/  @!UPT UIADD3 URZ, URZ, URZ, URZ ;  /* 0x0000003f3f3ff290 */ /* 0x000fee000fffe03f */
[----:B------:R-:W-:Y:S01]  /*16330*/  STL.64 [R1+0x170], R4 ;  /* 0x0001700401007387 */ /* 0x000fe20000100a00 */
[----:B------:R0:W-:Y:S02]  /*16340*/  STL [R1+0x178], R6 ;  /* 0x0001780601007387 */ /* 0x0001e40000100800 */
[----:B------:R-:W-:Y:S02]  /*16350*/  IMAD.MOV.U32 R0, RZ, RZ, R7 ;  /* 0x000000ffff007224 */ /* 0x000fe400078e0007 */
[C---:B0-----:R-:W-:Y:S03]  /*16360*/  HMMA.16816.F32 R4, R12.reuse, R20, R24 ;  /* 0x000000140c04723c */ /* 0x041fe60000001818 */
[----:B------:R-:W-:Y:S04]  /*16370*/  STL [R1+0x27b4], R0 ;  /* 0x0027b40001007387 */ /* 0x000fe80000100800 */
[----:B------:R-:W-:Y:S11]  /*16380*/  IMAD.MOV.U32 R26, RZ, RZ, R20 ;  /* 0x000000ffff1a7224 */ /* 0x000ff600078e0014 */
[----:B------:R-:W-:Y:S05]  /*16390*/  @!UPT UIADD3 URZ, URZ, URZ, URZ ;  /* 0x0000003f3f3ff290 */ /* 0x000fea000fffe03f */
[----:B------:R-:W-:Y:S01]  /*163a0*/  STL.64 [R1+0x160], R4 ;  /* 0x0001600401007387 */ /* 0x000fe20000100a00 */
[----:B------:R-:W-:Y:S02]  /*163b0*/  STL [R1+0x168], R6 ;  /* 0x0001680601007387 */ /* 0x000fe40000100800 */
[----:B------:R0:W-:Y:S02]  /*163c0*/  STL [R1+0x2a78], R26 ;  /* 0x002a781a01007387 */ /* 0x0001e40000100800 */
[----:B------:R-:W2:Y:S01]  /*163d0*/  LDL.LU.64 R24, [R1+0x550] ;  /* 0x0005500001187983 */ /* 0x000ea20000300a00 */
[----:B0-----:R-:W2:Y:S01]  /*163e0*/  LDL.LU.64 R26, [R1+0x558] ;  /* 0x00055800011a7983 */ /* 0x001ea20000300a00 */
[----:B------:R-:W-:Y:S02]  /*163f0*/  IMAD.MOV.U32 R3, RZ, RZ, R7 ;  /* 0x000000ffff037224 */ /* 0x000fe400078e0007 */
[----:B------:R-:W4:Y:S02]  /*16400*/  LDL.LU.64 R4, [R1+0x540] ;  /* 0x0005400001047983 */ /* 0x000f240000300a00 */
[----:B------:R-:W4:Y:S01]  /*16410*/  LDL.LU.64 R6, [R1+0x548] ;  /* 0x0005480001067983 */ /* 0x000f220000300a00 */
[----:B------:R-:W3:Y:S01]  /*16420*/  LDL.LU.64 R20, [R1+0x250] ;  /* 0x0002500001147983 */ /* 0x000ee20000300a00 */
[----:B------:R-:W3:Y:S01]  /*16430*/  LDL.LU.64 R22, [R1+0x258] ;  /* 0x0002580001167983 */ /* 0x000ee20000300a00 */
[----:B--2---:R-:W-:Y:S02]  /*16440*/  HMMA.16816.F32 R24, R12, R8, R24 ;  /* 0x000000080c18723c */ /* 0x004fe40000001818 */
[----:B---3--:R-:W-:Y:S01]  /*16450*/  STL.64 [R1+0x29d0], R22 ;  /* 0x0029d01601007387 */ /* 0x008fe20000100a00 */
[----:B------:R0:W-:Y:S02]  /*16460*/  STL.64 [R1+0x29c8], R20 ;  /* 0x0029c81401007387 */ /* 0x0001e40000100a00 */
[----:B0-----:R-:W-:-:S02]  /*16470*/  IMAD.MOV.U32 R20, RZ, RZ, R28 ;  /* 0x000000ffff147224 */ /* 0x001fc400078e001c */
[----:B------:R-:W-:Y:S01]  /*16480*/  IMAD.MOV.U32 R21, RZ, RZ, R29 ;  /* 0x000000ffff157224 */ /* 0x000fe200078e001d */
[----:B------:R-:W2:Y:S01]  /*16490*/  LDL.LU R28, [R1+0x2a80] ;  /* 0x002a8000011c7983 */ /* 0x000ea20000300800 */
[----:B------:R-:W3:Y:S11]  /*164a0*/  LDL.LU R29, [R1+0x2a7c] ;  /* 0x002a7c00011d7983 */ /* 0x000ef60000300800 */
[----:B------:R-:W-:Y:S03]  /*164b0*/  @!UPT UIADD3 URZ, URZ, URZ, URZ ;  /* 0x0000003f3f3ff290 */ /* 0x000fe6000fffe03f */
[----:B------:R-:W-:Y:S02]  /*164c0*/  STL.64 [R1+0x150], R24 ;  /* 0x0001501801007387 */ /* 0x000fe40000100a00 */
[----:B------:R0:W-:Y:S02]  /*164d0*/  STL [R1+0x158], R26 ;  /* 0x0001581a01007387 */ /* 0x0001e40000100800 */
[----:B0-----:R-:W2:Y:S01]  /*164e0*/  LDL.LU R26, [R1+0x2a78] ;  /* 0x002a7800011a7983 */ /* 0x001ea20000300800 */
[----:B------:R-:W3:Y:S01]  /*164f0*/  LDL.LU.64 R24, [R1+0x50] ;  /* 0x0000500001187983 */ /* 0x000ee20000300a00 */
[----:B----4-:R-:W-:Y:S01]  /*16500*/  HMMA.16816.F32 R4, R12, R20, R4 ;  /* 0x000000140c04723c */ /* 0x010fe20000001804 */
[----:B------:R-:W-:Y:S01]  /*16510*/  STL.64 [R1+0x29f8], R10 ;  /* 0x0029f80a01007387 */ /* 0x000fe20000100a00 */
[----:B------:R0:W-:Y:S02]  /*16520*/  STL.64 [R1+0x29f0], R8 ;  /* 0x0029f00801007387 */ /* 0x0001e40000100a00 */
[----:B0-----:R-:W-:-:S02]  /*16530*/  IMAD.MOV.U32 R9, RZ, RZ, R19 ;  /* 0x000000ffff097224 */ /* 0x001fc400078e0013 */
[----:B--2---:R-:W-:-:S05]  /*16540*/  IMAD.MOV.U32 R8, RZ, RZ, R26 ;  /* 0x000000ffff087224 */ /* 0x004fca00078e001a */
[----:B------:R0:W-:Y:S02]  /*16550*/  STL.64 [R1+0x2a10], R8 ;  /* 0x002a100801007387 */ /* 0x0001e40000100a00 */
[----:B0-----:R-:W-:Y:S02]  /*16560*/  IMAD.MOV.U32 R8, RZ, RZ, R18 ;  /* 0x000000ffff087224 */ /* 0x001fe400078e0012 */
[----:B------:R-:W-:-:S05]  /*16570*/  IMAD.MOV.U32 R9, RZ, RZ, R17 ;  /* 0x000000ffff097224 */ /* 0x000fca00078e0011 */
[----:B------:R0:W-:Y:S02]  /*16580*/  STL.64 [R1+0x2a28], R8 ;  /* 0x002a280801007387 */ /* 0x0001e40000100a00 */
[----:B0-----:R-:W-:Y:S02]  /*16590*/  IMAD.MOV.U32 R8, RZ, RZ, R16 ;  /* 0x000000ffff087224 */ /* 0x001fe400078e0010 */
[----:B------:R-:W-:-:S05]  /*165a0*/  IMAD.MOV.U32 R9, RZ, RZ, R2 ;  /* 0x000000ffff097224 */ /* 0x000fca00078e0002 */
[----:B------:R0:W-:Y:S04]  /*165b0*/  STL.64 [R1+0x2a70], R8 ;  /* 0x002a700801007387 */ /* 0x0001e80000100a00 */
[----:B0-----:R-:W3:Y:S01]  /*165c0*/  LDL.LU.64 R8, [R1+0x530] ;  /* 0x0005300001087983 */ /* 0x001ee20000300a00 */
[----:B------:R-:W3:Y:S02]  /*165d0*/  LDL.LU.64 R10, [R1+0x538] ;  /* 0x00053800010a7983 */ /* 0x000ee40000300a00 */
[----:B------:R0:W-:Y:S02]  /*165e0*/  STL.64 [R1+0x140], R4 ;  /* 0x0001400401007387 */ /* 0x0001e40000100a00 */
[----:B------:R1:W-:Y:S01]  /*165f0*/  STL.64 [R1+0x148], R6 ;  /* 0x0001480601007387 */ /* 0x0003e20000100a00 */
[----:B0-----:R-:W2:Y:S01]  /*16600*/  LDL.LU.64 R4, [R1+0x520] ;  /* 0x0005200001047983 */ /* 0x001ea20000300a00 */
[----:B-1----:R-:W2:Y:S02]  /*16610*/  LDL.LU.64 R6, [R1+0x528] ;  /* 0x0005280001067983 */ /* 0x002ea40000300a00 */
[----:B------:R-:W4:Y:S02]  /*16620*/  LDL.LU.64 R16, [R1+0x4a0] ;  /* 0x0004a00001107983 */ /* 0x000f240000300a00 */
[----:B------:R-:W4:Y:S01]  /*16630*/  LDL.LU.64 R18, [R1+0x4a8] ;  /* 0x0004a80001127983 */ /* 0x000f220000300a00 */
[----:B------:R0:W-:Y:S04]  /*16640*/  STL.64 [R1+0x29e8], R20 ;  /* 0x0029e81401007387 */ /* 0x0001e80000100a00 */
[----:B0-----:R-:W2:Y:S01]  /*16650*/  LDL.LU.64 R20, [R1+0x40] ;  /* 0x0000400001147983 */ /* 0x001ea20000300a00 */
[----:B------:R-:W2:Y:S03]  /*16660*/  LDL.LU.64 R22, [R1+0x48] ;  /* 0x0000480001167983 */ /* 0x000ea60000300a00 */
[----:B--2---:R-:W-:Y:S01]  /*16670*/  STL.64 [R1+0x2a08], R22 ;  /* 0x002a081601007387 */ /* 0x004fe20000100a00 */
[----:B------:R0:W-:Y:S03]  /*16680*/  STL.64 [R1+0x2a00], R20 ;  /* 0x002a001401007387 */ /* 0x0001e60000100a00 */
[----:B0-----:R-:W2:Y:S01]  /*16690*/  LDL.LU.64 R20, [R1+0x270] ;  /* 0x0002700001147983 */ /* 0x001ea20000300a00 */
[----:B------:R-:W2:Y:S01]  /*166a0*/  LDL.LU.64 R22, [R1+0x278] ;  /* 0x0002780001167983 */ /* 0x000ea20000300a00 */
[----:B---3--:R-:W-:Y:S02]  /*166b0*/  HMMA.16816.F32 R8, R12, R24, R8 ;  /* 0x000000180c08723c */ /* 0x008fe40000001808 */
[----:B--2---:R-:W-:Y:S01]  /*166c0*/  STL.64 [R1+0x2a20], R22 ;  /* 0x002a201601007387 */ /* 0x004fe20000100a00 */
[----:B------:R0:W-:Y:S03]  /*166d0*/  STL.64 [R1+0x2a18], R20 ;  /* 0x002a181401007387 */ /* 0x0001e60000100a00 */
[----:B0-----:R-:W2:Y:S01]  /*166e0*/  LDL.LU.64 R20, [R1+0x480] ;  /* 0x0004800001147983 */ /* 0x001ea20000300a00 */
[----:B------:R-:W3:Y:S02]  /*166f0*/  LDL.LU.64 R22, [R1+0x488] ;  /* 0x0004880001167983 */ /* 0x000ee40000300a00 */
[----:B------:R-:W-:-:S02]  /*16700*/  IMAD.MOV.U32 R0, RZ, RZ, R27 ;  /* 0x000000ffff007224 */ /* 0x000fc400078e001b */
[----:B------:R-:W-:Y:S01]  /*16710*/  IMAD.MOV.U32 R2, RZ, RZ, R25 ;  /* 0x000000ffff027224 */ /* 0x000fe200078e0019 */
[----:B---3--:R-:W-:Y:S01]  /*16720*/  STL.64 [R1+0x2a38], R22 ;  /* 0x002a381601007387 */ /* 0x008fe20000100a00 */
[----:B--2---:R0:W-:Y:S03]  /*16730*/  STL.64 [R1+0x2a30], R20 ;  /* 0x002a301401007387 */ /* 0x0041e60000100a00 */
[----:B0-----:R-:W2:Y:S01]  /*16740*/  LDL.LU.64 R20, [R1+0x490] ;  /* 0x0004900001147983 */ /* 0x001ea20000300a00 */
[----:B------:R-:W2:Y:S06]  /*16750*/  LDL.LU.64 R22, [R1+0x498] ;  /* 0x0004980001167983 */ /* 0x000eac0000300a00 */
[----:B------:R0:W-:Y:S02]  /*16760*/  STL.64 [R1+0x130], R8 ;  /* 0x0001300801007387 */ /* 0x0001e40000100a00 */
[----:B------:R1:W-:Y:S01]  /*16770*/  STL.64 [R1+0x138], R10 ;  /* 0x0001380a01007387 */ /* 0x0003e20000100a00 */
[----:B0-----:R-:W2:Y:S01]  /*16780*/  LDL.LU.64 R8, [R1+0x2a70] ;  /* 0x002a700001087983 */ /* 0x001ea20000300a00 */
[----:B-1----:R-:W-:-:S02]  /*16790*/  IMAD.MOV.U32 R10, RZ, RZ, R24 ;  /* 0x000000ffff0a7224 */ /* 0x002fc400078e0018 */
[----:B------:R-:W3:Y:S02]  /*167a0*/  LDL.LU.64 R26, [R1+0x2a68] ;  /* 0x002a6800011a7983 */ /* 0x000ee40000300a00 */
[----:B------:R-:W2:Y:S02]  /*167b0*/  LDL.LU.64 R24, [R1+0x2a60] ;  /* 0x002a600001187983 */ /* 0x000ea40000300a00 */
[C---:B--2---:R-:W-:Y:S11]  /*167c0*/  HMMA.16816.F32 R4, R12.reuse, R24, R4 ;  /* 0x000000180c04723c */ /* 0x044ff60000001804 */
[----:B------:R-:W-:Y:S11]  /*167d0*/  @!UPT UIADD3 URZ, URZ, URZ, URZ ;  /* 0x0000003f3f3ff290 */ /* 0x000ff6000fffe03f */
[----:B------:R-:W-:Y:S01]  /*167e0*/  @!UPT UIADD3 URZ, URZ, URZ, URZ ;  /* 0x0000003f3f3ff290 */ /* 0x000fe2000fffe03f */
[----:B------:R-:W-:Y:S01]  /*167f0*/  STL.64 [R1+0x120], R4 ;  /* 0x0001200401007387 */ /* 0x000fe20000100a00 */
[----:B------:R0:W-:Y:S03]  /*16800*/  STL.64 [R1+0x128], R6 ;  /* 0x0001280601007387 */ /* 0x0001e60000100a00 */
[----:B0-----:R-:W2:Y:S01]  /*16810*/  LDL.LU.64 R6, [R1+0x2a58] ;  /* 0x002a580001067983 */ /* 0x001ea20000300a00 */
[----:B------:R-:W4:Y:S02]  /*16820*/  LDL.LU.64 R4, [R1+0x2a50] ;  /* 0x002a500001047983 */ /* 0x000f240000300a00 */
[----:B---3--:R-:W-:Y:S02]  /*16830*/  STL.64 [R1+0x29e0], R26 ;  /* 0x0029e01a01007387 */ /* 0x008fe40000100a00 */
[----:B------:R0:W-:Y:S02]  /*16840*/  STL.64 [R1+0x29d8], R24 ;  /* 0x0029d81801007387 */ /* 0x0001e40000100a00 */
[----:B0-----:R-:W3:Y:S01]  /*16850*/  LDL.LU.64 R24, [R1+0x260] ;  /* 0x0002600001187983 */ /* 0x001ee20000300a00 */
[----:B------:R-:W3:Y:S01]  /*16860*/  LDL.LU.64 R26, [R1+0x268] ;  /* 0x00026800011a7983 */ /* 0x000ee20000300a00 */
[----:B----4-:R-:W-:Y:S02]  /*16870*/  HMMA.16816.F32 R12, R12, R4, R16 ;  /* 0x000000040c0c723c */ /* 0x010fe40000001810 */
[----:B------:R-:W4:Y:S01]  /*16880*/  LDL.LU.64 R18, [R1+0x2a48] ;  /* 0x002a480001127983 */ /* 0x000f220000300a00 */
[----:B------:R-:W4:Y:S11]  /*16890*/  LDL.LU.64 R16, [R1+0x2a40] ;  /* 0x002a400001107983 */ /* 0x000f360000300a00 */
[----:B------:R-:W-:Y:S09]  /*168a0*/  @!UPT UIADD3 URZ, URZ, URZ, URZ ;  /* 0x0000003f3f3ff290 */ /* 0x000ff2000fffe03f */
[----:B------:R0:W-:Y:S02]  /*168b0*/  STL.64 [R1+0xb0], R12 ;  /* 0x0000b00c01007387 */ /* 0x0001e40000100a00 */
[----:B0-----:R-:W-:Y:S02]  /*168c0*/  IMAD.MOV.U32 R12, RZ, RZ, R10 ;  /* 0x000000ffff0c7224 */ /* 0x001fe400078e000a */
[----:B------:R0:W-:Y:S04]  /*168d0*/  STL.64 [R1+0xb8], R14 ;  /* 0x0000b80e01007387 */ /* 0x0001e80000100a00 */
[----:B0-----:R-:W2:Y:S04]  /*168e0*/  LDL R14, [R1+0x58] ;  /* 0x00005800010e7983 */ /* 0x001ea80000100800 */
[----:B------:R-:W2:Y:S01]  /*168f0*/  LDL R15, [R1+0x5c] ;  /* 0x00005c00010f7983 */ /* 0x000ea20000100800 */
[C---:B----4-:R-:W-:Y:S03]  /*16900*/  HMMA.16816.F32 R8, R16.reuse, R8, R20 ;  /* 0x000000081008723c */ /* 0x050fe60000001814 */
[----:B------:R-:W4:Y:S01]  /*16910*/  LDL.LU.64 R22, [R1+0x2a38] ;  /* 0x002a380001167983 */ /* 0x000f220000300a00 */
[----:B------:R-:W4:Y:S11]  /*16920*/  LDL.LU.64 R20, [R1+0x2a30] ;  /* 0x002a300001147983 */ /* 0x000f360000300a00 */
[----:B------:R-:W-:Y:S08]  /*16930*/  @!UPT UIADD3 URZ, URZ, URZ, URZ ;  /* 0x0000003f3f3ff290 */ /* 0x000ff0000fffe03f */
[----:B------:R0:W-:Y:S01]  /*16940*/  STL.64 [R1+0xa0], R8 ;  /* 0x0000a00801007387 */ /* 0x0001e20000100a00 */
[----:B------:R4:W-:Y:S03]  /*16950*/  STL.64 [R1+0xa8], R10 ;  /* 0x0000a80a01007387 */ /* 0x0009e60000100a00 */
[----:B0-----:R-:W4:Y:S02]  /*16960*/  LDL.LU.64 R8, [R1+0x2a28] ;  /* 0x002a280001087983 */ /* 0x001f240000300a00 */
[C---:B----4-:R-:W-:Y:S02]  /*16970*/  HMMA.16816.F32 R8, R16.reuse, R8, R20 ;  /* 0x000000081008723c */ /* 0x050fe40000001814 */
[----:B------:R-:W4:Y:S01]  /*16980*/  LDL.LU.64 R22, [R1+0x2a20] ;  /* 0x002a200001167983 */ /* 0x000f220000300a00 */
[----:B------:R-:W4:Y:S11]  /*16990*/  LDL.LU.64 R20, [R1+0x2a18] ;  /* 0x002a180001147983 */ /* 0x000f360000300a00 */
[----:B------:R-:W-:Y:S09]  /*169a0*/  @!UPT UIADD3 URZ, URZ, URZ, URZ ;  /* 0x0000003f3f3ff290 */ /* 0x000ff2000fffe03f */
[----:B------:R0:W-:Y:S01]  /*169b0*/  STL.64 [R1+0x90], R8 ;  /* 0x0000900801007387 */ /* 0x0001e20000100a00 */
[----:B------:R4:W-:Y:S03]  /*169c0*/  STL.64 [R1+0x98], R10 ;  /* 0x0000980a01007387 */ /* 0x0009e60000100a00 */
[----:B0-----:R-:W4:Y:S02]  /*169d0*/  LDL.LU.64 R8, [R1+0x2a10] ;  /* 0x002a100001087983 */ /* 0x001f240000300a00 */
[C---:B----4-:R-:W-:Y:S02]  /*169e0*/  HMMA.16816.F32 R8, R16.reuse, R8, R20 ;  /* 0x000000081008723c */ /* 0x050fe40000001814 */
[----:B------:R-:W4:Y:S01]  /*169f0*/  LDL.LU.64 R22, [R1+0x2a08] ;  /* 0x002a080001167983 */ /* 0x000f220000300a00 */
[----:B------:R-:W4:Y:S11]  /*16a00*/  LDL.LU.64 R20, [R1+0x2a00] ;  /* 0x002a000001147983 */ /* 0x000f360000300a00 */
[----:B------:R-:W-:Y:S09]  /*16a10*/  @!UPT UIADD3 URZ, URZ, URZ, URZ ;  /* 0x0000003f3f3ff290 */ /* 0x000ff2000fffe03f */
[----:B------:R-:W-:Y:S01]  /*16a20*/  STL.64 [R1+0x80], R8 ;  /* 0x0000800801007387 */ /* 0x000fe20000100a00 */
[----:B------:R0:W-:Y:S03]  /*16a30*/  STL.64 [R1+0x88], R10 ;  /* 0x0000880a01007387 */ /* 0x0001e60000100a00 */
[----:B0-----:R-:W2:Y:S01]  /*16a40*/  LDL.LU.64 R10, [R1+0x29f8] ;  /* 0x0029f800010a7983 */ /* 0x001ea20000300a00 */
[----:B------:R-:W4:Y:S02]  /*16a50*/  LDL.LU.64 R8, [R1+0x29f0] ;  /* 0x0029f00001087983 */ /* 0x000f240000300a00 */
[C---:B----4-:R-:W-:Y:S11]  /*16a60*/  HMMA.16816.F32 R20, R16.reuse, R8, R20 ;  /* 0x000000081014723c */ /* 0x050ff60000001814 */
[----:B------:R-:W-:Y:S11]  /*16a70*/  @!UPT UIADD3 URZ, URZ, URZ, URZ ;  /* 0x0000003f3f3ff290 */ /* 0x000ff6000fffe03f */
[----:B------:R-:W-:Y:S01]  /*16a80*/  @!UPT UIADD3 URZ, URZ, URZ, URZ ;  /* 0x0000003f3f3ff290 */ /* 0x000fe2000fffe03f */
[----:B------:R0:W-:Y:S01]  /*16a90*/  STL.64 [R1+0x40], R20 ;  /* 0x0000401401007387 */ /* 0x0001e20000100a00 */
[----:B------:R3:W-:Y:S03]  /*16aa0*/  STL.64 [R1+0x48], R22 ;  /* 0x0000481601007387 */ /* 0x0007e60000100a00 */
[----:B0-----:R-:W3:Y:S02]  /*16ab0*/  LDL.LU.64 R20, [R1+0x29e8] ;  /* 0x0029e80001147983 */ /* 0x001ee40000300a00 */
[----:B---3--:R-:W-:Y:S02]  /*16ac0*/  HMMA.16816.F32 R20, R16, R20, R24 ;  /* 0x000000141014723c */ /* 0x008fe40000001818 */
[----:B------:R-:W3:Y:S01]  /*16ad0*/  LDL.LU.64 R26, [R1+0x29e0] ;  /* 0x0029e000011a7983 */ /* 0x000ee20000300a00 */
[----:B------:R-:W4:Y:S11]  /*16ae0*/  LDL.LU.64 R24, [R1+0x29d8] ;  /* 0x0029d80001187983 */ /* 0x000f360000300a00 */
[----:B------:R-:W-:Y:S09]  /*16af0*/  @!UPT UIADD3 URZ, URZ, URZ, URZ ;  /* 0x0000003f3f3ff290 */ /* 0x000ff2000fffe03f */
[----:B------:R-:W-:Y:S01]  /*16b00*/  STL.64 [R1+0x260], R20 ;  /* 0x0002601401007387 */ /* 0x000fe20000100a00 */
[----:B------:R0:W-:Y:S03]  /*16b10*/  STL.64 [R1+0x268], R22 ;  /* 0x0002681601007387 */ /* 0x0001e60000100a00 */
[----:B0-----:R-:W2:Y:S01]  /*16b20*/  LDL.LU.64 R22, [R1+0x29d0] ;  /* 0x0029d00001167983 */ /* 0x001ea20000300a00 */
[----:B------:R-:W2:Y:S02]  /*16b30*/  LDL.LU.64 R20, [R1+0x29c8] ;  /* 0x0029c80001147983 */ /* 0x000ea40000300a00 */
[----:B------:R-:W-:-:S07]  /*16b40*/  IMAD.MOV.U32 R13, RZ, RZ, R2 ;  /* 0x000000ffff0d7224 */ /* 0x000fce00078e0002 */
[C---:B--2---:R-:W-:Y:S11]  /*16b50*/  HMMA.16816.F32 R20, R16.reuse, R12, R20 ;  /* 0x0000000c1014723c */ /* 0x044ff60000001814 */
[----:B------:R-:W-:Y:S11]  /*16b60*/  @!UPT UIADD3 URZ, URZ, URZ, URZ ;  /* 0x0000003f3f3ff290 */ /* 0x000ff6000fffe03f */
[----:B------:R-:W-:Y:S01]  /*16b70*/  @!UPT UIADD3 URZ, URZ, URZ, URZ ;  /* 0x0000003f3f3ff290 */ /* 0x000fe2000fffe03f */
[----:B------:R-:W-:Y:S01]  /*16b80*/  STL.64 [R1+0x250], R20 ;  /* 0x0002501401007387 */ /* 0x000fe20000100a00 */
[----:B------:R0:W-:Y:S03]  /*16b90*/  STL.64 [R1+0x258], R22 ;  /* 0x0002581601007387 */ /* 0x0001e60000100a00 */
[----:B0-----:R-:W2:Y:S01]  /*16ba0*/  LDL.LU.64 R22, [R1+0x29c0] ;  /* 0x0029c00001167983 */ /* 0x001ea20000300a00 */
[----:B------:R-:W2:Y:S02]  /*16bb0*/  LDL.LU.64 R20, [R1+0x29b8] ;  /* 0x0029b80001147983 */ /* 0x000ea40000300a00 */
[----:B------:R0:W-:Y:S02]  /*16bc0*/  STL.64 [R1+0x2940], R14 ;  /* 0x0029400e01007387 */ /* 0x0001e40000100a00 */
[----:B------:R-:W4:Y:S01]  /*16bd0*/  LDL.LU.64 R12, [R1+0x230] ;  /* 0x00023000010c7983 */ /* 0x000f220000300a00 */
[----:B0-----:R-:W4:Y:S02]  /*16be0*/  LDL.LU.64 R14, [R1+0x238] ;  /* 0x00023800010e7983 */ /* 0x001f240000300a00 */
[----:B----4-:R-:W-:Y:S11]  /*16bf0*/  HMMA.16816.F32 R12, R16, R24, R12 ;  /* 0x00000018100c723c */ /* 0x010ff6000000180c */
[----:B------:R-:W-:Y:S11]  /*16c00*/  @!UPT UIADD3 URZ, URZ, URZ, URZ ;  /* 0x0000003f3f3ff290 */ /* 0x000ff6000fffe03f */
[----:B------:R-:W-:Y:S01]  /*16c10*/  @!UPT UIADD3 URZ, URZ, URZ, URZ ;  /* 0x0000003f3f3ff290 */ /* 0x000fe2000fffe03f */
[----:B------:R0:W-:Y:S01]  /*16c20*/  STL.64 [R1+0x270], R12 ;  /* 0x0002700c01007387 */ /* 0x0001e20000100a00 */
[----:B------:R1:W-:Y:S03]  /*16c30*/  STL.64 [R1+0x278], R14 ;  /* 0x0002780e01007387 */ /* 0x0003e60000100a00 */
[----:B0-----:R-:W4:Y:S01]  /*16c40*/  LDL.LU R12, [R1+0x330] ;  /* 0x00033000010c7983 */ /* 0x001f220000300800 */
[----:B------:R-:W4:Y:S02]  /*16c50*/  LDL.LU R13, [R1+0x334] ;  /* 0x00033400010d7983 */ /* 0x000f240000300800 */
[----:B-1----:R-:W-:Y:S02]  /*16c60*/  IMAD.MOV.U32 R14, RZ, RZ, R11 ;  /* 0x000000ffff0e7224 */ /* 0x002fe400078e000b */
[----:B------:R-:W-:Y:S01]  /*16c70*/  IMAD.MOV.U32 R15, RZ, RZ, R10 ;  /* 0x000000ffff0f7224 */ /* 0x000fe200078e000a */
[----:B------:R-:W2:Y:S01]  /*16c80*/  LDL.LU R11, [R1+0x29b4] ;  /* 0x0029b400010b7983 */ /* 0x000ea20000300800 */
[----:B------:R-:W2:Y:S03]  /*16c90*/  LDL.LU R10, [R1+0x29b0] ;  /* 0x0029b000010a7983 */ /* 0x000ea60000300800 */
[----:B------:R-:W-:Y:S04]  /*16ca0*/  STL.64 [R1+0x2950], R14 ;  /* 0x0029500e01007387 */ /* 0x000fe80000100a00 */
[----:B----4-:R0:W-:Y:S04]  /*16cb0*/  STL.64 [R1+0x2948], R12 ;  /* 0x0029480c01007387 */ /* 0x0101e80000100a00 */
[----:B0-----:R-:W4:Y:S01]  /*16cc0*/  LDL.LU R12, [R1+0x340] ;  /* 0x00034000010c7983 */ /* 0x001f220000300800 */
[----:B------:R-:W4:Y:S02]  /*16cd0*/  LDL.LU R13, [R1+0x344] ;  /* 0x00034400010d7983 */ /* 0x000f240000300800 */
[----:B------:R-:W2:Y:S02]  /*16ce0*/  LDL.LU R14, [R1+0x348] ;  /* 0x00034800010e7983 */ /* 0x000ea40000300800 */
[----:B------:R-:W2:Y:S02]  /*16cf0*/  LDL.LU R15, [R1+0x34c] ;  /* 0x00034c00010f7983 */ /* 0x000ea40000300800 */
[----:B--2---:R-:W-:Y:S01]  /*16d00*/  STL.64 [R1+0x2960], R14 ;  /* 0x0029600e01007387 */ /* 0x004fe20000100a00 */
[----:B----4-:R0:W-:Y:S03]  /*16d10*/  STL.64 [R1+0x2958], R12 ;  /* 0x0029580c01007387 */ /* 0x0101e60000100a00 */
[----:B0-----:R-:W2:Y:S01]  /*16d20*/  LDL.LU R12, [R1+0x350] ;  /* 0x00035000010c7983 */ /* 0x001ea20000300800 */
[----:B------:R-:W2:Y:S02]  /*16d30*/  LDL.LU R13, [R1+0x354] ;  /* 0x00035400010d7983 */ /* 0x000ea40000300800 */
[----:B------:R-:W-:-:S02]  /*16d40*/  IMAD.MOV.U32 R14, RZ, RZ, R10 ;  /* 0x000000ffff0e7224 */ /* 0x000fc400078e000a */
[----:B------:R-:W-:Y:S01]  /*16d50*/  IMAD.MOV.U32 R15, RZ, RZ, R11 ;  /* 0x000000ffff0f7224 */ /* 0x000fe200078e000b */
[----:B------:R-:W4:Y:S01]  /*16d60*/  LDL.LU R10, [R1+0x29ac] ;  /* 0x0029ac00010a7983 */ /* 0x000f220000300800 */
[----:B------:R-:W4:Y:S03]  /*16d70*/  LDL.LU R11, [R1+0x29a8] ;  /* 0x0029a800010b7983 */ /* 0x000f260000300800 */
[----:B------:R0:W-:Y:S04]  /*16d80*/  STL.64 [R1+0x2970], R14 ;  /* 0x0029700e01007387 */ /* 0x0001e80000100a00 */
[----:B--2---:R-:W-:Y:S01]  /*16d90*/  STL.64 [R1+0x2968], R12 ;  /* 0x0029680c01007387 */ /* 0x004fe20000100a00 */
[----:B0-----:R-:W2:Y:S03]  /*16da0*/  LDL.64 R14, [R1+0x18] ;  /* 0x00001800010e7983 */ /* 0x001ea60000100a00 */
[----:B--2---:R0:W-:Y:S04]  /*16db0*/  STL.64 [R1+0x2988], R14 ;  /* 0x0029880e01007387 */ /* 0x0041e80000100a00 */
[----:B0-----:R-:W2:Y:S04]  /*16dc0*/  LDL R14, [R1+0x28] ;  /* 0x00002800010e7983 */ /* 0x001ea80000100800 */
[----:B------:R-:W2:Y:S01]  /*16dd0*/  LDL R15, [R1+0x2c] ;  /* 0x00002c00010f7983 */ /* 0x000ea20000100800 */
[----:B---3--:R0:W-:Y:S02]  /*16de0*/  STL.64 [R1+0x2938], R26 ;  /* 0x0029381a01007387 */ /* 0x0081e40000100a00 */
[----:B------:R-:W3:Y:S01]  /*16df0*/  LDL.LU.64 R24, [R1+0x110] ;  /* 0x0001100001187983 */ /* 0x000ee20000300a00 */
[----:B0-----:R-:W3:Y:S02]  /*16e00*/  LDL.LU.64 R26, [R1+0x118] ;  /* 0x00011800011a7983 */ /* 0x001ee40000300a00 */
[----:B---3--:R-:W-:Y:S11]  /*16e10*/  HMMA.16816.F32 R16, R16, R4, R24 ;  /* 0x000000041010723c */ /* 0x008ff60000001818 */
[----:B------:R-:W-:Y:S11]  /*16e20*/  @!UPT UIADD3 URZ, URZ, URZ, URZ ;  /* 0x0000003f3f3ff290 */ /* 0x000ff6000fffe03f */
[----:B------:R-:W-:Y:S02]  /*16e30*/  @!UPT UIADD3 URZ, URZ, URZ, URZ ;  /* 0x0000003f3f3ff290 */ /* 0x000fe4000fffe03f */
[----:B------:R-:W-:Y:S02]  /*16e40*/  IMAD.MOV.U32 R9, RZ, RZ, R18 ;  /* 0x000000ffff097224 */ /* 0x000fe400078e0012 */
[----:B------:R-:W-:Y:S01]  /*16e50*/  IMAD.MOV.U32 R8, RZ, RZ, R19 ;  /* 0x000000ffff087224 */ /* 0x000fe200078e0013 */
[----:B------:R-:W-:Y:S01]  /*16e60*/  STL.64 [R1+0x230], R16 ;  /* 0x0002301001007387 */ /* 0x000fe20000100a00 */
[----:B----4-:R-:W-:Y:S03]  /*16e70*/  STL.64 [R1+0x2980], R10 ;  /* 0x0029800a01007387 */ /* 0x010fe60000100a00 */
[----:B------:R0:W-:Y:S04]  /*16e80*/  STL.64 [R1+0x2978], R8 ;  /* 0x0029780801007387 */ /* 0x0001e80000100a00 */
[----:B0-----:R-:W3:Y:S01]  /*16e90*/  LDL.LU R8, [R1+0x360] ;  /* 0x0003600001087983 */ /* 0x001ee20000300800 */
[----:B------:R-:W3:Y:S02]  /*16ea0*/  LDL.LU R9, [R1+0x364] ;  /* 0x0003640001097983 */ /* 0x000ee40000300800 */
[----:B------:R-:W4:Y:S02]  /*16eb0*/  LDL.LU R10, [R1+0x368] ;  /* 0x00036800010a7983 */ /* 0x000f240000300800 */
[----:B------:R-:W4:Y:S02]  /*16ec0*/  LDL.LU R11, [R1+0x36c] ;  /* 0x00036c00010b7983 */ /* 0x000f240000300800 */
[----:B----4-:R-:W-:Y:S01]  /*16ed0*/  STL.64 [R1+0x2998], R10 ;  /* 0x0029980a01007387 */ /* 0x010fe20000100a00 */
[----:B---3--:R0:W-:Y:S03]  /*16ee0*/  STL.64 [R1+0x2990], R8 ;  /* 0x0029900801007387 */ /* 0x0081e60000100a00 */
[----:B0-----:R-:W2:Y:S01]  /*16ef0*/  LDL.LU R8, [R1+0x240] ;  /* 0x0002400001087983 */ /* 0x001ea20000300800 */
[----:B------:R-:W2:Y:S02]  /*16f00*/  LDL.LU R9, [R1+0x244] ;  /* 0x0002440001097983 */ /* 0x000ea40000300800 */
[----:B------:R-:W2:Y:S02]  /*16f10*/  LDL.LU R10, [R1+0x248] ;  /* 0x00024800010a7983 */ /* 0x000ea40000300800 */
[----:B------:R-:W2:Y:S02]  /*16f20*/  LDL.LU R11, [R1+0x24c] ;  /* 0x00024c00010b7983 */ /* 0x000ea40000300800 */
[----:B------:R-:W-:-:S02]  /*16f30*/  IMAD.MOV.U32 R24, RZ, RZ, R29 ;  /* 0x000000ffff187224 */ /* 0x000fc400078e001d */
[----:B------:R-:W-:Y:S01]  /*16f40*/  IMAD.MOV.U32 R25, RZ, RZ, R28 ;  /* 0x000000ffff197224 */ /* 0x000fe200078e001c */
[----:B------:R-:W3:Y:S01]  /*16f50*/  LDL.LU R29, [R1+0x29a4] ;  /* 0x0029a400011d7983 */ /* 0x000ee20000300800 */
[----:B------:R-:W4:Y:S02]  /*16f60*/  LDL.LU R28, [R1+0x29a0] ;  /* 0x0029a000011c7983 */ /* 0x000f240000300800 */
[----:B------:R-:W3:Y:S02]  /*16f70*/  LDL.LU R26, [R1+0x328] ;  /* 0x00032800011a7983 */ /* 0x000ee40000300800 */
[----:B------:R-:W3:Y:S01]  /*16f80*/  LDL.LU R27, [R1+0x32c] ;  /* 0x00032c00011b7983 */ /* 0x000ee20000300800 */
[----:B------:R0:W-:Y:S04]  /*16f90*/  STL.64 [R1+0x2930], R6 ;  /* 0x0029300601007387 */ /* 0x0001e80000100a00 */
[----:B0-----:R-:W3:Y:S04]  /*16fa0*/  LDL R6, [R1+0x8] ;  /* 0x0000080001067983 */ /* 0x001ee80000100800 */
[----:B------:R-:W3:Y:S01]  /*16fb0*/  LDL R7, [R1+0xc] ;  /* 0x00000c0001077983 */ /* 0x000ee20000100800 */
[C---:B--2---:R-:W-:Y:S03]  /*16fc0*/  HMMA.16816.F32 R12, R20.reuse, R14, R8 ;  /* 0x0000000e140c723c */ /* 0x044fe60000001808 */
[----:B------:R-:W2:Y:S01]  /*16fd0*/  LDL.LU.64 R10, [R1+0x2998] ;  /* 0x00299800010a7983 */ /* 0x000ea20000300a00 */
[----:B------:R-:W2:Y:S11]  /*16fe0*/  LDL.LU.64 R8, [R1+0x2990] ;  /* 0x0029900001087983 */ /* 0x000eb60000300a00 */
[----:B------:R-:W-:Y:S08]  /*16ff0*/  @!UPT UIADD3 URZ, URZ, URZ, URZ ;  /* 0x0000003f3f3ff290 */ /* 0x000ff0000fffe03f */
[----:B------:R-:W-:Y:S01]  /*17000*/  STL.64 [R1+0x110], R12 ;  /* 0x0001100c01007387 */ /* 0x000fe20000100a00 */
[----:B------:R0:W-:Y:S03]  /*17010*/  STL.64 [R1+0x118], R14 ;  /* 0x0001180e01007387 */ /* 0x0001e60000100a00 */
[----:B0-----:R-:W2:Y:S01]  /*17020*/  LDL.LU.64 R14, [R1+0x2988] ;  /* 0x00298800010e7983 */ /* 0x001ea20000300a00 */
[----:B---3--:R-:W-:Y:S01]  /*17030*/  IMAD.MOV.U32 R18, RZ, RZ, R29 ;  /* 0x000000ffff127224 */ /* 0x008fe200078e001d */
[C---:B--2---:R-:W-:Y:S01]  /*17040*/  HMMA.16816.F32 R8, R20.reuse, R14, R8 ;  /* 0x0000000e1408723c */ /* 0x044fe20000001808 */
[----:B------:R-:W-:Y:S02]  /*17050*/  IMAD.MOV.U32 R2, RZ, RZ, R14 ;  /* 0x000000ffff027224 */ /* 0x000fe400078e000e */
[----:B------:R-:W-:Y:S11]  /*17060*/  IMAD.MOV.U32 R29, RZ, RZ, R15 ;  /* 0x000000ffff1d7224 */ /* 0x000ff600078e000f */
[----:B------:R-:W-:Y:S09]  /*17070*/  @!UPT UIADD3 URZ, URZ, URZ, URZ ;  /* 0x0000003f3f3ff290 */ /* 0x000ff2000fffe03f */
[----:B------:R-:W-:Y:S01]  /*17080*/  STL.64 [R1+0x240], R8 ;  /* 0x0002400801007387 */ /* 0x000fe20000100a00 */
[----:B------:R0:W-:Y:S03]  /*17090*/  STL.64 [R1+0x248], R10 ;  /* 0x0002480a01007387 */ /* 0x0001e60000100a00 */
[----:B0-----:R-:W2:Y:S01]  /*170a0*/  LDL.LU.64 R10, [R1+0x2980] ;  /* 0x00298000010a7983 */ /* 0x001ea20000300a00 */
[----:B------:R-:W3:Y:S02]  /*170b0*/  LDL.LU.64 R8, [R1+0x2978] ;  /* 0x0029780001087983 */ /* 0x000ee40000300a00 */
[----:B------:R-:W2:Y:S02]  /*170c0*/  LDL.LU.64 R14, [R1+0x2970] ;  /* 0x00297000010e7983 */ /* 0x000ea40000300a00 */
[----:B------:R-:W2:Y:S02]  /*170d0*/  LDL.LU.64 R12, [R1+0x2968] ;  /* 0x00296800010c7983 */ /* 0x000ea40000300a00 */
[C---:B--2---:R-:W-:Y:S01]  /*170e0*/  HMMA.16816.F32 R4, R20.reuse, R6, R12 ;  /* 0x000000061404723c */ /* 0x044fe2000000180c */
[----:B------:R-:W2:Y:S01]  /*170f0*/  LDL.LU.64 R14, [R1+0x2960] ;  /* 0x00296000010e7983 */ /* 0x000ea20000300a00 */
[----:B------:R-:W2:Y:S02]  /*17100*/  LDL.LU.64 R12, [R1+0x2958] ;  /* 0x00295800010c7983 */ /* 0x000ea40000300a00 */
[----:B----4-:R-:W-:Y:S11]  /*17110*/  IMAD.MOV.U32 R19, RZ, RZ, R28 ;  /* 0x000000ffff137224 */ /* 0x010ff600078e001c */
[----:B------:R-:W-:Y:S08]  /*17120*/  @!UPT UIADD3 URZ, URZ, URZ, URZ ;  /* 0x0000003f3f3ff290 */ /* 0x000ff0000fffe03f */
[----:B------:R0:W-:Y:S01]  /*17130*/  STL.64 [R1+0x350], R4 ;  /* 0x0003500401007387 */ /* 0x0001e20000100a00 */
[----:B------:R1:W-:Y:S02]  /*17140*/  STL [R1+0x358], R6 ;  /* 0x0003580601007387 */ /* 0x0003e40000100800 */
[----:B------:R-:W-:Y:S01]  /*17150*/  IMAD.MOV.U32 R28, RZ, RZ, R7 ;  /* 0x000000ffff1c7224 */ /* 0x000fe200078e0007 */
[----:B0-----:R-:W4:Y:S01]  /*17160*/  LDL.LU R4, [R1+0x310] ;  /* 0x0003100001047983 */ /* 0x001f220000300800 */
[----:B------:R-:W4:Y:S02]  /*17170*/  LDL.LU R5, [R1+0x314] ;  /* 0x0003140001057983 */ /* 0x000f240000300800 */
[----:B-1----:R-:W4:Y:S02]  /*17180*/  LDL.LU R6, [R1+0x318] ;  /* 0x0003180001067983 */ /* 0x002f240000300800 */
[----:B------:R-:W4:Y:S01]  /*17190*/  LDL.LU R7, [R1+0x31c] ;  /* 0x00031c0001077983 */ /* 0x000f220000300800 */
[----:B------:R-:W-:Y:S01]  /*171a0*/  STL [R1+0x2640], R28 ;  /* 0x0026401c01007387 */ /* 0x000fe20000100800 */
        /* <DEDUP_REMOVED lines=8> */
[----:B---3--:R0:W-:Y:S02]  /*17230*/  STL.64 [R1+0x28f0], R8 ;  /* 0x0028f00801007387 */ /* 0x0081e40000100a00 */
[----:B0-----:R-:W3:Y:S01]  /*17240*/  LDL.LU R8, [R1+0x200] ;  /* 0x0002000001087983 */ /* 0x001ee20000300800 */
[----:B------:R-:W3:Y:S02]  /*17250*/  LDL.LU R9, [R1+0x204] ;  /* 0x0002040001097983 */ /* 0x000ee40000300800 */
[----:B------:R-:W3:Y:S02]  /*17260*/  LDL.LU R10, [R1+0x208] ;  /* 0x00020800010a7983 */ /* 0x000ee40000300800 */
[----:B------:R-:W3:Y:S01]  /*17270*/  LDL.LU R11, [R1+0x20c] ;  /* 0x00020c00010b7983 */ /* 0x000ee20000300800 */
[C---:B--2---:R-:W-:Y:S01]  /*17280*/  HMMA.16816.F32 R12, R20.reuse, R18, R12 ;  /* 0x00000012140c723c */ /* 0x044fe2000000180c */
[----:B---3--:R0:W-:Y:S01]  /*17290*/  STL.64 [R1+0x2908], R10 ;  /* 0x0029080a01007387 */ /* 0x0081e20000100a00 */
[----:B------:R-:W-:Y:S03]  /*172a0*/  STL.64 [R1+0x2900], R8 ;  /* 0x0029000801007387 */ /* 0x000fe60000100a00 */
[----:B0-----:R-:W2:Y:S11]  /*172b0*/  LDL.64 R10, [R1+0x28] ;  /* 0x00002800010a7983 */ /* 0x001eb60000100a00 */
[----:B------:R-:W-:Y:S07]  /*172c0*/  @!UPT UIADD3 URZ, URZ, URZ, URZ ;  /* 0x0000003f3f3ff290 */ /* 0x000fee000fffe03f */
[----:B------:R-:W-:Y:S02]  /*172d0*/  STL.64 [R1+0x550], R12 ;  /* 0x0005500c01007387 */ /* 0x000fe40000100a00 */
[----:B------:R0:W-:Y:S02]  /*172e0*/  STL.64 [R1+0x558], R14 ;  /* 0x0005580e01007387 */ /* 0x0001e40000100a00 */
[----:B0-----:R-:W3:Y:S01]  /*172f0*/  LDL.LU.64 R14, [R1+0x2940] ;  /* 0x00294000010e7983 */ /* 0x001ee20000300a00 */
[----:B------:R0:W-:Y:S02]  /*17300*/  STL.64 [R1+0x28e8], R18 ;  /* 0x0028e81201007387 */ /* 0x0001e40000100a00 */
[----:B------:R-:W2:Y:S02]  /*17310*/  LDL.LU R16, [R1+0x220] ;  /* 0x0002200001107983 */ /* 0x000ea40000300800 */
[----:B------:R-:W2:Y:S01]  /*17320*/  LDL.LU R17, [R1+0x224] ;  /* 0x0002240001117983 */ /* 0x000ea20000300800 */
[----:B0-----:R-:W2:Y:S01]  /*17330*/  LDL.LU R18, [R1+0x228] ;  /* 0x0002280001127983 */ /* 0x001ea20000300800 */
[----:B------:R-:W2:Y:S01]  /*17340*/  LDL.LU R19, [R1+0x22c] ;  /* 0x00022c0001137983 */ /* 0x000ea20000300800 */
[C---:B---3--:R-:W-:Y:S02]  /*17350*/  HMMA.16816.F32 R12, R20.reuse, R14, R24 ;  /* 0x0000000e140c723c */ /* 0x048fe40000001818 */
[----:B------:R-:W4:Y:S11]  /*17360*/  LDL.LU.64 R26, [R1+0x2938] ;  /* 0x00293800011a7983 */ /* 0x000f360000300a00 */
[----:B------:R-:W-:Y:S10]  /*17370*/  @!UPT UIADD3 URZ, URZ, URZ, URZ ;  /* 0x0000003f3f3ff290 */ /* 0x000ff4000fffe03f */
[----:B------:R0:W-:Y:S01]  /*17380*/  STL.64 [R1+0x5d0], R12 ;  /* 0x0005d00c01007387 */ /* 0x0001e20000100a00 */
[----:B------:R1:W-:Y:S03]  /*17390*/  STL.64 [R1+0x5d8], R14 ;  /* 0x0005d80e01007387 */ /* 0x0003e60000100a00 */
[----:B0-----:R-:W3:Y:S01]  /*173a0*/  LDL.LU R12, [R1+0xc0] ;  /* 0x0000c000010c7983 */ /* 0x001ee20000300800 */
[----:B------:R-:W3:Y:S02]  /*173b0*/  LDL.LU R13, [R1+0xc4] ;  /* 0x0000c400010d7983 */ /* 0x000ee40000300800 */
[----:B-1----:R-:W2:Y:S02]  /*173c0*/  LDL.LU R14, [R1+0xc8] ;  /* 0x0000c800010e7983 */ /* 0x002ea40000300800 */
[----:B------:R-:W2:Y:S02]  /*173d0*/  LDL.LU R15, [R1+0xcc] ;  /* 0x0000cc00010f7983 */ /* 0x000ea40000300800 */
[----:B--2---:R0:W-:Y:S01]  /*173e0*/  STL.64 [R1+0x2870], R14 ;  /* 0x0028700e01007387 */ /* 0x0041e20000100a00 */
[----:B---3--:R1:W-:Y:S03]  /*173f0*/  STL.64 [R1+0x2868], R12 ;  /* 0x0028680c01007387 */ /* 0x0083e60000100a00 */
[----:B0-----:R-:W2:Y:S01]  /*17400*/  LDL.64 R14, [R1+0x8] ;  /* 0x00000800010e7983 */ /* 0x001ea20000100a00 */
[C---:B----4-:R-:W-:Y:S03]  /*17410*/  HMMA.16816.F32 R24, R20.reuse, R26, R4 ;  /* 0x0000001a1418723c */ /* 0x050fe60000001804 */
[----:B--2---:R0:W-:Y:S01]  /*17420*/  STL.64 [R1+0x2910], R14 ;  /* 0x0029100e01007387 */ /* 0x0041e20000100a00 */
[----:B-1----:R-:W2:Y:S02]  /*17430*/  LDL.LU R12, [R1+0x210] ;  /* 0x00021000010c7983 */ /* 0x002ea40000300800 */
[----:B------:R-:W2:Y:S01]  /*17440*/  LDL.LU R13, [R1+0x214] ;  /* 0x00021400010d7983 */ /* 0x000ea20000300800 */
[----:B0-----:R-:W2:Y:S01]  /*17450*/  LDL.LU R14, [R1+0x218] ;  /* 0x00021800010e7983 */ /* 0x001ea20000300800 */
[----:B------:R-:W2:Y:S02]  /*17460*/  LDL.LU R15, [R1+0x21c] ;  /* 0x00021c00010f7983 */ /* 0x000ea40000300800 */
[----:B------:R-:W3:Y:S11]  /*17470*/  LDL.LU.64 R6, [R1+0x2930] ;  /* 0x0029300001067983 */ /* 0x000ef60000300a00 */
[----:B------:R-:W-:Y:S02]  /*17480*/  @!UPT UIADD3 URZ, URZ, URZ, URZ ;  /* 0x0000003f3f3ff290 */ /* 0x000fe4000fffe03f */
[----:B------:R-:W-:Y:S01]  /*17490*/  STL.64 [R1+0x640], R24 ;  /* 0x0006401801007387 */ /* 0x000fe20000100a00 */
[----:B------:R0:W-:Y:S04]  /*174a0*/  STL.64 [R1+0x648], R26 ;  /* 0x0006481a01007387 */ /* 0x0001e80000100a00 */
[----:B0-----:R-:W2:Y:S01]  /*174b0*/  LDL.LU.64 R26, [R1+0x2928] ;  /* 0x00292800011a7983 */ /* 0x001ea20000300a00 */
[----:B------:R-:W2:Y:S01]  /*174c0*/  LDL.LU.64 R24, [R1+0x2920] ;  /* 0x0029200001187983 */ /* 0x000ea20000300a00 */
[----:B---3--:R-:W-:Y:S02]  /*174d0*/  HMMA.16816.F32 R20, R20, R6, R16 ;  /* 0x000000061414723c */ /* 0x008fe40000001810 */
[----:B------:R-:W3:Y:S11]  /*174e0*/  LDL.LU R16, [R1+0x1e0] ;  /* 0x0001e00001107983 */ /* 0x000ef60000300800 */
[----:B------:R-:W-:Y:S10]  /*174f0*/  @!UPT UIADD3 URZ, URZ, URZ, URZ ;  /* 0x0000003f3f3ff290 */ /* 0x000ff4000fffe03f */
[----:B------:R-:W-:Y:S01]  /*17500*/  STL.64 [R1+0x630], R20 ;  /* 0x0006301401007387 */ /* 0x000fe20000100a00 */
[----:B------:R-:W-:Y:S02]  /*17510*/  STL.64 [R1+0x638], R22 ;  /* 0x0006381601007387 */ /* 0x000fe40000100a00 */
[----:B------:R-:W3:Y:S02]  /*17520*/  LDL.LU R17, [R1+0x1e4] ;  /* 0x0001e40001117983 */ /* 0x000ee40000300800 */
[----:B------:R-:W3:Y:S01]  /*17530*/  LDL.LU R18, [R1+0x1e8] ;  /* 0x0001e80001127983 */ /* 0x000ee20000300800 */
[----:B------:R-:W3:Y:S01]  /*17540*/  LDL.LU R19, [R1+0x1ec] ;  /* 0x0001ec0001137983 */ /* 0x000ee20000300800 */
[----:B------:R0:W-:Y:S03]  /*17550*/  STL.64 [R1+0x28c0], R6 ;  /* 0x0028c00601007387 */ /* 0x0001e60000100a00 */
[----:B0-----:R-:W4:Y:S01]  /*17560*/  LDL.64 R6, [R1+0x68] ;  /* 0x0000680001067983 */ /* 0x001f220000100a00 */
[----:B--2---:R-:W-:Y:S03]  /*17570*/  HMMA.16816.F32 R12, R24, R10, R12 ;  /* 0x0000000a180c723c */ /* 0x004fe6000000180c */
[----:B----4-:R0:W-:Y:S01]  /*17580*/  STL.64 [R1+0x28d8], R6 ;  /* 0x0028d80601007387 */ /* 0x0101e20000100a00 */
[----:B------:R-:W2:Y:S02]  /*17590*/  LDL.LU R4, [R1+0x1f0] ;  /* 0x0001f00001047983 */ /* 0x000ea40000300800 */
[----:B------:R-:W2:Y:S01]  /*175a0*/  LDL.LU R5, [R1+0x1f4] ;  /* 0x0001f40001057983 */ /* 0x000ea20000300800 */
[----:B0-----:R-:W2:Y:S01]  /*175b0*/  LDL.LU R6, [R1+0x1f8] ;  /* 0x0001f80001067983 */ /* 0x001ea20000300800 */
[----:B------:R-:W2:Y:S02]  /*175c0*/  LDL.LU R7, [R1+0x1fc] ;  /* 0x0001fc0001077983 */ /* 0x000ea40000300800 */
[----:B------:R-:W4:Y:S02]  /*175d0*/  LDL.64 R22, [R1+0x58] ;  /* 0x0000580001167983 */ /* 0x000f240000100a00 */
[----:B----4-:R0:W-:Y:S02]  /*175e0*/  STL.64 [R1+0x28e0], R22 ;  /* 0x0028e01601007387 */ /* 0x0101e40000100a00 */
[----:B0-----:R-:W-:-:S02]  /*175f0*/  IMAD.MOV.U32 R22, RZ, RZ, R2 ;  /* 0x000000ffff167224 */ /* 0x001fc400078e0002 */
[----:B------:R-:W4:Y:S07]  /*17600*/  LDL.LU R2, [R1+0x2918] ;  /* 0x0029180001027983 */ /* 0x000f2e0000300800 */
[----:B------:R0:W-:Y:S02]  /*17610*/  STL.64 [R1+0x720], R12 ;  /* 0x0007200c01007387 */ /* 0x0001e40000100a00 */
[----:B------:R1:W-:Y:S02]  /*17620*/  STL.64 [R1+0x728], R14 ;  /* 0x0007280e01007387 */ /* 0x0003e40000100a00 */
[----:B0-----:R-:W-:Y:S01]  /*17630*/  IMAD.MOV.U32 R13, RZ, RZ, R10 ;  /* 0x000000ffff0d7224 */ /* 0x001fe200078e000a */
[----:B-1----:R-:W2:Y:S01]  /*17640*/  LDL.LU.64 R14, [R1+0x2910] ;  /* 0x00291000010e7983 */ /* 0x002ea20000300a00 */
[----:B------:R-:W-:-:S02]  /*17650*/  IMAD.MOV.U32 R12, RZ, RZ, R11 ;  /* 0x000000ffff0c7224 */ /* 0x000fc400078e000b */
[----:B------:R-:W2:Y:S02]  /*17660*/  LDL.LU.64 R10, [R1+0x2908] ;  /* 0x00290800010a7983 */ /* 0x000ea40000300a00 */
[----:B------:R-:W2:Y:S02]  /*17670*/  LDL.LU.64 R8, [R1+0x2900] ;  /* 0x0029000001087983 */ /* 0x000ea40000300a00 */
[----:B------:R-:W-:-:S07]  /*17680*/  IMAD.MOV.U32 R23, RZ, RZ, R29 ;  /* 0x000000ffff177224 */ /* 0x000fce00078e001d */
[C---:B--2---:R-:W-:Y:S08]  /*17690*/  HMMA.16816.F32 R20, R24.reuse, R22, R8 ;  /* 0x000000161814723c */ /* 0x044ff00000001808 */
[----:B------:R-:W-:Y:S01]  /*176a0*/  HMMA.16816.F32 R4, R24, R14, R4 ;  /* 0x0000000e1804723c */ /* 0x000fe20000001804 */
[----:B------:R-:W3:Y:S01]  /*176b0*/  LDL.LU.64 R10, [R1+0x28f8] ;  /* 0x0028f800010a7983 */ /* 0x000ee20000300a00 */
[----:B------:R-:W2:Y:S11]  /*176c0*/  LDL.LU.64 R8, [R1+0x28f0] ;  /* 0x0028f00001087983 */ /* 0x000eb60000300a00 */
[----:B------:R-:W-:Y:S03]  /*176d0*/  @!UPT UIADD3 URZ, URZ, URZ, URZ ;  /* 0x0000003f3f3ff290 */ /* 0x000fe6000fffe03f */
[----:B------:R-:W-:Y:S01]  /*176e0*/  IMAD.MOV.U32 R29, RZ, RZ, R23 ;  /* 0x000000ffff1d7224 */ /* 0x000fe200078e0017 */
[----:B------:R0:W-:Y:S01]  /*176f0*/  STL.64 [R1+0x710], R20 ;  /* 0x0007101401007387 */ /* 0x0001e20000100a00 */
[----:B------:R1:W-:Y:S03]  /*17700*/  STL [R1+0x718], R22 ;  /* 0x0007181601007387 */ /* 0x0003e60000100800 */
[----:B------:R-:W-:Y:S04]  /*17710*/  STL [R1+0x2568], R29 ;  /* 0x0025681d01007387 */ /* 0x000fe80000100800 */
[----:B0-----:R-:W2:Y:S01]  /*17720*/  LDL.LU R20, [R1+0x1d0] ;  /* 0x0001d00001147983 */ /* 0x001ea20000300800 */
[----:B------:R0:W-:Y:S02]  /*17730*/  STL.64 [R1+0x700], R4 ;  /* 0x0007000401007387 */ /* 0x0001e40000100a00 */
[----:B------:R4:W-:Y:S02]  /*17740*/  STL.64 [R1+0x708], R6 ;  /* 0x0007080601007387 */ /* 0x0009e40000100a00 */
[----:B------:R-:W2:Y:S01]  /*17750*/  LDL.LU R21, [R1+0x1d4] ;  /* 0x0001d40001157983 */ /* 0x000ea20000300800 */
[----:B-1----:R-:W2:Y:S01]  /*17760*/  LDL.LU R22, [R1+0x1d8] ;  /* 0x0001d80001167983 */ /* 0x002ea20000300800 */
[----:B------:R-:W2:Y:S03]  /*17770*/  LDL.LU R23, [R1+0x1dc] ;  /* 0x0001dc0001177983 */ /* 0x000ea60000300800 */
[----:B0-----:R-:W2:Y:S01]  /*17780*/  LDL.LU R4, [R1+0x1c0] ;  /* 0x0001c00001047983 */ /* 0x001ea20000300800 */
[----:B------:R-:W2:Y:S02]  /*17790*/  LDL.LU R5, [R1+0x1c4] ;  /* 0x0001c40001057983 */ /* 0x000ea40000300800 */
[----:B----4-:R-:W4:Y:S02]  /*177a0*/  LDL.LU R6, [R1+0x1c8] ;  /* 0x0001c80001067983 */ /* 0x010f240000300800 */
[----:B------:R-:W4:Y:S01]  /*177b0*/  LDL.LU R7, [R1+0x1cc] ;  /* 0x0001cc0001077983 */ /* 0x000f220000300800 */
[----:B------:R0:W-:Y:S04]  /*177c0*/  STL.64 [R1+0x2888], R14 ;  /* 0x0028880e01007387 */ /* 0x0001e80000100a00 */
[----:B0-----:R-:W2:Y:S04]  /*177d0*/  LDL.64 R14, [R1+0x18] ;  /* 0x00001800010e7983 */ /* 0x001ea80000100a00 */
[----:B--2---:R0:W-:Y:S02]  /*177e0*/  STL.64 [R1+0x2890], R14 ;  /* 0x0028900e01007387 */ /* 0x0041e40000100a00 */
[----:B0-----:R-:W-:-:S02]  /*177f0*/  IMAD.MOV.U32 R14, RZ, RZ, R13 ;  /* 0x000000ffff0e7224 */ /* 0x001fc400078e000d */
[----:B------:R-:W-:-:S05]  /*17800*/  IMAD.MOV.U32 R15, RZ, RZ, R12 ;  /* 0x000000ffff0f7224 */ /* 0x000fca00078e000c */
[----:B------:R0:W-:Y:S01]  /*17810*/  STL.64 [R1+0x28b8], R14 ;  /* 0x0028b80e01007387 */ /* 0x0001e20000100a00 */
[----:B------:R-:W2:Y:S02]  /*17820*/  LDL.LU R12, [R1+0x100] ;  /* 0x00010000010c7983 */ /* 0x000ea40000300800 */
[----:B------:R-:W2:Y:S01]  /*17830*/  LDL.LU R13, [R1+0x104] ;  /* 0x00010400010d7983 */ /* 0x000ea20000300800 */
[----:B0-----:R-:W2:Y:S01]  /*17840*/  LDL.LU R14, [R1+0x108] ;  /* 0x00010800010e7983 */ /* 0x001ea20000300800 */
[----:B------:R-:W2:Y:S01]  /*17850*/  LDL.LU R15, [R1+0x10c] ;  /* 0x00010c00010f7983 */ /* 0x000ea20000300800 */
[C---:B---3--:R-:W-:Y:S02]  /*17860*/  HMMA.16816.F32 R16, R24.reuse, R10, R16 ;  /* 0x0000000a1810723c */ /* 0x048fe40000001810 */
[----:B--2---:R-:W-:Y:S01]  /*17870*/  STL.64 [R1+0x28d0], R14 ;  /* 0x0028d00e01007387 */ /* 0x004fe20000100a00 */
[----:B------:R0:W-:Y:S03]  /*17880*/  STL.64 [R1+0x28c8], R12 ;  /* 0x0028c80c01007387 */ /* 0x0001e60000100a00 */
[----:B0-----:R-:W2:Y:S01]  /*17890*/  LDL.LU R12, [R1+0x1b0] ;  /* 0x0001b000010c7983 */ /* 0x001ea20000300800 */
[----:B------:R-:W2:Y:S02]  /*178a0*/  LDL.LU R13, [R1+0x1b4] ;  /* 0x0001b400010d7983 */ /* 0x000ea40000300800 */
[----:B------:R-:W2:Y:S02]  /*178b0*/  LDL.LU R14, [R1+0x1b8] ;  /* 0x0001b800010e7983 */ /* 0x000ea40000300800 */
[----:B------:R-:W2:Y:S11]  /*178c0*/  LDL.LU R15, [R1+0x1bc] ;  /* 0x0001bc00010f7983 */ /* 0x000eb60000300800 */
[----:B------:R-:W-:Y:S01]  /*178d0*/  @!UPT UIADD3 URZ, URZ, URZ, URZ ;  /* 0x0000003f3f3ff290 */ /* 0x000fe2000fffe03f */
[----:B------:R-:W-:Y:S01]  /*178e0*/  STL.64 [R1+0x6f0], R16 ;  /* 0x0006f01001007387 */ /* 0x000fe20000100a00 */
[----:B------:R0:W-:Y:S03]  /*178f0*/  STL.64 [R1+0x6f8], R18 ;  /* 0x0006f81201007387 */ /* 0x0001e60000100a00 */
[----:B0-----:R-:W3:Y:S01]  /*17900*/  LDL.LU.64 R18, [R1+0x28e8] ;  /* 0x0028e80001127983 */ /* 0x001ee20000300a00 */
[----:B------:R-:W-:Y:S02]  /*17910*/  STL.64 [R1+0x2880], R10 ;  /* 0x0028800a01007387 */ /* 0x000fe40000100a00 */
[----:B------:R0:W-:Y:S02]  /*17920*/  STL.64 [R1+0x2878], R8 ;  /* 0x0028780801007387 */ /* 0x0001e40000100a00 */
[----:B0-----:R-:W2:Y:S01]  /*17930*/  LDL.LU R8, [R1+0xd0] ;  /* 0x0000d00001087983 */ /* 0x001ea20000300800 */
[----:B------:R-:W2:Y:S02]  /*17940*/  LDL.LU R9, [R1+0xd4] ;  /* 0x0000d40001097983 */ /* 0x000ea40000300800 */
[----:B------:R-:W2:Y:S02]  /*17950*/  LDL.LU R10, [R1+0xd8] ;  /* 0x0000d800010a7983 */ /* 0x000ea40000300800 */
[----:B------:R-:W2:Y:S01]  /*17960*/  LDL.LU R11, [R1+0xdc] ;  /* 0x0000dc00010b7983 */ /* 0x000ea20000300800 */
[C---:B---3--:R-:W-:Y:S01]  /*17970*/  HMMA.16816.F32 R20, R24.reuse, R18, R20 ;  /* 0x000000121814723c */ /* 0x048fe20000001814 */
[----:B--2---:R-:W-:Y:S01]  /*17980*/  STL.64 [R1+0x28a0], R10 ;  /* 0x0028a00a01007387 */ /* 0x004fe20000100a00 */
[----:B------:R0:W-:Y:S03]  /*17990*/  STL.64 [R1+0x2898], R8 ;  /* 0x0028980801007387 */ /* 0x0001e60000100a00 */
[----:B0-----:R-:W2:Y:S01]  /*179a0*/  LDL.LU R8, [R1+0xf0] ;  /* 0x0000f00001087983 */ /* 0x001ea20000300800 */
[----:B------:R-:W2:Y:S02]  /*179b0*/  LDL.LU R9, [R1+0xf4] ;  /* 0x0000f40001097983 */ /* 0x000ea40000300800 */
[----:B------:R-:W2:Y:S02]  /*179c0*/  LDL.LU R10, [R1+0xf8] ;  /* 0x0000f800010a7983 */ /* 0x000ea40000300800 */
[----:B------:R-:W2:Y:S11]  /*179d0*/  LDL.LU R11, [R1+0xfc] ;  /* 0x0000fc00010b7983 */ /* 0x000eb60000300800 */
[----:B------:R-:W-:Y:S02]  /*179e0*/  @!UPT UIADD3 URZ, URZ, URZ, URZ ;  /* 0x0000003f3f3ff290 */ /* 0x000fe4000fffe03f */
[----:B------:R-:W-:Y:S01]  /*179f0*/  STL.64 [R1+0x6e0], R20 ;  /* 0x0006e01401007387 */ /* 0x000fe20000100a00 */
[----:B------:R0:W-:Y:S03]  /*17a00*/  STL.64 [R1+0x6e8], R22 ;  /* 0x0006e81601007387 */ /* 0x0001e60000100a00 */
[----:B0-----:R-:W4:Y:S02]  /*17a10*/  LDL.LU.64 R22, [R1+0x28e0] ;  /* 0x0028e00001167983 */ /* 0x001f240000300a00 */
[C---:B----4-:R-:W-:Y:S11]  /*17a20*/  HMMA.16816.F32 R4, R24.reuse, R22, R4 ;  /* 0x000000161804723c */ /* 0x050ff60000001804 */
[----:B------:R-:W-:Y:S11]  /*17a30*/  @!UPT UIADD3 URZ, URZ, URZ, URZ ;  /* 0x0000003f3f3ff290 */ /* 0x000ff6000fffe03f */
[----:B------:R-:W-:Y:S01]  /*17a40*/  @!UPT UIADD3 URZ, URZ, URZ, URZ ;  /* 0x0000003f3f3ff290 */ /* 0x000fe2000fffe03f */
[----:B------:R-:W-:Y:S01]  /*17a50*/  STL.64 [R1+0x6d0], R4 ;  /* 0x0006d00401007387 */ /* 0x000fe20000100a00 */
[----:B------:R0:W-:Y:S03]  /*17a60*/  STL.64 [R1+0x6d8], R6 ;  /* 0x0006d80601007387 */ /* 0x0001e60000100a00 */
[----:B0-----:R-:W3:Y:S02]  /*17a70*/  LDL.LU.64 R6, [R1+0x28d8] ;  /* 0x0028d80001067983 */ /* 0x001ee40000300a00 */
[C---:B---3--:R-:W-:Y:S01]  /*17a80*/  HMMA.16816.F32 R12, R24.reuse, R6, R12 ;  /* 0x00000006180c723c */ /* 0x048fe2000000180c */
[----:B------:R-:W-:Y:S02]  /*17a90*/  IMAD.MOV.U32 R21, RZ, RZ, R6 ;  /* 0x000000ffff157224 */ /* 0x000fe400078e0006 */
[----:B------:R-:W-:Y:S11]  /*17aa0*/  IMAD.MOV.U32 R20, RZ, RZ, R7 ;  /* 0x000000ffff147224 */ /* 0x000ff600078e0007 */
[----:B------:R-:W-:Y:S09]  /*17ab0*/  @!UPT UIADD3 URZ, URZ, URZ, URZ ;  /* 0x0000003f3f3ff290 */ /* 0x000ff2000fffe03f */
[----:B------:R-:W-:Y:S01]  /*17ac0*/  STL.64 [R1+0x6c0], R12 ;  /* 0x0006c00c01007387 */ /* 0x000fe20000100a00 */
[----:B------:R0:W-:Y:S03]  /*17ad0*/  STL.64 [R1+0x6c8], R14 ;  /* 0x0006c80e01007387 */ /* 0x0001e60000100a00 */
[----:B0-----:R-:W3:Y:S01]  /*17ae0*/  LDL.LU.64 R14, [R1+0x28d0] ;  /* 0x0028d000010e7983 */ /* 0x001ee20000300a00 */
[----:B------:R-:W3:Y:S02]  /*17af0*/  LDL.LU.64 R12, [R1+0x28c8] ;  /* 0x0028c800010c7983 */ /* 0x000ee40000300a00 */
[----:B------:R-:W3:Y:S02]  /*17b00*/  LDL.LU.64 R6, [R1+0x28c0] ;  /* 0x0028c00001067983 */ /* 0x000ee40000300a00 */
[----:B------:R-:W-:Y:S01]  /*17b10*/  STL.64 [R1+0x2860], R22 ;  /* 0x0028601601007387 */ /* 0x000fe20000100a00 */
[----:B------:R0:W-:Y:S04]  /*17b20*/  STL.64 [R1+0x2858], R20 ;  /* 0x0028581401007387 */ /* 0x0001e80000100a00 */
[----:B0-----:R-:W4:Y:S01]  /*17b30*/  LDL.LU R20, [R1+0x1a0] ;  /* 0x0001a00001147983 */ /* 0x001f220000300800 */
[----:B------:R-:W4:Y:S02]  /*17b40*/  LDL.LU R21, [R1+0x1a4] ;  /* 0x0001a40001157983 */ /* 0x000f240000300800 */
[----:B------:R-:W4:Y:S02]  /*17b50*/  LDL.LU R22, [R1+0x1a8] ;  /* 0x0001a80001167983 */ /* 0x000f240000300800 */
[----:B------:R-:W4:Y:S01]  /*17b60*/  LDL.LU R23, [R1+0x1ac] ;  /* 0x0001ac0001177983 */ /* 0x000f220000300800 */
[----:B---3--:R-:W-:Y:S01]  /*17b70*/  HMMA.16816.F32 R24, R24, R6, R12 ;  /* 0x000000061818723c */ /* 0x008fe2000000180c */
[----:B------:R-:W2:Y:S01]  /*17b80*/  LDL.LU.64 R14, [R1+0x28b8] ;  /* 0x0028b800010e7983 */ /* 0x000ea20000300a00 */
[----:B------:R-:W-:-:S02]  /*17b90*/  IMAD.MOV.U32 R29, RZ, RZ, R6 ;  /* 0x000000ffff1d7224 */ /* 0x000fc400078e0006 */
[----:B------:R-:W-:Y:S11]  /*17ba0*/  IMAD.MOV.U32 R28, RZ, RZ, R7 ;  /* 0x000000ffff1c7224 */ /* 0x000ff600078e0007 */
[----:B------:R-:W-:Y:S08]  /*17bb0*/  @!UPT UIADD3 URZ, URZ, URZ, URZ ;  /* 0x0000003f3f3ff290 */ /* 0x000ff0000fffe03f */
[----:B------:R0:W-:Y:S01]  /*17bc0*/  STL.64 [R1+0x100], R24 ;  /* 0x0001001801007387 */ /* 0x0001e20000100a00 */
[----:B------:R1:W-:Y:S02]  /*17bd0*/  STL.64 [R1+0x108], R26 ;  /* 0x0001081a01007387 */ /* 0x0003e40000100a00 */
[----:B------:R-:W2:Y:S02]  /*17be0*/  LDL.LU.64 R6, [R1+0x28b0] ;  /* 0x0028b00001067983 */ /* 0x000ea40000300a00 */
[----:B------:R-:W2:Y:S01]  /*17bf0*/  LDL.LU.64 R4, [R1+0x28a8] ;  /* 0x0028a80001047983 */ /* 0x000ea20000300a00 */
[----:B0-----:R-:W3:Y:S01]  /*17c00*/  LDL.LU R24, [R1+0xe0] ;  /* 0x0000e00001187983 */ /* 0x001ee20000300800 */
[----:B------:R-:W3:Y:S02]  /*17c10*/  LDL.LU R25, [R1+0xe4] ;  /* 0x0000e40001197983 */ /* 0x000ee40000300800 */
[----:B-1----:R-:W3:Y:S02]  /*17c20*/  LDL.LU R26, [R1+0xe8] ;  /* 0x0000e800011a7983 */ /* 0x002ee40000300800 */
[----:B------:R-:W3:Y:S01]  /*17c30*/  LDL.LU R27, [R1+0xec] ;  /* 0x0000ec00011b7983 */ /* 0x000ee20000300800 */
[C---:B--2---:R-:W-:Y:S01]  /*17c40*/  HMMA.16816.F32 R12, R4.reuse, R14, R8 ;  /* 0x0000000e040c723c */ /* 0x044fe20000001808 */
[----:B------:R-:W2:Y:S01]  /*17c50*/  LDL.LU.64 R10, [R1+0x28a0] ;  /* 0x0028a000010a7983 */ /* 0x000ea20000300a00 */
[----:B------:R-:W2:Y:S11]  /*17c60*/  LDL.LU.64 R8, [R1+0x2898] ;  /* 0x0028980001087983 */ /* 0x000eb60000300a00 */
[----:B------:R-:W-:Y:S10]  /*17c70*/  @!UPT UIADD3 URZ, URZ, URZ, URZ ;  /* 0x0000003f3f3ff290 */ /* 0x000ff4000fffe03f */
[----:B------:R-:W-:Y:S01]  /*17c80*/  STL.64 [R1+0xf0], R12 ;  /* 0x0000f00c01007387 */ /* 0x000fe20000100a00 */
[----:B------:R0:W-:Y:S03]  /*17c90*/  STL.64 [R1+0xf8], R14 ;  /* 0x0000f80e01007387 */ /* 0x0001e60000100a00 */
[----:B0-----:R-:W3:Y:S02]  /*17ca0*/  LDL.LU.64 R14, [R1+0x2890] ;  /* 0x00289000010e7983 */ /* 0x001ee40000300a00 */
[C---:B---3--:R-:W-:Y:S11]  /*17cb0*/  HMMA.16816.F32 R24, R4.reuse, R14, R24 ;  /* 0x0000000e0418723c */ /* 0x048ff60000001818 */
[----:B------:R-:W-:Y:S11]  /*17cc0*/  @!UPT UIADD3 URZ, URZ, URZ, URZ ;  /* 0x0000003f3f3ff290 */ /* 0x000ff6000fffe03f */
[----:B------:R-:W-:Y:S01]  /*17cd0*/  @!UPT UIADD3 URZ, URZ, URZ, URZ ;  /* 0x0000003f3f3ff290 */ /* 0x000fe2000fffe03f */
[----:B------:R0:W-:Y:S01]  /*17ce0*/  STL.64 [R1+0xe0], R24 ;  /* 0x0000e01801007387 */ /* 0x0001e20000100a00 */
[----:B------:R1:W-:Y:S02]  /*17cf0*/  STL.64 [R1+0xe8], R26 ;  /* 0x0000e81a01007387 */ /* 0x0003e40000100a00 */
[----:B0-----:R-:W-:Y:S02]  /*17d00*/  IMAD.MOV.U32 R25, RZ, RZ, R14 ;  /* 0x000000ffff197224 */ /* 0x001fe400078e000e */
[----:B------:R-:W-:Y:S02]  /*17d10*/  IMAD.MOV.U32 R24, RZ, RZ, R15 ;  /* 0x000000ffff187224 */ /* 0x000fe400078e000f */
[----:B------:R-:W2:Y:S02]  /*17d20*/  LDL.LU.64 R14, [R1+0x2888] ;  /* 0x00288800010e7983 */ /* 0x000ea40000300a00 */
[----:B--2---:R-:W-:Y:S01]  /*17d30*/  HMMA.16816.F32 R8, R4, R14, R8 ;  /* 0x0000000e0408723c */ /* 0x004fe20000001808 */
[----:B-1----:R-:W-:-:S02]  /*17d40*/  IMAD.MOV.U32 R27, RZ, RZ, R14 ;  /* 0x000000ffff1b7224 */ /* 0x002fc400078e000e */
[----:B------:R-:W-:Y:S11]  /*17d50*/  IMAD.MOV.U32 R26, RZ, RZ, R15 ;  /* 0x000000ffff1a7224 */ /* 0x000ff600078e000f */
[----:B------:R-:W-:Y:S09]  /*17d60*/  @!UPT UIADD3 URZ, URZ, URZ, URZ ;  /* 0x0000003f3f3ff290 */ /* 0x000ff2000fffe03f */
[----:B------:R-:W-:Y:S01]  /*17d70*/  STL.64 [R1+0xd0], R8 ;  /* 0x0000d00801007387 */ /* 0x000fe20000100a00 */
[----:B------:R0:W-:Y:S03]  /*17d80*/  STL.64 [R1+0xd8], R10 ;  /* 0x0000d80a01007387 */ /* 0x0001e60000100a00 */
[----:B0-----:R-:W2:Y:S01]  /*17d90*/  LDL.LU.64 R10, [R1+0x2880] ;  /* 0x00288000010a7983 */ /* 0x001ea20000300a00 */
[----:B------:R-:W3:Y:S02]  /*17da0*/  LDL.LU.64 R8, [R1+0x2878] ;  /* 0x0028780001087983 */ /* 0x000ee40000300a00 */
[----:B------:R-:W2:Y:S02]  /*17db0*/  LDL.LU.64 R14, [R1+0x2870] ;  /* 0x00287000010e7983 */ /* 0x000ea40000300a00 */
[----:B------:R-:W2:Y:S01]  /*17dc0*/  LDL.LU.64 R12, [R1+0x2868] ;  /* 0x00286800010c7983 */ /* 0x000ea20000300a00 */
[C---:B----4-:R-:W-:Y:S08]  /*17dd0*/  HMMA.16816.F32 R16, R4.reuse, R18, R20 ;  /* 0x000000120410723c */ /* 0x050ff00000001814 */
[C---:B--2---:R-:W-:Y:S01]  /*17de0*/  HMMA.16816.F32 R12, R4.reuse, R10, R12 ;  /* 0x0000000a040c723c */ /* 0x044fe2000000180c */
[----:B------:R-:W-:Y:S01]  /*17df0*/  STL.64 [R1+0x2800], R10 ;  /* 0x0028000a01007387 */ /* 0x000fe20000100a00 */
[----:B---3--:R0:W-:Y:S11]  /*17e00*/  STL.64 [R1+0x27f8], R8 ;  /* 0x0027f80801007387 */ /* 0x0081f60000100a00 */
[----:B------:R-:W-:Y:S10]  /*17e10*/  @!UPT UIADD3 URZ, URZ, URZ, URZ ;  /* 0x0000003f3f3ff290 */ /* 0x000ff4000fffe03f */
[----:B------:R-:W-:Y:S01]  /*17e20*/  STL.64 [R1+0xc0], R12 ;  /* 0x0000c00c01007387 */ /* 0x000fe20000100a00 */
[----:B------:R-:W-:Y:S02]  /*17e30*/  STL.64 [R1+0xc8], R14 ;  /* 0x0000c80e01007387 */ /* 0x000fe40000100a00 */
[----:B------:R-:W1:Y:S04]  /*17e40*/  LDSM.16.MT88.4 R12, [R2+0x4180] ;  /* 0x00418000020c783b */ /* 0x000e680000004200 */
[----:B0-----:R-:W2:Y:S01]  /*17e50*/  LDL.LU R8, [R1+0x400] ;  /* 0x0004000001087983 */ /* 0x001ea20000300800 */
[----:B------:R-:W2:Y:S01]  /*17e60*/  LDL.LU R9, [R1+0x404] ;  /* 0x0004040001097983 */ /* 0x000ea20000300800 */
[----:B------:R-:W2:Y:S02]  /*17e70*/  LDL.LU R10, [R1+0x408] ;  /* 0x00040800010a7983 */ /* 0x000ea40000300800 */
[----:B------:R-:W2:Y:S01]  /*17e80*/  LDL.LU R11, [R1+0x40c] ;  /* 0x00040c00010b7983 */ /* 0x000ea20000300800 */
[----:B-1----:R-:W-:Y:S01]  /*17e90*/  STL.64 [R1+0x2840], R14 ;  /* 0x0028400e01007387 */ /* 0x002fe20000100a00 */
[----:B------:R0:W-:Y:S03]  /*17ea0*/  STL.64 [R1+0x2838], R12 ;  /* 0x0028380c01007387 */ /* 0x0001e60000100a00 */
[----:B0-----:R-:W3:Y:S01]  /*17eb0*/  LDL.LU R12, [R1+0x300] ;  /* 0x00030000010c7983 */ /* 0x001ee20000300800 */
[----:B------:R-:W3:Y:S02]  /*17ec0*/  LDL.LU R13, [R1+0x304] ;  /* 0x00030400010d7983 */ /* 0x000ee40000300800 */
[----:B------:R-:W3:Y:S02]  /*17ed0*/  LDL.LU R14, [R1+0x308] ;  /* 0x00030800010e7983 */ /* 0x000ee40000300800 */
[----:B------:R-:W3:Y:S01]  /*17ee0*/  LDL.LU R15, [R1+0x30c] ;  /* 0x00030c00010f7983 */ /* 0x000ee20000300800 */
[----:B------:R-:W3:Y:S01]  /*17ef0*/  LDL.LU.64 R22, [R1+0x2860] ;  /* 0x0028600001167983 */ /* 0x000ee20000300a00 */
[----:B------:R-:W4:Y:S02]  /*17f00*/  LDL.LU.64 R20, [R1+0x2858] ;  /* 0x0028580001147983 */ /* 0x000f240000300a00 */
[----:B------:R-:W-:Y:S02]  /*17f10*/  STL.64 [R1+0x620], R16 ;  /* 0x0006201001007387 */ /* 0x000fe40000100a00 */
[----:B------:R-:W-:Y:S02]  /*17f20*/  STL.64 [R1+0x628], R18 ;  /* 0x0006281201007387 */ /* 0x000fe40000100a00 */
[----:B------:R-:W0:Y:S04]  /*17f30*/  LDSM.16.MT88.4 R16, [R2+0x4200] ;  /* 0x004200000210783b */ /* 0x000e280000004200 */
[----:B0-----:R4:W-:Y:S01]  /*17f40*/  STL.64 [R1+0x27c0], R18 ;  /* 0x0027c01201007387 */ /* 0x0019e20000100a00 */
[----:B------:R-:W-:Y:S01]  /*17f50*/  STL.64 [R1+0x27b8], R16 ;  /* 0x0027b81001007387 */ /* 0x000fe20000100a00 */
[----:B---3--:R-:W-:Y:S01]  /*17f60*/  HMMA.16816.F32 R12, R4, R22, R12 ;  /* 0x00000016040c723c */ /* 0x008fe2000000180c */
[----:B----4-:R-:W-:-:S02]  /*17f70*/  IMAD.MOV.U32 R18, RZ, RZ, R21 ;  /* 0x000000ffff127224 */ /* 0x010fc400078e0015 */
[----:B------:R-:W-:Y:S11]  /*17f80*/  IMAD.MOV.U32 R19, RZ, RZ, R20 ;  /* 0x000000ffff137224 */ /* 0x000ff600078e0014 */
[----:B------:R-:W-:Y:S09]  /*17f90*/  @!UPT UIADD3 URZ, URZ, URZ, URZ ;  /* 0x0000003f3f3ff290 */ /* 0x000ff2000fffe03f */
[----:B------:R0:W-:Y:S02]  /*17fa0*/  STL.64 [R1+0x610], R12 ;  /* 0x0006100c01007387 */ /* 0x0001e40000100a00 */
[----:B0-----:R-:W-:Y:S02]  /*17fb0*/  IMAD.MOV.U32 R13, RZ, RZ, R22 ;  /* 0x000000ffff0d7224 */ /* 0x001fe400078e0016 */
[----:B------:R-:W-:Y:S02]  /*17fc0*/  IMAD.MOV.U32 R12, RZ, RZ, R23 ;  /* 0x000000ffff0c7224 */ /* 0x000fe400078e0017 */
[----:B------:R-:W0:Y:S04]  /*17fd0*/  LDSM.16.MT88.4 R20, [R2+0x4280] ;  /* 0x004280000214783b */ /* 0x000e280000004200 */
[----:B------:R-:W-:Y:S04]  /*17fe0*/  STL.64 [R1+0x618], R14 ;  /* 0x0006180e01007387 */ /* 0x000fe80000100a00 */
[----:B0-----:R0:W-:Y:S01]  /*17ff0*/  STL.64 [R1+0x2760], R22 ;  /* 0x0027601601007387 */ /* 0x0011e20000100a00 */
[----:B------:R1:W-:Y:S03]  /*18000*/  STL.64 [R1+0x2758], R20 ;  /* 0x0027581401007387 */ /* 0x0003e60000100a00 */
[----:B0-----:R-:W3:Y:S01]  /*18010*/  LDL.64 R22, [R1+0x38] ;  /* 0x0000380001167983 */ /* 0x001ee20000100a00 */
[----:B--2---:R-:W-:Y:S03]  /*18020*/  HMMA.16816.F32 R8, R4, R18, R8 ;  /* 0x000000120408723c */ /* 0x004fe60000001808 */
[----:B---3--:R0:W-:Y:S01]  /*18030*/  STL.64 [R1+0x27f0], R22 ;  /* 0x0027f01601007387 */ /* 0x0081e20000100a00 */
[----:B-1----:R-:W2:Y:S11]  /*18040*/  LDL.LU R20, [R1+0x440] ;  /* 0x0004400001147983 */ /* 0x002eb60000300800 */
[----:B------:R-:W-:Y:S08]  /*18050*/  @!UPT UIADD3 URZ, URZ, URZ, URZ ;  /* 0x0000003f3f3ff290 */ /* 0x000ff0000fffe03f */
[----:B------:R-:W-:Y:S02]  /*18060*/  STL.64 [R1+0x600], R8 ;  /* 0x0006000801007387 */ /* 0x000fe40000100a00 */
[----:B------:R1:W-:Y:S01]  /*18070*/  STL.64 [R1+0x608], R10 ;  /* 0x0006080a01007387 */ /* 0x0003e20000100a00 */
[----:B------:R-:W2:Y:S04]  /*18080*/  LDL.LU R21, [R1+0x444] ;  /* 0x0004440001157983 */ /* 0x000ea80000300800 */
[----:B0-----:R-:W3:Y:S01]  /*18090*/  LDL.LU R22, [R1+0x448] ;  /* 0x0004480001167983 */ /* 0x001ee20000300800 */
[----:B------:R-:W3:Y:S02]  /*180a0*/  LDL.LU R23, [R1+0x44c] ;  /* 0x00044c0001177983 */ /* 0x000ee40000300800 */
[----:B-1----:R-:W-:-:S02]  /*180b0*/  IMAD.MOV.U32 R10, RZ, RZ, R27 ;  /* 0x000000ffff0a7224 */ /* 0x002fc400078e001b */
[----:B------:R-:W-:Y:S01]  /*180c0*/  IMAD.MOV.U32 R11, RZ, RZ, R26 ;  /* 0x000000ffff0b7224 */ /* 0x000fe200078e001a */
[----:B---3--:R-:W-:Y:S01]  /*180d0*/  STL.64 [R1+0x2810], R22 ;  /* 0x0028101601007387 */ /* 0x008fe20000100a00 */
[----:B--2---:R0:W-:Y:S03]  /*180e0*/  STL.64 [R1+0x2808], R20 ;  /* 0x0028081401007387 */ /* 0x0041e60000100a00 */
[----:B------:R1:W-:Y:S01]  /*180f0*/  STL.64 [R1+0x2818], R10 ;  /* 0x0028180a01007387 */ /* 0x0003e20000100a00 */
[----:B0-----:R-:W2:Y:S01]  /*18100*/  LDL.LU R20, [R1+0x450] ;  /* 0x0004500001147983 */ /* 0x001ea20000300800 */
[----:B------:R-:W2:Y:S02]  /*18110*/  LDL.LU R21, [R1+0x454] ;  /* 0x0004540001157983 */ /* 0x000ea40000300800 */
[----:B------:R-:W3:Y:S02]  /*18120*/  LDL.LU R22, [R1+0x458] ;  /* 0x0004580001167983 */ /* 0x000ee40000300800 */
[----:B------:R-:W3:Y:S02]  /*18130*/  LDL.LU R23, [R1+0x45c] ;  /* 0x00045c0001177983 */ /* 0x000ee40000300800 */
[----:B-1----:R-:W-:-:S02]  /*18140*/  IMAD.MOV.U32 R10, RZ, RZ, R25 ;  /* 0x000000ffff0a7224 */ /* 0x002fc400078e0019 */
[----:B------:R-:W-:Y:S02]  /*18150*/  IMAD.MOV.U32 R11, RZ, RZ, R24 ;  /* 0x000000ffff0b7224 */ /* 0x000fe400078e0018 */
[----:B------:R-:W0:Y:S04]  /*18160*/  LDSM.16.MT88.4 R24, [R2+0x4300] ;  /* 0x004300000218783b */ /* 0x000e280000004200 */
[----:B---3--:R-:W-:Y:S01]  /*18170*/  STL.64 [R1+0x2828], R22 ;  /* 0x0028281601007387 */ /* 0x008fe20000100a00 */
[----:B--2---:R-:W-:Y:S02]  /*18180*/  STL.64 [R1+0x2820], R20 ;  /* 0x0028201401007387 */ /* 0x004fe40000100a00 */
[----:B------:R1:W-:Y:S02]  /*18190*/  STL.64 [R1+0x2830], R10 ;  /* 0x0028300a01007387 */ /* 0x0003e40000100a00 */
[----:B------:R-:W2:Y:S01]  /*181a0*/  LDL.LU R8, [R1+0x470] ;  /* 0x0004700001087983 */ /* 0x000ea20000300800 */
[----:B------:R-:W2:Y:S04]  /*181b0*/  LDL.LU R9, [R1+0x474] ;  /* 0x0004740001097983 */ /* 0x000ea80000300800 */
[----:B-1----:R-:W3:Y:S01]  /*181c0*/  LDL.LU R10, [R1+0x478] ;  /* 0x00047800010a7983 */ /* 0x002ee20000300800 */
[----:B------:R-:W3:Y:S02]  /*181d0*/  LDL.LU R11, [R1+0x47c] ;  /* 0x00047c00010b7983 */ /* 0x000ee40000300800 */
[----:B------:R-:W-:-:S02]  /*181e0*/  IMAD.MOV.U32 R14, RZ, RZ, R29 ;  /* 0x000000ffff0e7224 */ /* 0x000fc400078e001d */
[----:B------:R-:W-:Y:S01]  /*181f0*/  IMAD.MOV.U32 R15, RZ, RZ, R28 ;  /* 0x000000ffff0f7224 */ /* 0x000fe200078e001c */
[----:B---3--:R-:W-:Y:S01]  /*18200*/  STL.64 [R1+0x2850], R10 ;  /* 0x0028500a01007387 */ /* 0x008fe20000100a00 */
[----:B--2---:R1:W-:Y:S03]  /*18210*/  STL.64 [R1+0x2848], R8 ;  /* 0x0028480801007387 */ /* 0x0043e60000100a00 */
[----:B-1----:R-:W2:Y:S01]  /*18220*/  LDL.LU R8, [R1+0x3f0] ;  /* 0x0003f00001087983 */ /* 0x002ea20000300800 */
[----:B------:R-:W2:Y:S02]  /*18230*/  LDL.LU R9, [R1+0x3f4] ;  /* 0x0003f40001097983 */ /* 0x000ea40000300800 */
[----:B------:R-:W2:Y:S02]  /*18240*/  LDL.LU R10, [R1+0x3f8] ;  /* 0x0003f800010a7983 */ /* 0x000ea40000300800 */
[----:B------:R-:W2:Y:S01]  /*18250*/  LDL.LU R11, [R1+0x3fc] ;  /* 0x0003fc00010b7983 */ /* 0x000ea20000300800 */
[----:B------:R-:W3:Y:S01]  /*18260*/  LDL.LU R20, [R1+0x460] ;  /* 0x0004600001147983 */ /* 0x000ee20000300800 */
[----:B------:R-:W3:Y:S02]  /*18270*/  LDL.LU R21, [R1+0x464] ;  /* 0x0004640001157983 */ /* 0x000ee40000300800 */
[----:B------:R-:W3:Y:S02]  /*18280*/  LDL.LU R22, [R1+0x468] ;  /* 0x0004680001167983 */ /* 0x000ee40000300800 */
[----:B------:R-:W3:Y:S01]  /*18290*/  LDL.LU R23, [R1+0x46c] ;  /* 0x00046c0001177983 */ /* 0x000ee20000300800 */
[----:B------:R1:W-:Y:S02]  /*182a0*/  STL.64 [R1+0x27d0], R18 ;  /* 0x0027d01201007387 */ /* 0x0003e40000100a00 */
[----:B-1----:R-:W-:-:S02]  /*182b0*/  IMAD.MOV.U32 R18, RZ, RZ, R13 ;  /* 0x000000ffff127224 */ /* 0x002fc400078e000d */
[----:B------:R-:W-:-:S05]  /*182c0*/  IMAD.MOV.U32 R19, RZ, RZ, R12 ;  /* 0x000000ffff137224 */ /* 0x000fca00078e000c */
[----:B------:R1:W-:Y:S01]  /*182d0*/  STL.64 [R1+0x27e8], R18 ;  /* 0x0027e81201007387 */ /* 0x0003e20000100a00 */
[----:B------:R-:W4:Y:S02]  /*182e0*/  LDL.LU R16, [R1+0x430] ;  /* 0x0004300001107983 */ /* 0x000f240000300800 */
[----:B------:R-:W4:Y:S01]  /*182f0*/  LDL.LU R17, [R1+0x434] ;  /* 0x0004340001117983 */ /* 0x000f220000300800 */
[----:B-1----:R-:W4:Y:S01]  /*18300*/  LDL.LU R18, [R1+0x438] ;  /* 0x0004380001127983 */ /* 0x002f220000300800 */
[----:B------:R-:W4:Y:S02]  /*18310*/  LDL.LU R19, [R1+0x43c] ;  /* 0x00043c0001137983 */ /* 0x000f240000300800 */
[----:B0-----:R0:W-:Y:S02]  /*18320*/  STL.64 [R1+0x26c8], R26 ;  /* 0x0026c81a01007387 */ /* 0x0011e40000100a00 */
[----:B------:R-:W-:Y:S01]  /*18330*/  STL.64 [R1+0x26c0], R24 ;  /* 0x0026c01801007387 */ /* 0x000fe20000100a00 */
[----:B0-----:R-:W3:Y:S01]  /*18340*/  LDL.64 R26, [R1+0x28] ;  /* 0x00002800011a7983 */ /* 0x001ee20000100a00 */
[----:B--2---:R-:W-:Y:S03]  /*18350*/  HMMA.16816.F32 R4, R4, R14, R8 ;  /* 0x0000000e0404723c */ /* 0x004fe60000001808 */
[----:B------:R-:W3:Y:S01]  /*18360*/  LDL.LU.64 R10, [R1+0x2850] ;  /* 0x00285000010a7983 */ /* 0x000ee20000300a00 */
[----:B------:R-:W3:Y:S02]  /*18370*/  LDL.LU.64 R8, [R1+0x2848] ;  /* 0x0028480001087983 */ /* 0x000ee40000300a00 */
[----:B------:R-:W3:Y:S02]  /*18380*/  LDL.LU.64 R14, [R1+0x2840] ;  /* 0x00284000010e7983 */ /* 0x000ee40000300a00 */
[----:B------:R-:W3:Y:S11]  /*18390*/  LDL.LU.64 R12, [R1+0x2838] ;  /* 0x00283800010c7983 */ /* 0x000ef60000300a00 */
[----:B------:R-:W-:Y:S04]  /*183a0*/  @!UPT UIADD3 URZ, URZ, URZ, URZ ;  /* 0x0000003f3f3ff290 */ /* 0x000fe8000fffe03f */
[----:B------:R-:W-:Y:S01]  /*183b0*/  STL.64 [R1+0x5c0], R4 ;  /* 0x0005c00401007387 */ /* 0x000fe20000100a00 */
[----:B------:R-:W-:Y:S02]  /*183c0*/  STL.64 [R1+0x5c8], R6 ;  /* 0x0005c80601007387 */ /* 0x000fe40000100a00 */
[----:B------:R-:W0:Y:S04]  /*183d0*/  LDSM.16.MT88.4 R4, [R2+0x4380] ;  /* 0x004380000204783b */ /* 0x000e280000004200 */
[----:B------:R-:W-:Y:S01]  /*183e0*/  STL [R1+0x2690], R2 ;  /* 0x0026900201007387 */ /* 0x000fe20000100800 */
[----:B0-----:R0:W-:Y:S01]  /*183f0*/  STL.64 [R1+0x2650], R6 ;  /* 0x0026500601007387 */ /* 0x0011e20000100a00 */
[----:B------:R1:W-:Y:S03]  /*18400*/  STL.64 [R1+0x2648], R4 ;  /* 0x0026480401007387 */ /* 0x0003e60000100a00 */
[----:B0-----:R-:W2:Y:S04]  /*18410*/  LDL.LU.64 R6, [R1+0x78] ;  /* 0x0000780001067983 */ /* 0x001ea80000300a00 */
[----:B--2---:R0:W-:Y:S01]  /*18420*/  STL.64 [R1+0x27c8], R6 ;  /* 0x0027c80601007387 */ /* 0x0041e20000100a00 */
[----:B-1----:R-:W2:Y:S02]  /*18430*/  LDL.LU R4, [R1+0x410] ;  /* 0x0004100001047983 */ /* 0x002ea40000300800 */
        /* <DEDUP_REMOVED lines=13> */
[----:B0-----:R-:W3:Y:S02]  /*18510*/  LDL.LU.64 R10, [R1+0x2830] ;  /* 0x00283000010a7983 */ /* 0x001ee40000300a00 */
[C---:B---3--:R-:W-:Y:S02]  /*18520*/  HMMA.16816.F32 R8, R12.reuse, R10, R20 ;  /* 0x0000000a0c08723c */ /* 0x048fe40000001814 */
[----:B------:R-:W3:Y:S01]  /*18530*/  LDL.LU.64 R22, [R1+0x2828] ;  /* 0x0028280001167983 */ /* 0x000ee20000300a00 */
[----:B------:R-:W3:Y:S11]  /*18540*/  LDL.LU.64 R20, [R1+0x2820] ;  /* 0x0028200001147983 */ /* 0x000ef60000300a00 */
[----:B------:R-:W-:Y:S09]  /*18550*/  @!UPT UIADD3 URZ, URZ, URZ, URZ ;  /* 0x0000003f3f3ff290 */ /* 0x000ff2000fffe03f */
        /* <DEDUP_REMOVED lines=9> */
[----:B0-----:R-:W3:Y:S01]  /*185f0*/  LDL.LU.64 R10, [R1+0x2800] ;  /* 0x00280000010a7983 */ /* 0x001ee20000300a00 */
[----:B------:R-:W2:Y:S01]  /*18600*/  LDL.LU.64 R8, [R1+0x27f8] ;  /* 0x0027f80001087983 */ /* 0x000ea20000300a00 */
[C---:B---3--:R-:W-:Y:S11]  /*18610*/  HMMA.16816.F32 R20, R12.reuse, R10, R20 ;  /* 0x0000000a0c14723c */ /* 0x048ff60000001814 */
[----:B------:R-:W-:Y:S11]  /*18620*/  @!UPT UIADD3 URZ, URZ, URZ, URZ ;  /* 0x0000003f3f3ff290 */ /* 0x000ff6000fffe03f */
[----:B------:R-:W-:Y:S01]  /*18630*/  @!UPT UIADD3 URZ, URZ, URZ, URZ ;  /* 0x0000003f3f3ff290 */ /* 0x000fe2000fffe03f */
[----:B------:R-:W-:Y:S01]  /*18640*/  STL.64 [R1+0x580], R20 ;  /* 0x0005801401007387 */ /* 0x000fe20000100a00 */
[----:B------:R0:W-:Y:S03]  /*18650*/  STL.64 [R1+0x588], R22 ;  /* 0x0005881601007387 */ /* 0x0001e60000100a00 */
[----:B0-----:R-:W4:Y:S01]  /*18660*/  LDL.LU.64 R22, [R1+0x27f0] ;  /* 0x0027f00001167983 */ /* 0x001f220000300a00 */
[----:B------:R-:W-:Y:S02]  /*18670*/  STL.64 [R1+0x2790], R10 ;  /* 0x0027900a01007387 */ /* 0x000fe40000100a00 */
[----:B--2---:R0:W-:Y:S02]  /*18680*/  STL.64 [R1+0x2788], R8 ;  /* 0x0027880801007387 */ /* 0x0041e40000100a00 */
[----:B0-----:R-:W2:Y:S01]  /*18690*/  LDL.LU R8, [R1+0x3d0] ;  /* 0x0003d00001087983 */ /* 0x001ea20000300800 */
[----:B------:R-:W2:Y:S02]  /*186a0*/  LDL.LU R9, [R1+0x3d4] ;  /* 0x0003d40001097983 */ /* 0x000ea40000300800 */
[----:B------:R-:W2:Y:S02]  /*186b0*/  LDL.LU R10, [R1+0x3d8] ;  /* 0x0003d800010a7983 */ /* 0x000ea40000300800 */
[----:B------:R-:W2:Y:S01]  /*186c0*/  LDL.LU R11, [R1+0x3dc] ;  /* 0x0003dc00010b7983 */ /* 0x000ea20000300800 */
[C---:B----4-:R-:W-:Y:S11]  /*186d0*/  HMMA.16816.F32 R16, R12.reuse, R22, R16 ;  /* 0x000000160c10723c */ /* 0x050ff60000001810 */
[----:B------:R-:W-:Y:S11]  /*186e0*/  @!UPT UIADD3 URZ, URZ, URZ, URZ ;  /* 0x0000003f3f3ff290 */ /* 0x000ff6000fffe03f */
[----:B------:R-:W-:Y:S01]  /*186f0*/  @!UPT UIADD3 URZ, URZ, URZ, URZ ;  /* 0x0000003f3f3ff290 */ /* 0x000fe2000fffe03f */
[----:B------:R-:W-:Y:S01]  /*18700*/  STL.64 [R1+0x570], R16 ;  /* 0x0005701001007387 */ /* 0x000fe20000100a00 */
[----:B------:R0:W-:Y:S03]  /*18710*/  STL.64 [R1+0x578], R18 ;  /* 0x0005781201007387 */ /* 0x0001e60000100a00 */
[----:B0-----:R-:W3:Y:S01]  /*18720*/  LDL.LU.64 R18, [R1+0x27e8] ;  /* 0x0027e80001127983 */ /* 0x001ee20000300a00 */
[----:B------:R0:W-:Y:S02]  /*18730*/  STL.64 [R1+0x2780], R22 ;  /* 0x0027801601007387 */ /* 0x0001e40000100a00 */
[----:B------:R-:W4:Y:S02]  /*18740*/  LDL.LU R20, [R1+0x3e0] ;  /* 0x0003e00001147983 */ /* 0x000f240000300800 */
[----:B------:R-:W4:Y:S01]  /*18750*/  LDL.LU R21, [R1+0x3e4] ;  /* 0x0003e40001157983 */ /* 0x000f220000300800 */
[----:B0-----:R-:W4:Y:S01]  /*18760*/  LDL.LU R22, [R1+0x3e8] ;  /* 0x0003e80001167983 */ /* 0x001f220000300800 */
[----:B------:R-:W4:Y:S01]  /*18770*/  LDL.LU R23, [R1+0x3ec] ;  /* 0x0003ec0001177983 */ /* 0x000f220000300800 */
        /* <DEDUP_REMOVED lines=8> */
[----:B------:R-:W4:Y:S11]  /*18800*/  LDL.LU.64 R6, [R1+0x27c8] ;  /* 0x0027c80001067983 */ /* 0x000f360000300a00 */
[----:B------:R-:W-:Y:S10]  /*18810*/  @!UPT UIADD3 URZ, URZ, URZ, URZ ;  /* 0x0000003f3f3ff290 */ /* 0x000ff4000fffe03f */
[----:B------:R-:W-:Y:S01]  /*18820*/  STL.64 [R1+0x3f0], R16 ;  /* 0x0003f01001007387 */ /* 0x000fe20000100a00 */
[----:B------:R0:W-:Y:S03]  /*18830*/  STL.64 [R1+0x3f8], R18 ;  /* 0x0003f81201007387 */ /* 0x0001e60000100a00 */
[----:B0-----:R-:W2:Y:S01]  /*18840*/  LDL.LU.64 R18, [R1+0x27c0] ;  /* 0x0027c00001127983 */ /* 0x001ea20000300a00 */
[----:B------:R-:W2:Y:S02]  /*18850*/  LDL.LU.64 R16, [R1+0x27b8] ;  /* 0x0027b80001107983 */ /* 0x000ea40000300a00 */
[----:B------:R-:W-:Y:S01]  /*18860*/  IMAD.MOV.U32 R5, RZ, RZ, R27 ;  /* 0x000000ffff057224 */ /* 0x000fe200078e001b */
[----:B----4-:R-:W-:Y:S01]  /*18870*/  HMMA.16816.F32 R12, R12, R6, R20 ;  /* 0x000000060c0c723c */ /* 0x010fe20000001814 */
[----:B------:R-:W-:Y:S07]  /*18880*/  STL.64 [R1+0x2768], R6 ;  /* 0x0027680601007387 */ /* 0x000fee0000100a00 */
[----:B--2---:R-:W-:Y:S11]  /*18890*/  HMMA.16816.F32 R8, R16, R26, R8 ;  /* 0x0000001a1008723c */ /* 0x004ff60000001808 */
[----:B------:R-:W-:Y:S04]  /*188a0*/  @!UPT UIADD3 URZ, URZ, URZ, URZ ;  /* 0x0000003f3f3ff290 */ /* 0x000fe8000fffe03f */
[----:B------:R-:W-:Y:S01]  /*188b0*/  STL.64 [R1+0x540], R12 ;  /* 0x0005400c01007387 */ /* 0x000fe20000100a00 */
[----:B------:R0:W-:Y:S02]  /*188c0*/  STL.64 [R1+0x548], R14 ;  /* 0x0005480e01007387 */ /* 0x0001e40000100a00 */
[----:B0-----:R-:W-:-:S05]  /*188d0*/  IMAD.MOV.U32 R15, RZ, RZ, R0 ;  /* 0x000000ffff0f7224 */ /* 0x001fca00078e0000 */
[----:B------:R-:W-:Y:S01]  /*188e0*/  STL.64 [R1+0x530], R8 ;  /* 0x0005300801007387 */ /* 0x000fe20000100a00 */
[----:B------:R-:W-:Y:S02]  /*188f0*/  STL.64 [R1+0x538], R10 ;  /* 0x0005380a01007387 */ /* 0x000fe40000100a00 */
[----:B------:R0:W-:Y:S02]  /*18900*/  STL [R1+0x2798], R5 ;  /* 0x0027980501007387 */ /* 0x0001e40000100800 */
[----:B------:R-:W2:Y:S01]  /*18910*/  LDL.LU R12, [R1+0x150] ;  /* 0x00015000010c7983 */ /* 0x000ea20000300800 */
[----:B------:R-:W2:Y:S01]  /*18920*/  LDL.LU R13, [R1+0x154] ;  /* 0x00015400010d7983 */ /* 0x000ea20000300800 */
[----:B------:R-:W3:Y:S02]  /*18930*/  LDL.LU R14, [R1+0x158] ;  /* 0x00015800010e7983 */ /* 0x000ee40000300800 */
[----:B------:R-:W4:Y:S02]  /*18940*/  LDL.LU R0, [R1+0x27b4] ;  /* 0x0027b40001007983 */ /* 0x000f240000300800 */
[----:B------:R-:W2:Y:S01]  /*18950*/  LDL.LU R4, [R1+0x3b0] ;  /* 0x0003b00001047983 */ /* 0x000ea20000300800 */
[----:B0-----:R-:W2:Y:S01]  /*18960*/  LDL.LU R5, [R1+0x3b4] ;  /* 0x0003b40001057983 */ /* 0x001ea20000300800 */
[----:B------:R-:W2:Y:S02]  /*18970*/  LDL.LU R6, [R1+0x3b8] ;  /* 0x0003b80001067983 */ /* 0x000ea40000300800 */
[----:B------:R-:W2:Y:S02]  /*18980*/  LDL.LU R7, [R1+0x3bc] ;  /* 0x0003bc0001077983 */ /* 0x000ea40000300800 */
[----:B------:R-:W-:Y:S01]  /*18990*/  IMAD.MOV.U32 R28, RZ, RZ, R26 ;  /* 0x000000ffff1c7224 */ /* 0x000fe200078e001a */
[----:B--2---:R-:W-:Y:S01]  /*189a0*/  STL.64 [R1+0x27a8], R6 ;  /* 0x0027a80601007387 */ /* 0x004fe20000100a00 */
[----:B------:R0:W-:Y:S03]  /*189b0*/  STL.64 [R1+0x27a0], R4 ;  /* 0x0027a00401007387 */ /* 0x0001e60000100a00 */
[----:B0-----:R-:W2:Y:S01]  /*189c0*/  LDL.LU R4, [R1+0x3c0] ;  /* 0x0003c00001047983 */ /* 0x001ea20000300800 */
[----:B------:R-:W2:Y:S02]  /*189d0*/  LDL.LU R5, [R1+0x3c4] ;  /* 0x0003c40001057983 */ /* 0x000ea40000300800 */
[----:B------:R-:W2:Y:S02]  /*189e0*/  LDL.LU R6, [R1+0x3c8] ;  /* 0x0003c80001067983 */ /* 0x000ea40000300800 */
[----:B------:R-:W2:Y:S01]  /*189f0*/  LDL.LU R7, [R1+0x3cc] ;  /* 0x0003cc0001077983 */ /* 0x000ea20000300800 */
[----:B------:R-:W2:Y:S01]  /*18a00*/  LDL.64 R10, [R1+0x8] ;  /* 0x00000800010a7983 */ /* 0x000ea20000100a00 */
[----:B------:R-:W2:Y:S02]  /*18a10*/  LDL.LU R20, [R1+0x3a0] ;  /* 0x0003a00001147983 */ /* 0x000ea40000300800 */
[----:B------:R-:W2:Y:S02]  /*18a20*/  LDL.LU R21, [R1+0x3a4] ;  /* 0x0003a40001157983 */ /* 0x000ea40000300800 */
[----:B------:R-:W2:Y:S01]  /*18a30*/  LDL.LU R22, [R1+0x3a8] ;  /* 0x0003a80001167983 */ /* 0x000ea20000300800 */
[----:B------:R-:W2:Y:S01]  /*18a40*/  LDL.LU R23, [R1+0x3ac] ;  /* 0x0003ac0001177983 */ /* 0x000ea20000300800 */
[----:B------:R-:W2:Y:S02]  /*18a50*/  LDL.LU R24, [R1+0x190] ;  /* 0x0001900001187983 */ /* 0x000ea40000300800 */
[----:B------:R-:W2:Y:S02]  /*18a60*/  LDL.LU R25, [R1+0x194] ;  /* 0x0001940001197983 */ /* 0x000ea40000300800 */
[----:B------:R-:W2:Y:S01]  /*18a70*/  LDL.LU R26, [R1+0x198] ;  /* 0x00019800011a7983 */ /* 0x000ea20000300800 */
[----:B------:R-:W2:Y:S04]  /*18a80*/  LDL.LU R27, [R1+0x19c] ;  /* 0x00019c00011b7983 */ /* 0x000ea80000300800 */
[----:B--2---:R-:W-:Y:S01]  /*18a90*/  STL.64 [R1+0x26d8], R26 ;  /* 0x0026d81a01007387 */ /* 0x004fe20000100a00 */
[----:B------:R0:W-:Y:S03]  /*18aa0*/  STL.64 [R1+0x26d0], R24 ;  /* 0x0026d01801007387 */ /* 0x0001e60000100a00 */
[----:B0-----:R-:W2:Y:S01]  /*18ab0*/  LDL.LU R24, [R1+0x280] ;  /* 0x0002800001187983 */ /* 0x001ea20000300800 */
[----:B------:R-:W2:Y:S02]  /*18ac0*/  LDL.LU R25, [R1+0x284] ;  /* 0x0002840001197983 */ /* 0x000ea40000300800 */
[----:B------:R-:W2:Y:S02]  /*18ad0*/  LDL.LU R26, [R1+0x288] ;  /* 0x00028800011a7983 */ /* 0x000ea40000300800 */
[----:B------:R-:W2:Y:S02]  /*18ae0*/  LDL.LU R27, [R1+0x28c] ;  /* 0x00028c00011b7983 */ /* 0x000ea40000300800 */
[----:B--2---:R0:W-:Y:S01]  /*18af0*/  STL.64 [R1+0x26e8], R26 ;  /* 0x0026e81a01007387 */ /* 0x0041e20000100a00 */
[----:B------:R-:W-:Y:S03]  /*18b00*/  STL.64 [R1+0x26e0], R24 ;  /* 0x0026e01801007387 */ /* 0x000fe60000100a00 */
[----:B0-----:R-:W2:Y:S01]  /*18b10*/  LDL.64 R26, [R1+0x58] ;  /* 0x00005800011a7983 */ /* 0x001ea20000100a00 */
[----:B---3--:R-:W-:Y:S02]  /*18b20*/  STL.64 [R1+0x26a0], R14 ;  /* 0x0026a00e01007387 */ /* 0x008fe40000100a00 */
[----:B------:R0:W-:Y:S02]  /*18b30*/  STL.64 [R1+0x2698], R12 ;  /* 0x0026980c01007387 */ /* 0x0001e40000100a00 */
[----:B0-----:R-:W3:Y:S01]  /*18b40*/  LDL.LU R12, [R1+0x160] ;  /* 0x00016000010c7983 */ /* 0x001ee20000300800 */
[----:B------:R-:W3:Y:S02]  /*18b50*/  LDL.LU R13, [R1+0x164] ;  /* 0x00016400010d7983 */ /* 0x000ee40000300800 */
[----:B------:R-:W2:Y:S02]  /*18b60*/  LDL.LU R14, [R1+0x168] ;  /* 0x00016800010e7983 */ /* 0x000ea40000300800 */
[----:B------:R-:W-:-:S02]  /*18b70*/  IMAD.MOV.U32 R15, RZ, RZ, R3 ;  /* 0x000000ffff0f7224 */ /* 0x000fc400078e0003 */
[----:B------:R-:W4:Y:S04]  /*18b80*/  LDL.LU R3, [R1+0x27b0] ;  /* 0x0027b00001037983 */ /* 0x000f280000300800 */
[----:B--2---:R0:W-:Y:S01]  /*18b90*/  STL.64 [R1+0x26b0], R14 ;  /* 0x0026b00e01007387 */ /* 0x0041e20000100a00 */
[----:B---3--:R-:W-:Y:S03]  /*18ba0*/  STL.64 [R1+0x26a8], R12 ;  /* 0x0026a80c01007387 */ /* 0x008fe60000100a00 */
[----:B0-----:R-:W2:Y:S02]  /*18bb0*/  LDL.LU.64 R14, [R1+0x18] ;  /* 0x00001800010e7983 */ /* 0x001ea40000300a00 */
[----:B--2---:R-:W-:Y:S11]  /*18bc0*/  HMMA.16816.F32 R4, R16, R14, R4 ;  /* 0x0000000e1004723c */ /* 0x004ff60000001804 */
[----:B------:R-:W-:Y:S11]  /*18bd0*/  @!UPT UIADD3 URZ, URZ, URZ, URZ ;  /* 0x0000003f3f3ff290 */ /* 0x000ff6000fffe03f */
[----:B------:R-:W-:Y:S01]  /*18be0*/  @!UPT UIADD3 URZ, URZ, URZ, URZ ;  /* 0x0000003f3f3ff290 */ /* 0x000fe2000fffe03f */
[----:B------:R-:W-:Y:S01]  /*18bf0*/  STL.64 [R1+0x520], R4 ;  /* 0x0005200401007387 */ /* 0x000fe20000100a00 */
[----:B------:R0:W-:Y:S03]  /*18c00*/  STL.64 [R1+0x528], R6 ;  /* 0x0005280601007387 */ /* 0x0001e60000100a00 */
[----:B0-----:R-:W2:Y:S01]  /*18c10*/  LDL.LU.64 R6, [R1+0x27a8] ;  /* 0x0027a80001067983 */ /* 0x001ea20000300a00 */
[----:B------:R-:W2:Y:S02]  /*18c20*/  LDL.LU.64 R4, [R1+0x27a0] ;  /* 0x0027a00001047983 */ /* 0x000ea40000300a00 */
[----:B------:R0:W-:Y:S02]  /*18c30*/  STL.64 [R1+0x2740], R14 ;  /* 0x0027400e01007387 */ /* 0x0001e40000100a00 */
[----:B------:R-:W3:Y:S01]  /*18c40*/  LDL.LU R12, [R1+0x380] ;  /* 0x00038000010c7983 */ /* 0x000ee20000300800 */
[----:B------:R-:W3:Y:S01]  /*18c50*/  LDL.LU R13, [R1+0x384] ;  /* 0x00038400010d7983 */ /* 0x000ee20000300800 */
[----:B------:R-:W-:-:S03]  /*18c60*/  IMAD.MOV.U32 R2, RZ, RZ, R11 ;  /* 0x000000ffff027224 */ /* 0x000fc600078e000b */
[----:B0-----:R-:W3:Y:S01]  /*18c70*/  LDL.LU R14, [R1+0x388] ;  /* 0x00038800010e7983 */ /* 0x001ee20000300800 */
[----:B------:R-:W3:Y:S01]  /*18c80*/  LDL.LU R15, [R1+0x38c] ;  /* 0x00038c00010f7983 */ /* 0x000ee20000300800 */
[C---:B--2---:R-:W-:Y:S11]  /*18c90*/  HMMA.16816.F32 R4, R16.reuse, R10, R4 ;  /* 0x0000000a1004723c */ /* 0x044ff60000001804 */
[----:B------:R-:W-:Y:S11]  /*18ca0*/  @!UPT UIADD3 URZ, URZ, URZ, URZ ;  /* 0x0000003f3f3ff290 */ /* 0x000ff6000fffe03f */
[----:B------:R-:W-:Y:S01]  /*18cb0*/  @!UPT UIADD3 URZ, URZ, URZ, URZ ;  /* 0x0000003f3f3ff290 */ /* 0x000fe2000fffe03f */
[----:B------:R0:W-:Y:S01]  /*18cc0*/  STL.64 [R1+0x510], R4 ;  /* 0x0005100401007387 */ /* 0x0001e20000100a00 */
[----:B------:R-:W-:Y:S03]  /*18cd0*/  STL.64 [R1+0x518], R6 ;  /* 0x0005180601007387 */ /* 0x000fe60000100a00 */
[----:B0-----:R-:W2:Y:S01]  /*18ce0*/  LDL.LU R5, [R1+0x2798] ;  /* 0x0027980001057983 */ /* 0x001ea20000300800 */
[----:B------:R-:W-:Y:S02]  /*18cf0*/  IMAD.MOV.U32 R4, RZ, RZ, R10 ;  /* 0x000000ffff047224 */ /* 0x000fe400078e000a */
[----:B------:R-:W2:Y:S02]  /*18d00*/  LDL.LU.64 R10, [R1+0x2790] ;  /* 0x00279000010a7983 */ /* 0x000ea40000300a00 */
[----:B------:R-:W3:Y:S01]  /*18d10*/  LDL.LU.64 R8, [R1+0x2788] ;  /* 0x0027880001087983 */ /* 0x000ee20000300a00 */
[----:B--2---:R-:W-:Y:S11]  /*18d20*/  HMMA.16816.F32 R20, R16, R10, R20 ;  /* 0x0000000a1014723c */ /* 0x004ff60000001814 */
[----:B------:R-:W-:Y:S11]  /*18d30*/  @!UPT UIADD3 URZ, URZ, URZ, URZ ;  /* 0x0000003f3f3ff290 */ /* 0x000ff6000fffe03f */
[----:B------:R-:W-:Y:S01]  /*18d40*/  @!UPT UIADD3 URZ, URZ, URZ, URZ ;  /* 0x0000003f3f3ff290 */ /* 0x000fe2000fffe03f */
[----:B------:R-:W-:Y:S01]  /*18d50*/  STL.64 [R1+0x500], R20 ;  /* 0x0005001401007387 */ /* 0x000fe20000100a00 */
[----:B------:R0:W-:Y:S03]  /*18d60*/  STL.64 [R1+0x508], R22 ;  /* 0x0005081601007387 */ /* 0x0001e60000100a00 */
[----:B0-----:R-:W2:Y:S01]  /*18d70*/  LDL.LU.64 R22, [R1+0x2780] ;  /* 0x0027800001167983 */ /* 0x001ea20000300a00 */
[----:B------:R0:W-:Y:S02]  /*18d80*/  STL.64 [R1+0x2720], R10 ;  /* 0x0027200a01007387 */ /* 0x0001e40000100a00 */
[----:B---3--:R1:W-:Y:S02]  /*18d90*/  STL.64 [R1+0x2718], R8 ;  /* 0x0027180801007387 */ /* 0x0083e40000100a00 */
[----:B0-----:R-:W-:Y:S02]  /*18da0*/  IMAD.MOV.U32 R10, RZ, RZ, R4 ;  /* 0x000000ffff0a7224 */ /* 0x001fe400078e0004 */
[----:B------:R-:W-:-:S05]  /*18db0*/  IMAD.MOV.U32 R11, RZ, RZ, R2 ;  /* 0x000000ffff0b7224 */ /* 0x000fca00078e0002 */
[----:B------:R0:W-:Y:S01]  /*18dc0*/  STL.64 [R1+0x2738], R10 ;  /* 0x0027380a01007387 */ /* 0x0001e20000100a00 */
[----:B-1----:R-:W3:Y:S02]  /*18dd0*/  LDL.LU R8, [R1+0x390] ;  /* 0x0003900001087983 */ /* 0x002ee40000300800 */
[----:B------:R-:W3:Y:S01]  /*18de0*/  LDL.LU R9, [R1+0x394] ;  /* 0x0003940001097983 */ /* 0x000ee20000300800 */
[----:B0-----:R-:W3:Y:S01]  /*18df0*/  LDL.LU R10, [R1+0x398] ;  /* 0x00039800010a7983 */ /* 0x001ee20000300800 */
[----:B------:R-:W3:Y:S02]  /*18e00*/  LDL.LU R11, [R1+0x39c] ;  /* 0x00039c00010b7983 */ /* 0x000ee40000300800 */
[----:B--2---:R-:W-:Y:S02]  /*18e10*/  IMAD.MOV.U32 R4, RZ, RZ, R22 ;  /* 0x000000ffff047224 */ /* 0x004fe400078e0016 */
[----:B------:R-:W-:Y:S01]  /*18e20*/  IMAD.MOV.U32 R2, RZ, RZ, R23 ;  /* 0x000000ffff027224 */ /* 0x000fe200078e0017 */
[C---:B---3--:R-:W-:Y:S11]  /*18e30*/  HMMA.16816.F32 R8, R16.reuse, R22, R8 ;  /* 0x000000161008723c */ /* 0x048ff60000001808 */
[----:B------:R-:W-:Y:S11]  /*18e40*/  @!UPT UIADD3 URZ, URZ, URZ, URZ ;  /* 0x0000003f3f3ff290 */ /* 0x000ff6000fffe03f */
[----:B------:R-:W-:Y:S01]  /*18e50*/  @!UPT UIADD3 URZ, URZ, URZ, URZ ;  /* 0x0000003f3f3ff290 */ /* 0x000fe2000fffe03f */
[----:B------:R-:W-:Y:S01]  /*18e60*/  STL.64 [R1+0x360], R8 ;  /* 0x0003600801007387 */ /* 0x000fe20000100a00 */
[----:B------:R0:W-:Y:S02]  /*18e70*/  STL.64 [R1+0x368], R10 ;  /* 0x0003680a01007387 */ /* 0x0001e40000100a00 */
[----:B------:R-:W2:Y:S02]  /*18e80*/  LDL.LU.64 R6, [R1+0x68] ;  /* 0x0000680001067983 */ /* 0x000ea40000300a00 */
[----:B------:R-:W3:Y:S01]  /*18e90*/  LDL.LU R20, [R1+0x2f0] ;  /* 0x0002f00001147983 */ /* 0x000ee20000300800 */
[----:B------:R-:W3:Y:S01]  /*18ea0*/  LDL.LU R21, [R1+0x2f4] ;  /* 0x0002f40001157983 */ /* 0x000ee20000300800 */
[----:B------:R-:W2:Y:S02]  /*18eb0*/  LDL.LU R22, [R1+0x2f8] ;  /* 0x0002f80001167983 */ /* 0x000ea40000300800 */
[----:B------:R-:W2:Y:S01]  /*18ec0*/  LDL.LU R23, [R1+0x2fc] ;  /* 0x0002fc0001177983 */ /* 0x000ea20000300800 */
[----:B0-----:R-:W-:Y:S01]  /*18ed0*/  HMMA.16816.F32 R8, R16, R26, R12 ;  /* 0x0000001a1008723c */ /* 0x001fe2000000180c */
[----:B--2---:R-:W-:Y:S01]  /*18ee0*/  STL.64 [R1+0x2778], R22 ;  /* 0x0027781601007387 */ /* 0x004fe20000100a00 */
[----:B---3--:R0:W-:Y:S03]  /*18ef0*/  STL.64 [R1+0x2770], R20 ;  /* 0x0027701401007387 */ /* 0x0081e60000100a00 */
[----:B0-----:R-:W2:Y:S01]  /*18f00*/  LDL.LU R20, [R1+0x370] ;  /* 0x0003700001147983 */ /* 0x001ea20000300800 */
[----:B------:R-:W2:Y:S02]  /*18f10*/  LDL.LU R21, [R1+0x374] ;  /* 0x0003740001157983 */ /* 0x000ea40000300800 */
[----:B------:R-:W2:Y:S02]  /*18f20*/  LDL.LU R22, [R1+0x378] ;  /* 0x0003780001167983 */ /* 0x000ea40000300800 */
[----:B------:R-:W2:Y:S11]  /*18f30*/  LDL.LU R23, [R1+0x37c] ;  /* 0x00037c0001177983 */ /* 0x000eb60000300800 */
[----:B------:R-:W-:Y:S02]  /*18f40*/  @!UPT UIADD3 URZ, URZ, URZ, URZ ;  /* 0x0000003f3f3ff290 */ /* 0x000fe4000fffe03f */
[----:B------:R0:W-:Y:S01]  /*18f50*/  STL.64 [R1+0x4f0], R8 ;  /* 0x0004f00801007387 */ /* 0x0001e20000100a00 */
[----:B------:R1:W-:Y:S03]  /*18f60*/  STL.64 [R1+0x4f8], R10 ;  /* 0x0004f80a01007387 */ /* 0x0003e60000100a00 */
[----:B0-----:R-:W3:Y:S01]  /*18f70*/  LDL.LU R8, [R1+0x2d0] ;  /* 0x0002d00001087983 */ /* 0x001ee20000300800 */
[----:B------:R-:W3:Y:S02]  /*18f80*/  LDL.LU R9, [R1+0x2d4] ;  /* 0x0002d40001097983 */ /* 0x000ee40000300800 */
[----:B-1----:R-:W2:Y:S02]  /*18f90*/  LDL.LU R10, [R1+0x2d8] ;  /* 0x0002d800010a7983 */ /* 0x002ea40000300800 */
[----:B------:R-:W2:Y:S02]  /*18fa0*/  LDL.LU R11, [R1+0x2dc] ;  /* 0x0002dc00010b7983 */ /* 0x000ea40000300800 */
[----:B--2---:R-:W-:Y:S01]  /*18fb0*/  STL.64 [R1+0x2750], R10 ;  /* 0x0027500a01007387 */ /* 0x004fe20000100a00 */
[----:B---3--:R0:W-:Y:S03]  /*18fc0*/  STL.64 [R1+0x2748], R8 ;  /* 0x0027480801007387 */ /* 0x0081e60000100a00 */
[----:B0-----:R-:W2:Y:S01]  /*18fd0*/  LDL.LU R8, [R1+0x2e0] ;  /* 0x0002e00001087983 */ /* 0x001ea20000300800 */
[----:B------:R-:W2:Y:S02]  /*18fe0*/  LDL.LU R9, [R1+0x2e4] ;  /* 0x0002e40001097983 */ /* 0x000ea40000300800 */
[----:B------:R-:W2:Y:S02]  /*18ff0*/  LDL.LU R10, [R1+0x2e8] ;  /* 0x0002e800010a7983 */ /* 0x000ea40000300800 */
[----:B------:R-:W2:Y:S01]  /*19000*/  LDL.LU R11, [R1+0x2ec] ;  /* 0x0002ec00010b7983 */ /* 0x000ea20000300800 */
[----:B------:R0:W-:Y:S02]  /*19010*/  STL.64 [R1+0x26f8], R26 ;  /* 0x0026f81a01007387 */ /* 0x0001e40000100a00 */
[----:B0-----:R-:W-:-:S02]  /*19020*/  IMAD.MOV.U32 R26, RZ, RZ, R4 ;  /* 0x000000ffff1a7224 */ /* 0x001fc400078e0004 */
[----:B------:R-:W-:-:S05]  /*19030*/  IMAD.MOV.U32 R27, RZ, RZ, R2 ;  /* 0x000000ffff1b7224 */ /* 0x000fca00078e0002 */
[----:B------:R0:W-:Y:S01]  /*19040*/  STL.64 [R1+0x2710], R26 ;  /* 0x0027101a01007387 */ /* 0x0001e20000100a00 */
[----:B------:R-:W3:Y:S02]  /*19050*/  LDL.LU R24, [R1+0x2b0] ;  /* 0x0002b00001187983 */ /* 0x000ee40000300800 */
[----:B------:R-:W3:Y:S01]  /*19060*/  LDL.LU R25, [R1+0x2b4] ;  /* 0x0002b40001197983 */ /* 0x000ee20000300800 */
[----:B0-----:R-:W2:Y:S01]  /*19070*/  LDL.LU R26, [R1+0x2b8] ;  /* 0x0002b800011a7983 */ /* 0x001ea20000300800 */
[----:B------:R-:W2:Y:S01]  /*19080*/  LDL.LU R27, [R1+0x2bc] ;  /* 0x0002bc00011b7983 */ /* 0x000ea20000300800 */
[C---:B------:R-:W-:Y:S01]  /*19090*/  HMMA.16816.F32 R20, R16.reuse, R6, R20 ;  /* 0x000000061014723c */ /* 0x040fe20000001814 */
[----:B------:R-:W-:Y:S01]  /*190a0*/  IMAD.MOV.U32 R2, RZ, RZ, R7 ;  /* 0x000000ffff027224 */ /* 0x000fe200078e0007 */
[----:B--2---:R-:W-:Y:S01]  /*190b0*/  STL.64 [R1+0x2730], R26 ;  /* 0x0027301a01007387 */ /* 0x004fe20000100a00 */
[----:B---3--:R0:W-:Y:S03]  /*190c0*/  STL.64 [R1+0x2728], R24 ;  /* 0x0027281801007387 */ /* 0x0081e60000100a00 */
[----:B0-----:R-:W2:Y:S01]  /*190d0*/  LDL.LU R24, [R1+0x2c0] ;  /* 0x0002c00001187983 */ /* 0x001ea20000300800 */
[----:B------:R-:W2:Y:S02]  /*190e0*/  LDL.LU R25, [R1+0x2c4] ;  /* 0x0002c40001197983 */ /* 0x000ea40000300800 */
[----:B------:R-:W2:Y:S11]  /*190f0*/  LDL.LU R26, [R1+0x2c8] ;  /* 0x0002c800011a7983 */ /* 0x000eb60000300800 */
[----:B------:R-:W-:Y:S03]  /*19100*/  @!UPT UIADD3 URZ, URZ, URZ, URZ ;  /* 0x0000003f3f3ff290 */ /* 0x000fe6000fffe03f */
[----:B------:R-:W-:Y:S01]  /*19110*/  STL.64 [R1+0x4e0], R20 ;  /* 0x0004e01401007387 */ /* 0x000fe20000100a00 */
[----:B------:R0:W-:Y:S01]  /*19120*/  STL.64 [R1+0x4e8], R22 ;  /* 0x0004e81601007387 */ /* 0x0001e20000100a00 */
[----:B----4-:R-:W-:Y:S02]  /*19130*/  IMAD.MOV.U32 R27, RZ, RZ, R3 ;  /* 0x000000ffff1b7224 */ /* 0x010fe400078e0003 */
[----:B------:R-:W-:Y:S01]  /*19140*/  IMAD.MOV.U32 R3, RZ, RZ, R6 ;  /* 0x000000ffff037224 */ /* 0x000fe200078e0006 */
[----:B0-----:R-:W3:Y:S01]  /*19150*/  LDL.LU.64 R22, [R1+0x2778] ;  /* 0x0027780001167983 */ /* 0x001ee20000300a00 */
[----:B------:R-:W3:Y:S02]  /*19160*/  LDL.LU.64 R20, [R1+0x2770] ;  /* 0x0027700001147983 */ /* 0x000ee40000300a00 */
[----:B------:R-:W3:Y:S02]  /*19170*/  LDL.LU.64 R6, [R1+0x2768] ;  /* 0x0027680001067983 */ /* 0x000ee40000300a00 */
[----:B------:R-:W-:Y:S01]  /*19180*/  IMAD.MOV.U32 R15, RZ, RZ, R5 ;  /* 0x000000ffff0f7224 */ /* 0x000fe200078e0005 */
[----:B---3--:R-:W-:Y:S01]  /*19190*/  HMMA.16816.F32 R16, R16, R6, R20 ;  /* 0x000000061010723c */ /* 0x008fe20000001814 */
[----:B------:R-:W3:Y:S01]  /*191a0*/  LDL.LU.64 R22, [R1+0x2760] ;  /* 0x0027600001167983 */ /* 0x000ee20000300a00 */
[----:B------:R-:W3:Y:S02]  /*191b0*/  LDL.LU.64 R20, [R1+0x2758] ;  /* 0x0027580001147983 */ /* 0x000ee40000300a00 */
[----:B------:R0:W-:Y:S02]  /*191c0*/  STL.64 [R1+0x26f0], R6 ;  /* 0x0026f00601007387 */ /* 0x0001e40000100a00 */
[----:B------:R-:W4:Y:S11]  /*191d0*/  LDL.LU R4, [R1+0x290] ;  /* 0x0002900001047983 */ /* 0x000f360000300800 */
[----:B------:R-:W-:Y:S06]  /*191e0*/  @!UPT UIADD3 URZ, URZ, URZ, URZ ;  /* 0x0000003f3f3ff290 */ /* 0x000fec000fffe03f */
[----:B------:R-:W-:Y:S01]  /*191f0*/  STL.64 [R1+0x4c0], R16 ;  /* 0x0004c01001007387 */ /* 0x000fe20000100a00 */
[----:B------:R-:W-:Y:S02]  /*19200*/  STL.64 [R1+0x4c8], R18 ;  /* 0x0004c81201007387 */ /* 0x000fe40000100a00 */
[----:B------:R-:W4:Y:S02]  /*19210*/  LDL.LU R5, [R1+0x294] ;  /* 0x0002940001057983 */ /* 0x000f240000300800 */
[----:B0-----:R-:W2:Y:S01]  /*19220*/  LDL.LU R6, [R1+0x298] ;  /* 0x0002980001067983 */ /* 0x001ea20000300800 */
[----:B------:R-:W2:Y:S01]  /*19230*/  LDL.LU R7, [R1+0x29c] ;  /* 0x00029c0001077983 */ /* 0x000ea20000300800 */
[----:B------:R-:W-:-:S07]  /*19240*/  IMAD.MOV.U32 R14, RZ, RZ, R28 ;  /* 0x000000ffff0e7224 */ /* 0x000fce00078e001c */
[C---:B---3--:R-:W-:Y:S01]  /*19250*/  HMMA.16816.F32 R12, R20.reuse, R14, R8 ;  /* 0x0000000e140c723c */ /* 0x048fe20000001808 */
[----:B--2---:R-:W-:Y:S01]  /*19260*/  STL.64 [R1+0x2708], R6 ;  /* 0x0027080601007387 */ /* 0x004fe20000100a00 */
[----:B----4-:R0:W-:Y:S03]  /*19270*/  STL.64 [R1+0x2700], R4 ;  /* 0x0027000401007387 */ /* 0x0101e60000100a00 */
[----:B0-----:R-:W2:Y:S01]  /*19280*/  LDL.LU R4, [R1+0x2a0] ;  /* 0x0002a00001047983 */ /* 0x001ea20000300800 */
[----:B------:R-:W2:Y:S02]  /*19290*/  LDL.LU R5, [R1+0x2a4] ;  /* 0x0002a40001057983 */ /* 0x000ea40000300800 */
[----:B------:R-:W2:Y:S02]  /*192a0*/  LDL.LU R6, [R1+0x2a8] ;  /* 0x0002a80001067983 */ /* 0x000ea40000300800 */
[----:B------:R-:W2:Y:S01]  /*192b0*/  LDL.LU R7, [R1+0x2ac] ;  /* 0x0002ac0001077983 */ /* 0x000ea20000300800 */
[----:B------:R-:W3:Y:S01]  /*192c0*/  LDL.LU.64 R10, [R1+0x2750] ;  /* 0x00275000010a7983 */ /* 0x000ee20000300a00 */
[----:B------:R-:W3:Y:S11]  /*192d0*/  LDL.LU.64 R8, [R1+0x2748] ;  /* 0x0027480001087983 */ /* 0x000ef60000300a00 */
[----:B------:R-:W-:Y:S02]  /*192e0*/  STL.64 [R1+0x4b0], R12 ;  /* 0x0004b00c01007387 */ /* 0x000fe40000100a00 */
[----:B------:R0:W-:Y:S02]  /*192f0*/  STL.64 [R1+0x4b8], R14 ;  /* 0x0004b80e01007387 */ /* 0x0001e40000100a00 */
[----:B0-----:R-:W3:Y:S02]  /*19300*/  LDL.LU.64 R14, [R1+0x2740] ;  /* 0x00274000010e7983 */ /* 0x001ee40000300a00 */
[C---:B---3--:R-:W-:Y:S11]  /*19310*/  HMMA.16816.F32 R8, R20.reuse, R14, R8 ;  /* 0x0000000e1408723c */ /* 0x048ff60000001808 */
[----:B------:R-:W-:Y:S11]  /*19320*/  @!UPT UIADD3 URZ, URZ, URZ, URZ ;  /* 0x0000003f3f3ff290 */ /* 0x000ff6000fffe03f */
[----:B------:R-:W-:Y:S01]  /*19330*/  @!UPT UIADD3 URZ, URZ, URZ, URZ ;  /* 0x0000003f3f3ff290 */ /* 0x000fe2000fffe03f */
[----:B------:R-:W-:Y:S01]  /*19340*/  STL.64 [R1+0x4a0], R8 ;  /* 0x0004a00801007387 */ /* 0x000fe20000100a00 */
[----:B------:R0:W-:Y:S03]  /*19350*/  STL.64 [R1+0x4a8], R10 ;  /* 0x0004a80a01007387 */ /* 0x0001e60000100a00 */
[----:B0-----:R-:W3:Y:S01]  /*19360*/  LDL.LU.64 R10, [R1+0x2738] ;  /* 0x00273800010a7983 */ /* 0x001ee20000300a00 */
[----:B------:R0:W-:Y:S03]  /*19370*/  STL.64 [R1+0x26b8], R14 ;  /* 0x0026b80e01007387 */ /* 0x0001e60000100a00 */
[----:B0-----:R-:W4:Y:S01]  /*19380*/  LDL.LU.64 R14, [R1+0x28] ;  /* 0x00002800010e7983 */ /* 0x001f220000300a00 */
[C---:B---3--:R-:W-:Y:S03]  /*19390*/  HMMA.16816.F32 R8, R20.reuse, R10, R24 ;  /* 0x0000000a1408723c */ /* 0x048fe60000001818 */
[----:B------:R-:W3:Y:S01]  /*193a0*/  LDL.LU.64 R26, [R1+0x2730] ;  /* 0x00273000011a7983 */ /* 0x000ee20000300a00 */
[----:B------:R-:W3:Y:S11]  /*193b0*/  LDL.LU.64 R24, [R1+0x2728] ;  /* 0x0027280001187983 */ /* 0x000ef60000300a00 */
[----:B------:R-:W-:Y:S08]  /*193c0*/  @!UPT UIADD3 URZ, URZ, URZ, URZ ;  /* 0x0000003f3f3ff290 */ /* 0x000ff0000fffe03f */
        /* <DEDUP_REMOVED lines=9> */
[----:B0-----:R-:W2:Y:S02]  /*19460*/  LDL.LU.64 R26, [R1+0x2710] ;  /* 0x00271000011a7983 */ /* 0x001ea40000300a00 */
[C---:B--2---:R-:W-:Y:S02]  /*19470*/  HMMA.16816.F32 R24, R20.reuse, R26, R4 ;  /* 0x0000001a1418723c */ /* 0x044fe40000001804 */
[----:B------:R-:W2:Y:S01]  /*19480*/  LDL.LU.64 R6, [R1+0x2708] ;  /* 0x0027080001067983 */ /* 0x000ea20000300a00 */
[----:B------:R-:W2:Y:S11]  /*19490*/  LDL.LU.64 R4, [R1+0x2700] ;  /* 0x0027000001047983 */ /* 0x000eb60000300a00 */
[----:B------:R-:W-:Y:S09]  /*194a0*/  @!UPT UIADD3 URZ, URZ, URZ, URZ ;  /* 0x0000003f3f3ff290 */ /* 0x000ff2000fffe03f */
[----:B------:R-:W-:Y:S01]  /*194b0*/  STL.64 [R1+0x4d0], R24 ;  /* 0x0004d01801007387 */ /* 0x000fe20000100a00 */
[----:B------:R0:W-:Y:S03]  /*194c0*/  STL.64 [R1+0x4d8], R26 ;  /* 0x0004d81a01007387 */ /* 0x0001e60000100a00 */
[----:B0-----:R-:W2:Y:S01]  /*194d0*/  LDL.LU.64 R26, [R1+0x26f8] ;  /* 0x0026f800011a7983 */ /* 0x001ea20000300a00 */
[----:B------:R-:W-:Y:S01]  /*194e0*/  IMAD.MOV.U32 R19, RZ, RZ, R2 ;  /* 0x000000ffff137224 */ /* 0x000fe200078e0002 */
[C---:B--2---:R-:W-:Y:S01]  /*194f0*/  HMMA.16816.F32 R4, R20.reuse, R26, R4 ;  /* 0x0000001a1404723c */ /* 0x044fe20000001804 */
[----:B------:R-:W-:Y:S11]  /*19500*/  IMAD.MOV.U32 R2, RZ, RZ, R27 ;  /* 0x000000ffff027224 */ /* 0x000ff600078e001b */
[----:B------:R-:W-:Y:S11]  /*19510*/  @!UPT UIADD3 URZ, URZ, URZ, URZ ;  /* 0x0000003f3f3ff290 */ /* 0x000ff6000fffe03f */
[----:B------:R-:W-:Y:S01]  /*19520*/  STL.64 [R1+0x560], R4 ;  /* 0x0005600401007387 */ /* 0x000fe20000100a00 */
[----:B------:R0:W-:Y:S03]  /*19530*/  STL.64 [R1+0x568], R6 ;  /* 0x0005680601007387 */ /* 0x0001e60000100a00 */
[----:B0-----:R-:W2:Y:S01]  /*19540*/  LDL.LU.64 R6, [R1+0x26f0] ;  /* 0x0026f00001067983 */ /* 0x001ea20000300a00 */
[----:B------:R-:W3:Y:S02]  /*19550*/  LDL.LU.64 R26, [R1+0x26e8] ;  /* 0x0026e800011a7983 */ /* 0x000ee40000300a00 */
[----:B------:R-:W3:Y:S02]  /*19560*/  LDL.LU.64 R24, [R1+0x26e0] ;  /* 0x0026e00001187983 */ /* 0x000ee40000300a00 */
[----:B------:R-:W-:Y:S02]  /*19570*/  IMAD.MOV.U32 R18, RZ, RZ, R3 ;  /* 0x000000ffff127224 */ /* 0x000fe400078e0003 */
[----:B------:R-:W2:Y:S05]  /*19580*/  LDL R3, [R1+0xd4c] ;  /* 0x000d4c0001037983 */ /* 0x000eaa0000100800 */
[C---:B---3--:R-:W-:Y:S11]  /*19590*/  HMMA.16816.F32 R24, R20.reuse, R18, R24 ;  /* 0x000000121418723c */ /* 0x048ff60000001818 */
[----:B------:R-:W-:Y:S11]  /*195a0*/  @!UPT UIADD3 URZ, URZ, URZ, URZ ;  /* 0x0000003f3f3ff290 */ /* 0x000ff6000fffe03f */
[----:B------:R-:W-:Y:S01]  /*195b0*/  @!UPT UIADD3 URZ, URZ, URZ, URZ ;  /* 0x0000003f3f3ff290 */ /* 0x000fe2000fffe03f */
[----:B------:R-:W-:Y:S01]  /*195c0*/  STL.64 [R1+0x5f0], R24 ;  /* 0x0005f01801007387 */ /* 0x000fe20000100a00 */
[----:B------:R0:W-:Y:S03]  /*195d0*/  STL.64 [R1+0x5f8], R26 ;  /* 0x0005f81a01007387 */ /* 0x0001e60000100a00 */
[----:B0-----:R-:W2:Y:S01]  /*195e0*/  LDL.LU.64 R26, [R1+0x26d8] ;  /* 0x0026d800011a7983 */ /* 0x001ea20000300a00 */
[----:B------:R-:W2:Y:S02]  /*195f0*/  LDL.LU.64 R24, [R1+0x26d0] ;  /* 0x0026d00001187983 */ /* 0x000ea40000300a00 */
[----:B------:R0:W-:Y:S02]  /*19600*/  STL.64 [R1+0x2688], R18 ;  /* 0x0026881201007387 */ /* 0x0001e40000100a00 */
[----:B0-----:R-:W3:Y:S01]  /*19610*/  LDL.LU.64 R18, [R1+0x8] ;  /* 0x0000080001127983 */ /* 0x001ee20000300a00 */
[----:B--2---:R-:W-:Y:S03]  /*19620*/  HMMA.16816.F32 R20, R20, R6, R24 ;  /* 0x000000061414723c */ /* 0x004fe60000001818 */
[----:B------:R-:W4:Y:S01]  /*19630*/  LDL.LU.64 R26, [R1+0x26c8] ;  /* 0x0026c800011a7983 */ /* 0x000f220000300a00 */
[----:B------:R-:W4:Y:S11]  /*19640*/  LDL.LU.64 R24, [R1+0x26c0] ;  /* 0x0026c00001187983 */ /* 0x000f360000300a00 */
[----:B------:R-:W-:Y:S08]  /*19650*/  @!UPT UIADD3 URZ, URZ, URZ, URZ ;  /* 0x0000003f3f3ff290 */ /* 0x000ff0000fffe03f */
[----:B------:R0:W-:Y:S01]  /*19660*/  STL.64 [R1+0x5e0], R20 ;  /* 0x0005e01401007387 */ /* 0x0001e20000100a00 */
[----:B------:R1:W-:Y:S03]  /*19670*/  STL.64 [R1+0x5e8], R22 ;  /* 0x0005e81601007387 */ /* 0x0003e60000100a00 */
[----:B0-----:R-:W4:Y:S01]  /*19680*/  LDL.LU R20, [R1+0x180] ;  /* 0x0001800001147983 */ /* 0x001f220000300800 */
[----:B------:R-:W4:Y:S02]  /*19690*/  LDL.LU R21, [R1+0x184] ;  /* 0x0001840001157983 */ /* 0x000f240000300800 */
[----:B-1----:R-:W4:Y:S02]  /*196a0*/  LDL.LU R22, [R1+0x188] ;  /* 0x0001880001167983 */ /* 0x002f240000300800 */
[----:B------:R-:W4:Y:S01]  /*196b0*/  LDL.LU R23, [R1+0x18c] ;  /* 0x00018c0001177983 */ /* 0x000f220000300800 */
[----:B------:R0:W-:Y:S01]  /*196c0*/  STL.64 [R1+0x2660], R6 ;  /* 0x0026600601007387 */ /* 0x0001e20000100a00 */
[----:B------:R-:W2:Y:S02]  /*196d0*/  LDL.LU R4, [R1+0x170] ;  /* 0x0001700001047983 */ /* 0x000ea40000300800 */
[----:B------:R-:W2:Y:S01]  /*196e0*/  LDL.LU R5, [R1+0x174] ;  /* 0x0001740001057983 */ /* 0x000ea20000300800 */
[----:B0-----:R-:W2:Y:S01]  /*196f0*/  LDL.LU R6, [R1+0x178] ;  /* 0x0001780001067983 */ /* 0x001ea20000300800 */
[----:B----4-:R-:W-:Y:S11]  /*19700*/  HMMA.16816.F32 R20, R24, R14, R20 ;  /* 0x0000000e1814723c */ /* 0x010ff60000001814 */
[----:B------:R-:W-:Y:S11]  /*19710*/  @!UPT UIADD3 URZ, URZ, URZ, URZ ;  /* 0x0000003f3f3ff290 */ /* 0x000ff6000fffe03f */
[----:B------:R-:W-:Y:S01]  /*19720*/  @!UPT UIADD3 URZ, URZ, URZ, URZ ;  /* 0x0000003f3f3ff290 */ /* 0x000fe2000fffe03f */
[----:B------:R0:W-:Y:S01]  /*19730*/  STL.64 [R1+0x6b0], R20 ;  /* 0x0006b01401007387 */ /* 0x0001e20000100a00 */
[----:B------:R-:W-:Y:S02]  /*19740*/  STL.64 [R1+0x6b8], R22 ;  /* 0x0006b81601007387 */ /* 0x000fe40000100a00 */
[----:B0-----:R-:W-:Y:S02]  /*19750*/  IMAD.MOV.U32 R21, RZ, RZ, R14 ;  /* 0x000000ffff157224 */ /* 0x001fe400078e000e */
[----:B------:R-:W-:Y:S02]  /*19760*/  IMAD.MOV.U32 R20, RZ, RZ, R15 ;  /* 0x000000ffff147224 */ /* 0x000fe400078e000f */
[----:B------:R-:W2:Y:S01]  /*19770*/  LDL.LU.64 R14, [R1+0x26b8] ;  /* 0x0026b800010e7983 */ /* 0x000ea20000300a00 */
[----:B------:R-:W-:-:S07]  /*19780*/  IMAD.MOV.U32 R7, RZ, RZ, R0 ;  /* 0x000000ffff077224 */ /* 0x000fce00078e0000 */
[C---:B--2---:R-:W-:Y:S11]  /*19790*/  HMMA.16816.F32 R4, R24.reuse, R14, R4 ;  /* 0x0000000e1804723c */ /* 0x044ff60000001804 */
[----:B------:R-:W-:Y:S11]  /*197a0*/  @!UPT UIADD3 URZ, URZ, URZ, URZ ;  /* 0x0000003f3f3ff290 */ /* 0x000ff6000fffe03f */
[----:B------:R-:W-:Y:S01]  /*197b0*/  @!UPT UIADD3 URZ, URZ, URZ, URZ ;  /* 0x0000003f3f3ff290 */ /* 0x000fe2000fffe03f */
[----:B------:R0:W-:Y:S01]  /*197c0*/  STL.64 [R1+0x6a0], R4 ;  /* 0x0006a00401007387 */ /* 0x0001e20000100a00 */
[----:B------:R-:W-:Y:S02]  /*197d0*/  STL.64 [R1+0x6a8], R6 ;  /* 0x0006a80601007387 */ /* 0x000fe40000100a00 */
[----:B0-----:R-:W-:Y:S02]  /*197e0*/  IMAD.MOV.U32 R5, RZ, RZ, R14 ;  /* 0x000000ffff057224 */ /* 0x001fe400078e000e */
[----:B------:R-:W-:Y:S02]  /*197f0*/  IMAD.MOV.U32 R4, RZ, RZ, R15 ;  /* 0x000000ffff047224 */ /* 0x000fe400078e000f */
[----:B------:R-:W3:Y:S01]  /*19800*/  LDL.LU.64 R14, [R1+0x26b0] ;  /* 0x0026b000010e7983 */ /* 0x000ee20000300a00 */
[----:B------:R-:W3:Y:S02]  /*19810*/  LDL.LU.64 R12, [R1+0x26a8] ;  /* 0x0026a800010c7983 */ /* 0x000ee40000300a00 */
[C---:B---3--:R-:W-:Y:S11]  /*19820*/  HMMA.16816.F32 R12, R24.reuse, R18, R12 ;  /* 0x00000012180c723c */ /* 0x048ff6000000180c */
[----:B------:R-:W-:Y:S11]  /*19830*/  @!UPT UIADD3 URZ, URZ, URZ, URZ ;  /* 0x0000003f3f3ff290 */ /* 0x000ff6000fffe03f */
[----:B------:R-:W-:Y:S01]  /*19840*/  @!UPT UIADD3 URZ, URZ, URZ, URZ ;  /* 0x0000003f3f3ff290 */ /* 0x000fe2000fffe03f */
[----:B------:R-:W-:Y:S01]  /*19850*/  STL.64 [R1+0x690], R12 ;  /* 0x0006900c01007387 */ /* 0x000fe20000100a00 */
[----:B------:R0:W-:Y:S03]  /*19860*/  STL.64 [R1+0x698], R14 ;  /* 0x0006980e01007387 */ /* 0x0001e60000100a00 */
[----:B0-----:R-:W2:Y:S01]  /*19870*/  LDL.LU.64 R14, [R1+0x26a0] ;  /* 0x0026a000010e7983 */ /* 0x001ea20000300a00 */
[----:B------:R-:W2:Y:S02]  /*19880*/  LDL.LU.64 R12, [R1+0x2698] ;  /* 0x00269800010c7983 */ /* 0x000ea40000300a00 */
[----:B--2---:R-:W-:Y:S11]  /*19890*/  HMMA.16816.F32 R12, R24, R10, R12 ;  /* 0x0000000a180c723c */ /* 0x004ff6000000180c */
[----:B------:R-:W-:Y:S11]  /*198a0*/  @!UPT UIADD3 URZ, URZ, URZ, URZ ;  /* 0x0000003f3f3ff290 */ /* 0x000ff6000fffe03f */
[----:B------:R-:W-:Y:S01]  /*198b0*/  @!UPT UIADD3 URZ, URZ, URZ, URZ ;  /* 0x0000003f3f3ff290 */ /* 0x000fe2000fffe03f */
[----:B------:R0:W-:Y:S01]  /*198c0*/  STL.64 [R1+0x680], R12 ;  /* 0x0006800c01007387 */ /* 0x0001e20000100a00 */
[----:B------:R1:W-:Y:S02]  /*198d0*/  STL [R1+0x688], R14 ;  /* 0x0006880e01007387 */ /* 0x0003e40000100800 */
[----:B------:R-:W-:Y:S02]  /*198e0*/  STL.64 [R1+0x2600], R10 ;  /* 0x0026000a01007387 */ /* 0x000fe40000100a00 */
[----:B------:R2:W-:Y:S02]  /*198f0*/  STL.64 [R1+0x25f8], R8 ;  /* 0x0025f80801007387 */ /* 0x0005e40000100a00 */
[----:B------:R-:W-:Y:S01]  /*19900*/  IMAD.MOV.U32 R0, RZ, RZ, R15 ;  /* 0x000000ffff007224 */ /* 0x000fe200078e000f */
[----:B0-----:R-:W3:Y:S01]  /*19910*/  LDL.LU R12, [R1+0x40] ;  /* 0x00004000010c7983 */ /* 0x001ee20000300800 */
[----:B------:R-:W3:Y:S02]  /*19920*/  LDL.LU R13, [R1+0x44] ;  /* 0x00004400010d7983 */ /* 0x000ee40000300800 */
[----:B-1----:R-:W4:Y:S02]  /*19930*/  LDL.LU R14, [R1+0x48] ;  /* 0x00004800010e7983 */ /* 0x002f240000300800 */
[----:B------:R-:W4:Y:S02]  /*19940*/  LDL.LU R15, [R1+0x4c] ;  /* 0x00004c00010f7983 */ /* 0x000f240000300800 */
[----:B----4-:R0:W-:Y:S01]  /*19950*/  STL.64 [R1+0x2610], R14 ;  /* 0x0026100e01007387 */ /* 0x0101e20000100a00 */
[----:B---3--:R-:W-:Y:S02]  /*19960*/  STL.64 [R1+0x2608], R12 ;  /* 0x0026080c01007387 */ /* 0x008fe40000100a00 */
[----:B--2---:R-:W2:Y:S02]  /*19970*/  LDL.LU R8, [R1+0x80] ;  /* 0x0000800001087983 */ /* 0x004ea40000300800 */
[----:B------:R-:W2:Y:S01]  /*19980*/  LDL.LU R9, [R1+0x84] ;  /* 0x0000840001097983 */ /* 0x000ea20000300800 */
[----:B------:R-:W3:Y:S01]  /*19990*/  LDL.LU R10, [R1+0x88] ;  /* 0x00008800010a7983 */ /* 0x000ee20000300800 */
[----:B------:R-:W3:Y:S02]  /*199a0*/  LDL.LU R11, [R1+0x8c] ;  /* 0x00008c00010b7983 */ /* 0x000ee40000300800 */
[----:B0-----:R-:W-:-:S02]  /*199b0*/  IMAD.MOV.U32 R15, RZ, RZ, R4 ;  /* 0x000000ffff0f7224 */ /* 0x001fc400078e0004 */
[----:B------:R-:W-:Y:S01]  /*199c0*/  IMAD.MOV.U32 R14, RZ, RZ, R5 ;  /* 0x000000ffff0e7224 */ /* 0x000fe200078e0005 */
[----:B---3--:R-:W-:Y:S01]  /*199d0*/  STL.64 [R1+0x2620], R10 ;  /* 0x0026200a01007387 */ /* 0x008fe20000100a00 */
[----:B--2---:R-:W-:Y:S02]  /*199e0*/  STL.64 [R1+0x2618], R8 ;  /* 0x0026180801007387 */ /* 0x004fe40000100a00 */
[----:B------:R-:W2:Y:S02]  /*199f0*/  LDL.LU R4, [R1+0x120] ;  /* 0x0001200001047983 */ /* 0x000ea40000300800 */
[----:B------:R-:W2:Y:S01]  /*19a00*/  LDL.LU R5, [R1+0x124] ;  /* 0x0001240001057983 */ /* 0x000ea20000300800 */
[----:B------:R-:W3:Y:S01]  /*19a10*/  LDL.LU R6, [R1+0x128] ;  /* 0x0001280001067983 */ /* 0x000ee20000300800 */
[----:B------:R-:W3:Y:S03]  /*19a20*/  LDL.LU R7, [R1+0x12c] ;  /* 0x00012c0001077983 */ /* 0x000ee60000300800 */
[----:B---3--:R-:W-:Y:S01]  /*19a30*/  STL.64 [R1+0x2670], R6 ;  /* 0x0026700601007387 */ /* 0x008fe20000100a00 */
[----:B--2---:R0:W-:Y:S03]  /*19a40*/  STL.64 [R1+0x2668], R4 ;  /* 0x0026680401007387 */ /* 0x0041e60000100a00 */
[----:B0-----:R-:W2:Y:S01]  /*19a50*/  LDL.LU R4, [R1+0x130] ;  /* 0x0001300001047983 */ /* 0x001ea20000300800 */
[----:B------:R-:W2:Y:S02]  /*19a60*/  LDL.LU R5, [R1+0x134] ;  /* 0x0001340001057983 */ /* 0x000ea40000300800 */
[----:B------:R-:W3:Y:S02]  /*19a70*/  LDL.LU R6, [R1+0x138] ;  /* 0x0001380001067983 */ /* 0x000ee40000300800 */
[----:B------:R-:W3:Y:S01]  /*19a80*/  LDL.LU R7, [R1+0x13c] ;  /* 0x00013c0001077983 */ /* 0x000ee20000300800 */
[----:B------:R-:W4:Y:S01]  /*19a90*/  LDL.LU R16, [R1+0x140] ;  /* 0x0001400001107983 */ /* 0x000f220000300800 */
[----:B------:R-:W-:-:S02]  /*19aa0*/  IMAD.MOV.U32 R28, RZ, RZ, R18 ;  /* 0x000000ffff1c7224 */ /* 0x000fc400078e0012 */
[----:B------:R-:W4:Y:S02]  /*19ab0*/  LDL.LU R17, [R1+0x144] ;  /* 0x0001440001117983 */ /* 0x000f240000300800 */
[----:B------:R-:W-:Y:S01]  /*19ac0*/  IMAD.MOV.U32 R29, RZ, RZ, R19 ;  /* 0x000000ffff1d7224 */ /* 0x000fe200078e0013 */
[----:B------:R-:W4:Y:S01]  /*19ad0*/  LDL.LU R18, [R1+0x148] ;  /* 0x0001480001127983 */ /* 0x000f220000300800 */
[----:B------:R-:W4:Y:S03]  /*19ae0*/  LDL.LU R19, [R1+0x14c] ;  /* 0x00014c0001137983 */ /* 0x000f260000300800 */
[----:B---3--:R0:W-:Y:S01]  /*19af0*/  STL.64 [R1+0x2680], R6 ;  /* 0x0026800601007387 */ /* 0x0081e20000100a00 */
[----:B--2---:R-:W-:Y:S03]  /*19b00*/  STL.64 [R1+0x2678], R4 ;  /* 0x0026780401007387 */ /* 0x004fe60000100a00 */
[----:B0-----:R-:W4:Y:S01]  /*19b10*/  LDL.LU.64 R6, [R1+0x38] ;  /* 0x0000380001067983 */ /* 0x001f220000300a00 */
[----:B------:R0:W-:Y:S02]  /*19b20*/  STL.64 [R1+0x2628], R14 ;  /* 0x0026280e01007387 */ /* 0x0001e40000100a00 */
[----:B------:R-:W2:Y:S02]  /*19b30*/  LDL.LU R8, [R1+0x90] ;  /* 0x0000900001087983 */ /* 0x000ea40000300800 */
[----:B------:R-:W2:Y:S01]  /*19b40*/  LDL.LU R9, [R1+0x94] ;  /* 0x0000940001097983 */ /* 0x000ea20000300800 */
[----:B------:R-:W3:Y:S01]  /*19b50*/  LDL.LU R10, [R1+0x98] ;  /* 0x00009800010a7983 */ /* 0x000ee20000300800 */
[----:B------:R-:W3:Y:S02]  /*19b60*/  LDL.LU R11, [R1+0x9c] ;  /* 0x00009c00010b7983 */ /* 0x000ee40000300800 */
[----:B0-----:R-:W-:-:S02]  /*19b70*/  IMAD.MOV.U32 R14, RZ, RZ, R21 ;  /* 0x000000ffff0e7224 */ /* 0x001fc400078e0015 */
[----:B------:R-:W-:Y:S01]  /*19b80*/  IMAD.MOV.U32 R15, RZ, RZ, R20 ;  /* 0x000000ffff0f7224 */ /* 0x000fe200078e0014 */
[----:B---3--:R-:W-:Y:S01]  /*19b90*/  STL.64 [R1+0x2638], R10 ;  /* 0x0026380a01007387 */ /* 0x008fe20000100a00 */
[----:B--2---:R-:W-:Y:S03]  /*19ba0*/  STL.64 [R1+0x2630], R8 ;  /* 0x0026300801007387 */ /* 0x004fe60000100a00 */
[----:B------:R0:W-:Y:S02]  /*19bb0*/  STL.64 [R1+0x2658], R14 ;  /* 0x0026580e01007387 */ /* 0x0001e40000100a00 */
[----:B------:R-:W2:Y:S01]  /*19bc0*/  LDL.LU R12, [R1+0xb0] ;  /* 0x0000b000010c7983 */ /* 0x000ea20000300800 */
[----:B------:R-:W2:Y:S04]  /*19bd0*/  LDL.LU R13, [R1+0xb4] ;  /* 0x0000b400010d7983 */ /* 0x000ea80000300800 */
[----:B0-----:R-:W2:Y:S01]  /*19be0*/  LDL.LU R14, [R1+0xb8] ;  /* 0x0000b800010e7983 */ /* 0x001ea20000300800 */
[----:B------:R-:W2:Y:S02]  /*19bf0*/  LDL.LU R15, [R1+0xbc] ;  /* 0x0000bc00010f7983 */ /* 0x000ea40000300800 */
[----:B------:R-:W3:Y:S02]  /*19c00*/  LDL.LU R8, [R1+0xa0] ;  /* 0x0000a00001087983 */ /* 0x000ee40000300800 */
[----:B------:R-:W3:Y:S01]  /*19c10*/  LDL.LU R9, [R1+0xa4] ;  /* 0x0000a40001097983 */ /* 0x000ee20000300800 */
[----:B------:R-:W3:Y:S01]  /*19c20*/  LDL.LU R10, [R1+0xa8] ;  /* 0x0000a800010a7983 */ /* 0x000ee20000300800 */
[----:B------:R-:W3:Y:S02]  /*19c30*/  LDL.LU R11, [R1+0xac] ;  /* 0x0000ac00010b7983 */ /* 0x000ee40000300800 */
[----:B------:R-:W2:Y:S02]  /*19c40*/  LDL.LU R20, [R1+0x270] ;  /* 0x0002700001147983 */ /* 0x000ea40000300800 */
[----:B------:R-:W2:Y:S01]  /*19c50*/  LDL.LU R21, [R1+0x274] ;  /* 0x0002740001157983 */ /* 0x000ea20000300800 */
[----:B------:R-:W2:Y:S01]  /*19c60*/  LDL.LU R22, [R1+0x278] ;  /* 0x0002780001167983 */ /* 0x000ea20000300800 */
[----:B------:R-:W2:Y:S01]  /*19c70*/  LDL.LU R23, [R1+0x27c] ;  /* 0x00027c0001177983 */ /* 0x000ea20000300800 */
[----:B----4-:R-:W-:Y:S02]  /*19c80*/  HMMA.16816.F32 R16, R24, R6, R16 ;  /* 0x000000061810723c */ /* 0x010fe40000001810 */
[----:B--2---:R0:W-:Y:S01]  /*19c90*/  STL.64 [R1+0x25d0], R22 ;  /* 0x0025d01601007387 */ /* 0x0041e20000100a00 */
[----:B------:R-:W-:Y:S03]  /*19ca0*/  STL.64 [R1+0x25c8], R20 ;  /* 0x0025c81401007387 */ /* 0x000fe60000100a00 */
[----:B0-----:R-:W2:Y:S01]  /*19cb0*/  LDL.LU R22, [R1+0x58] ;  /* 0x0000580001167983 */ /* 0x001ea20000300800 */
[----:B------:R-:W-:-:S02]  /*19cc0*/  IMAD.MOV.U32 R23, RZ, RZ, R2 ;  /* 0x000000ffff177224 */ /* 0x000fc400078e0002 */
[----:B------:R-:W4:Y:S02]  /*19cd0*/  LDL.LU R2, [R1+0x2690] ;  /* 0x0026900001027983 */ /* 0x000f240000300800 */
[----:B------:R0:W-:Y:S11]  /*19ce0*/  STL [R1+0x22f8], R0 ;  /* 0x0022f80001007387 */ /* 0x0001f60000100800 */
[----:B------:R-:W-:Y:S01]  /*19cf0*/  @!UPT UIADD3 URZ, URZ, URZ, URZ ;  /* 0x0000003f3f3ff290 */ /* 0x000fe2000fffe03f */
[----:B------:R1:W-:Y:S01]  /*19d00*/  STL.64 [R1+0x670], R16 ;  /* 0x0006701001007387 */ /* 0x0003e20000100a00 */
[----:B------:R3:W-:Y:S02]  /*19d10*/  STL.64 [R1+0x678], R18 ;  /* 0x0006781201007387 */ /* 0x0007e40000100a00 */
[----:B0-----:R-:W-:Y:S02]  /*19d20*/  IMAD.MOV.U32 R0, RZ, RZ, R7 ;  /* 0x000000ffff007224 */ /* 0x001fe400078e0007 */
[----:B-1----:R-:W-:Y:S01]  /*19d30*/  IMAD.MOV.U32 R16, RZ, RZ, R6 ;  /* 0x000000ffff107224 */ /* 0x002fe200078e0006 */
[----:B---3--:R-:W3:Y:S01]  /*19d40*/  LDL.LU.64 R18, [R1+0x2688] ;  /* 0x0026880001127983 */ /* 0x008ee20000300a00 */
[----:B------:R-:W2:Y:S02]  /*19d50*/  LDL.LU.64 R6, [R1+0x2680] ;  /* 0x0026800001067983 */ /* 0x000ea40000300a00 */
[----:B------:R-:W2:Y:S02]  /*19d60*/  LDL.LU.64 R4, [R1+0x2678] ;  /* 0x0026780001047983 */ /* 0x000ea40000300a00 */
[C---:B--2---:R-:W-:Y:S11]  /*19d70*/  HMMA.16816.F32 R4, R24.reuse, R22, R4 ;  /* 0x000000161804723c */ /* 0x044ff60000001804 */
[----:B------:R-:W-:Y:S11]  /*19d80*/  @!UPT UIADD3 URZ, URZ, URZ, URZ ;  /* 0x0000003f3f3ff290 */ /* 0x000ff6000fffe03f */
[----:B------:R-:W-:Y:S01]  /*19d90*/  @!UPT UIADD3 URZ, URZ, URZ, URZ ;  /* 0x0000003f3f3ff290 */ /* 0x000fe2000fffe03f */
[----:B------:R-:W-:Y:S01]  /*19da0*/  STL.64 [R1+0x660], R4 ;  /* 0x0006600401007387 */ /* 0x000fe20000100a00 */
[----:B------:R0:W-:Y:S03]  /*19db0*/  STL.64 [R1+0x668], R6 ;  /* 0x0006680601007387 */ /* 0x0001e60000100a00 */
[----:B0-----:R-:W3:Y:S01]  /*19dc0*/  LDL.LU.64 R6, [R1+0x2670] ;  /* 0x0026700001067983 */ /* 0x001ee20000300a00 */
[----:B------:R-:W3:Y:S02]  /*19dd0*/  LDL.LU.64 R4, [R1+0x2668] ;  /* 0x0026680001047983 */ /* 0x000ee40000300a00 */
[----:B------:R0:W-:Y:S02]  /*19de0*/  STL.64 [R1+0x25e0], R22 ;  /* 0x0025e01601007387 */ /* 0x0001e40000100a00 */
[----:B0-----:R-:W-:Y:S01]  /*19df0*/  IMAD.MOV.U32 R22, RZ, RZ, R16 ;  /* 0x000000ffff167224 */ /* 0x001fe200078e0010 */
[C---:B---3--:R-:W-:Y:S11]  /*19e00*/  HMMA.16816.F32 R4, R24.reuse, R18, R4 ;  /* 0x000000121804723c */ /* 0x048ff60000001804 */
[----:B------:R-:W-:Y:S11]  /*19e10*/  @!UPT UIADD3 URZ, URZ, URZ, URZ ;  /* 0x0000003f3f3ff290 */ /* 0x000ff6000fffe03f */
[----:B------:R-:W-:Y:S01]  /*19e20*/  @!UPT UIADD3 URZ, URZ, URZ, URZ ;  /* 0x0000003f3f3ff290 */ /* 0x000fe2000fffe03f */
[----:B------:R-:W-:Y:S01]  /*19e30*/  STL.64 [R1+0x650], R4 ;  /* 0x0006500401007387 */ /* 0x000fe20000100a00 */
[----:B------:R0:W-:Y:S03]  /*19e40*/  STL.64 [R1+0x658], R6 ;  /* 0x0006580601007387 */ /* 0x0001e60000100a00 */
[----:B0-----:R-:W2:Y:S01]  /*19e50*/  LDL.LU.64 R6, [R1+0x2660] ;  /* 0x0026600001067983 */ /* 0x001ea20000300a00 */
[----:B------:R0:W-:Y:S02]  /*19e60*/  STL.64 [R1+0x25d8], R18 ;  /* 0x0025d81201007387 */ /* 0x0001e40000100a00 */
[----:B------:R-:W3:Y:S02]  /*19e70*/  LDL.LU R16, [R1+0x250] ;  /* 0x0002500001107983 */ /* 0x000ee40000300800 */
[----:B------:R-:W3:Y:S01]  /*19e80*/  LDL.LU R17, [R1+0x254] ;  /* 0x0002540001117983 */ /* 0x000ee20000300800 */
[----:B0-----:R-:W3:Y:S01]  /*19e90*/  LDL.LU R18, [R1+0x258] ;  /* 0x0002580001127983 */ /* 0x001ee20000300800 */
[----:B------:R-:W3:Y:S02]  /*19ea0*/  LDL.LU R19, [R1+0x25c] ;  /* 0x00025c0001137983 */ /* 0x000ee40000300800 */
[----:B------:R-:W-:Y:S01]  /*19eb0*/  IMAD.MOV.U32 R23, RZ, RZ, R0 ;  /* 0x000000ffff177224 */ /* 0x000fe200078e0000 */
[----:B--2---:R-:W-:Y:S01]  /*19ec0*/  HMMA.16816.F32 R24, R24, R6, R12 ;  /* 0x000000061818723c */ /* 0x004fe2000000180c */
[----:B------:R-:W-:-:S02]  /*19ed0*/  IMAD.MOV.U32 R20, RZ, RZ, R6 ;  /* 0x000000ffff147224 */ /* 0x000fc400078e0006 */
[----:B------:R-:W-:Y:S01]  /*19ee0*/  IMAD.MOV.U32 R0, RZ, RZ, R7 ;  /* 0x000000ffff007224 */ /* 0x000fe200078e0007 */
[----:B---3--:R-:W-:Y:S01]  /*19ef0*/  STL.64 [R1+0x25f0], R18 ;  /* 0x0025f01201007387 */ /* 0x008fe20000100a00 */
[----:B------:R0:W-:Y:S03]  /*19f00*/  STL.64 [R1+0x25e8], R16 ;  /* 0x0025e81001007387 */ /* 0x0001e60000100a00 */
[----:B0-----:R-:W2:Y:S01]  /*19f10*/  LDL.LU R16, [R1+0x260] ;  /* 0x0002600001107983 */ /* 0x001ea20000300800 */
[----:B------:R-:W2:Y:S02]  /*19f20*/  LDL.LU R17, [R1+0x264] ;  /* 0x0002640001117983 */ /* 0x000ea40000300800 */
[----:B------:R-:W2:Y:S02]  /*19f30*/  LDL.LU R18, [R1+0x268] ;  /* 0x0002680001127983 */ /* 0x000ea40000300800 */
[----:B------:R-:W2:Y:S01]  /*19f40*/  LDL.LU R19, [R1+0x26c] ;  /* 0x00026c0001137983 */ /* 0x000ea20000300800 */
[----:B------:R-:W3:Y:S09]  /*19f50*/  LDL.LU.64 R14, [R1+0x2658] ;  /* 0x00265800010e7983 */ /* 0x000ef20000300a00 */
[----:B------:R-:W-:Y:S02]  /*19f60*/  STL.64 [R1+0xb0], R24 ;  /* 0x0000b01801007387 */ /* 0x000fe40000100a00 */
[----:B------:R0:W-:Y:S02]  /*19f70*/  STL.64 [R1+0xb8], R26 ;  /* 0x0000b81a01007387 */ /* 0x0001e40000100a00 */
[----:B------:R-:W3:Y:S01]  /*19f80*/  LDL.LU.64 R6, [R1+0x2650] ;  /* 0x0026500001067983 */ /* 0x000ee20000300a00 */
[----:B------:R-:W3:Y:S01]  /*19f90*/  LDL.LU.64 R4, [R1+0x2648] ;  /* 0x0026480001047983 */ /* 0x000ee20000300a00 */
[----:B0-----:R-:W-:-:S03]  /*19fa0*/  IMAD.MOV.U32 R26, RZ, RZ, R28 ;  /* 0x000000ffff1a7224 */ /* 0x001fc600078e001c */
[----:B------:R-:W2:Y:S01]  /*19fb0*/  LDL.LU R28, [R1+0x2640] ;  /* 0x00264000011c7983 */ /* 0x000ea20000300800 */
[C---:B---3--:R-:W-:Y:S03]  /*19fc0*/  HMMA.16816.F32 R12, R4.reuse, R14, R8 ;  /* 0x0000000e040c723c */ /* 0x048fe60000001808 */
[----:B------:R-:W3:Y:S01]  /*19fd0*/  LDL.LU.64 R10, [R1+0x2638] ;  /* 0x00263800010a7983 */ /* 0x000ee20000300a00 */
[----:B------:R-:W3:Y:S11]  /*19fe0*/  LDL.LU.64 R8, [R1+0x2630] ;  /* 0x0026300001087983 */ /* 0x000ef60000300a00 */
[----:B------:R-:W-:Y:S08]  /*19ff0*/  @!UPT UIADD3 URZ, URZ, URZ, URZ ;  /* 0x0000003f3f3ff290 */ /* 0x000ff0000fffe03f */
[----:B------:R-:W-:Y:S01]  /*1a000*/  STL.64 [R1+0xa0], R12 ;  /* 0x0000a00c01007387 */ /* 0x000fe20000100a00 */
[----:B------:R0:W-:Y:S03]  /*1a010*/  STL.64 [R1+0xa8], R14 ;  /* 0x0000a80e01007387 */ /* 0x0001e60000100a00 */
[----:B0-----:R-:W3:Y:S01]  /*1a020*/  LDL.LU.64 R14, [R1+0x2628] ;  /* 0x00262800010e7983 */ /* 0x001ee20000300a00 */
[----:B------:R-:W-:Y:S01]  /*1a030*/  IMAD.MOV.U32 R27, RZ, RZ, R29 ;  /* 0x000000ffff1b7224 */ /* 0x000fe200078e001d */
[C---:B---3--:R-:W-:Y:S02]  /*1a040*/  HMMA.16816.F32 R12, R4.reuse, R14, R8 ;  /* 0x0000000e040c723c */ /* 0x048fe40000001808 */
[----:B------:R-:W3:Y:S01]  /*1a050*/  LDL.LU.64 R10, [R1+0x2620] ;  /* 0x00262000010a7983 */ /* 0x000ee20000300a00 */
[----:B------:R-:W3:Y:S11]  /*1a060*/  LDL.LU.64 R8, [R1+0x2618] ;  /* 0x0026180001087983 */ /* 0x000ef60000300a00 */
[----:B------:R-:W-:Y:S09]  /*1a070*/  @!UPT UIADD3 URZ, URZ, URZ, URZ ;  /* 0x0000003f3f3ff290 */ /* 0x000ff2000fffe03f */
[----:B------:R-:W-:Y:S01]  /*1a080*/  STL.64 [R1+0x90], R12 ;  /* 0x0000900c01007387 */ /* 0x000fe20000100a00 */
[----:B------:R0:W-:Y:S03]  /*1a090*/  STL.64 [R1+0x98], R14 ;  /* 0x0000980e01007387 */ /* 0x0001e60000100a00 */
[----:B0-----:R-:W2:Y:S01]  /*1a0a0*/  LDL.LU.64 R14, [R1+0x2610] ;  /* 0x00261000010e7983 */ /* 0x001ea20000300a00 */
[----:B------:R-:W2:Y:S01]  /*1a0b0*/  LDL.LU.64 R12, [R1+0x2608] ;  /* 0x00260800010c7983 */ /* 0x000ea20000300a00 */
[C---:B---3--:R-:W-:Y:S02]  /*1a0c0*/  HMMA.16816.F32 R24, R4.reuse, R26, R8 ;  /* 0x0000001a0418723c */ /* 0x048fe40000001808 */
[----:B------:R-:W2:Y:S01]  /*1a0d0*/  LDL.LU.64 R10, [R1+0x2600] ;  /* 0x00260000010a7983 */ /* 0x000ea20000300a00 */
[----:B------:R-:W3:Y:S11]  /*1a0e0*/  LDL.LU.64 R8, [R1+0x25f8] ;  /* 0x0025f80001087983 */ /* 0x000ef60000300a00 */
[----:B------:R-:W-:Y:S09]  /*1a0f0*/  @!UPT UIADD3 URZ, URZ, URZ, URZ ;  /* 0x0000003f3f3ff290 */ /* 0x000ff2000fffe03f */
[----:B------:R-:W-:Y:S01]  /*1a100*/  STL.64 [R1+0x80], R24 ;  /* 0x0000801801007387 */ /* 0x000fe20000100a00 */
[----:B------:R2:W-:Y:S02]  /*1a110*/  STL.64 [R1+0x88], R26 ;  /* 0x0000881a01007387 */ /* 0x0005e40000100a00 */
[----:B--2---:R-:W-:Y:S01]  /*1a120*/  HMMA.16816.F32 R24, R4, R10, R12 ;  /* 0x0000000a0418723c */ /* 0x004fe2000000180c */
[----:B----4-:R-:W0:Y:S04]  /*1a130*/  LDSM.16.MT88.4 R12, [R2+0x8000] ;  /* 0x00800000020c783b */ /* 0x010e280000004200 */
[----:B0-----:R0:W-:Y:S02]  /*1a140*/  STL.64 [R1+0x25b0], R14 ;  /* 0x0025b00e01007387 */ /* 0x0011e40000100a00 */
[----:B0-----:R-:W-:-:S02]  /*1a150*/  IMAD.MOV.U32 R14, RZ, RZ, R20 ;  /* 0x000000ffff0e7224 */ /* 0x001fc400078e0014 */
[C---:B------:R-:W-:Y:S11]  /*1a160*/  HMMA.16816.F32 R20, R4.reuse, R22, R16 ;  /* 0x000000160414723c */ /* 0x040ff60000001810 */
[----:B------:R-:W-:Y:S03]  /*1a170*/  @!UPT UIADD3 URZ, URZ, URZ, URZ ;  /* 0x0000003f3f3ff290 */ /* 0x000fe6000fffe03f */
[----:B------:R-:W-:Y:S01]  /*1a180*/  STL.64 [R1+0x470], R24 ;  /* 0x0004701801007387 */ /* 0x000fe20000100a00 */
[----:B------:R-:W-:Y:S02]  /*1a190*/  STL.64 [R1+0x478], R26 ;  /* 0x0004781a01007387 */ /* 0x000fe40000100a00 */
[----:B------:R-:W-:Y:S02]  /*1a1a0*/  STL.64 [R1+0x25a8], R12 ;  /* 0x0025a80c01007387 */ /* 0x000fe40000100a00 */
[----:B------:R-:W2:Y:S01]  /*1a1b0*/  LDL.LU.64 R18, [R1+0x25f0] ;  /* 0x0025f00001127983 */ /* 0x000ea20000300a00 */
[----:B------:R-:W2:Y:S04]  /*1a1c0*/  LDL.LU.64 R16, [R1+0x25e8] ;  /* 0x0025e80001107983 */ /* 0x000ea80000300a00 */
[----:B------:R-:W-:Y:S04]  /*1a1d0*/  LDSM.16.M88.4 R24, [R3+0x20000] ;  /* 0x020000000318783b */ /* 0x000fe80000000200 */
[----:B------:R-:W-:Y:S01]  /*1a1e0*/  STL.64 [R1+0x220], R20 ;  /* 0x0002201401007387 */ /* 0x000fe20000100a00 */
[----:B------:R-:W-:Y:S02]  /*1a1f0*/  STL.64 [R1+0x228], R22 ;  /* 0x0002281601007387 */ /* 0x000fe40000100a00 */
[----:B------:R-:W0:Y:S02]  /*1a200*/  LDSM.16.M88.4 R20, [R3+0x22000] ;  /* 0x022000000314783b */ /* 0x000e240000000200 */
[----:B0-----:R-:W-:Y:S02]  /*1a210*/  STL.64 [R1+0x20], R20 ;  /* 0x0000201401007387 */ /* 0x001fe40000100a00 */
[----:B------:R0:W-:Y:S02]  /*1a220*/  STL.64 [R1+0x28], R22 ;  /* 0x0000281601007387 */ /* 0x0001e40000100a00 */
[----:B0-----:R-:W2:Y:S01]  /*1a230*/  LDL.LU.64 R22, [R1+0x25e0] ;  /* 0x0025e00001167983 */ /* 0x001ea20000300a00 */
[----:B------:R-:W-:Y:S01]  /*1a240*/  IMAD.MOV.U32 R15, RZ, RZ, R0 ;  /* 0x000000ffff0f7224 */ /* 0x000fe200078e0000 */
[----:B--2---:R-:W-:Y:S02]  /*1a250*/  HMMA.16816.F32 R20, R4, R22, R16 ;  /* 0x000000160414723c */ /* 0x004fe40000001810 */
[----:B------:R-:W2:Y:S01]  /*1a260*/  LDL.LU.64 R18, [R1+0x25d8] ;  /* 0x0025d80001127983 */ /* 0x000ea20000300a00 */
[----:B------:R-:W-:Y:S02]  /*1a270*/  STL.64 [R1+0x40], R24 ;  /* 0x0000401801007387 */ /* 0x000fe40000100a00 */
[----:B------:R-:W-:Y:S11]  /*1a280*/  STL.64 [R1+0x48], R26 ;  /* 0x0000481a01007387 */ /* 0x000ff60000100a00 */
[----:B------:R-:W-:Y:S07]  /*1a290*/  @!UPT UIADD3 URZ, URZ, URZ, URZ ;  /* 0x0000003f3f3ff290 */ /* 0x000fee000fffe03f */
[----:B------:R-:W-:Y:S01]  /*1a2a0*/  STL.64 [R1+0x330], R20 ;  /* 0x0003301401007387 */ /* 0x000fe20000100a00 */
[----:B------:R-:W-:Y:S02]  /*1a2b0*/  STL.64 [R1+0x338], R22 ;  /* 0x0003381601007387 */ /* 0x000fe40000100a00 */
[----:B------:R-:W0:Y:S02]  /*1a2c0*/  LDSM.16.M88.4 R20, [R3+0x24000] ;  /* 0x024000000314783b */ /* 0x000e240000000200 */
[----:B0-----:R-:W-:Y:S02]  /*1a2d0*/  STL.64 [R1+0x10], R20 ;  /* 0x0000101401007387 */ /* 0x001fe40000100a00 */
[----:B------:R0:W-:Y:S02]  /*1a2e0*/  STL.64 [R1+0x18], R22 ;  /* 0x0000181601007387 */ /* 0x0001e40000100a00 */
[----:B------:R-:W-:Y:S02]  /*1a2f0*/  IMAD.MOV.U32 R26, RZ, RZ, R20 ;  /* 0x000000ffff1a7224 */ /* 0x000fe400078e0014 */
[----:B------:R-:W-:Y:S01]  /*1a300*/  IMAD.MOV.U32 R0, RZ, RZ, R21 ;  /* 0x000000ffff007224 */ /* 0x000fe200078e0015 */
[----:B0-----:R-:W2:Y:S01]  /*1a310*/  LDL.LU.64 R22, [R1+0x25d0] ;  /* 0x0025d00001167983 */ /* 0x001ea20000300a00 */
[----:B------:R-:W2:Y:S02]  /*1a320*/  LDL.LU.64 R20, [R1+0x25c8] ;  /* 0x0025c80001147983 */ /* 0x000ea40000300a00 */
[----:B------:R-:W-:Y:S02]  /*1a330*/  STL [R1+0x25c0], R26 ;  /* 0x0025c01a01007387 */ /* 0x000fe40000100800 */
[----:B------:R0:W-:Y:S02]  /*1a340*/  STL.64 [R1+0x25b8], R24 ;  /* 0x0025b81801007387 */ /* 0x0001e40000100a00 */
[----:B0-----:R-:W4:Y:S01]  /*1a350*/  LDL.LU R24, [R1+0x230] ;  /* 0x0002300001187983 */ /* 0x001f220000300800 */
[----:B------:R-:W4:Y:S02]  /*1a360*/  LDL.LU R25, [R1+0x234] ;  /* 0x0002340001197983 */ /* 0x000f240000300800 */
[----:B---3--:R-:W-:-:S02]  /*1a370*/  IMAD.MOV.U32 R26, RZ, RZ, R9 ;  /* 0x000000ffff1a7224 */ /* 0x008fc400078e0009 */
[----:B------:R-:W-:Y:S02]  /*1a380*/  IMAD.MOV.U32 R27, RZ, RZ, R8 ;  /* 0x000000ffff1b7224 */ /* 0x000fe400078e0008 */
[----:B------:R-:W0:Y:S01]  /*1a390*/  LDSM.16.M88.4 R8, [R3+0x26000] ;  /* 0x026000000308783b */ /* 0x000e220000000200 */
[C---:B--2---:R-:W-:Y:S03]  /*1a3a0*/  HMMA.16816.F32 R16, R4.reuse, R18, R20 ;  /* 0x000000120410723c */ /* 0x044fe60000001814 */
[----:B------:R-:W2:Y:S05]  /*1a3b0*/  LDL.LU R20, [R1+0x110] ;  /* 0x0001100001147983 */ /* 0x000eaa0000300800 */
[----:B----4-:R-:W-:Y:S11]  /*1a3c0*/  HMMA.16816.F32 R4, R4, R14, R24 ;  /* 0x0000000e0404723c */ /* 0x010ff60000001818 */
[----:B------:R-:W-:Y:S04]  /*1a3d0*/  @!UPT UIADD3 URZ, URZ, URZ, URZ ;  /* 0x0000003f3f3ff290 */ /* 0x000fe8000fffe03f */
[----:B------:R-:W-:Y:S01]  /*1a3e0*/  STL.64 [R1+0x460], R16 ;  /* 0x0004601001007387 */ /* 0x000fe20000100a00 */
[----:B------:R-:W-:Y:S02]  /*1a3f0*/  STL.64 [R1+0x468], R18 ;  /* 0x0004681201007387 */ /* 0x000fe40000100a00 */
[----:B------:R-:W2:Y:S02]  /*1a400*/  LDL.LU R21, [R1+0x114] ;  /* 0x0001140001157983 */ /* 0x000ea40000300800 */
[----:B------:R-:W2:Y:S01]  /*1a410*/  LDL.LU R22, [R1+0x118] ;  /* 0x0001180001167983 */ /* 0x000ea20000300800 */
[----:B------:R-:W2:Y:S01]  /*1a420*/  LDL.LU R23, [R1+0x11c] ;  /* 0x00011c0001177983 */ /* 0x000ea20000300800 */
[----:B------:R-:W3:Y:S02]  /*1a430*/  LDL.LU R26, [R1+0x25c0] ;  /* 0x0025c000011a7983 */ /* 0x000ee40000300800 */
[----:B------:R-:W2:Y:S02]  /*1a440*/  LDL.LU.64 R24, [R1+0x25b8] ;  /* 0x0025b80001187983 */ /* 0x000ea40000300a00 */
[----:B------:R-:W2:Y:S01]  /*1a450*/  LDL.LU.64 R14, [R1+0x25b0] ;  /* 0x0025b000010e7983 */ /* 0x000ea20000300a00 */
[----:B------:R-:W2:Y:S01]  /*1a460*/  LDL.LU.64 R12, [R1+0x25a8] ;  /* 0x0025a800010c7983 */ /* 0x000ea20000300a00 */
[----:B0-----:R-:W-:Y:S02]  /*1a470*/  STL.64 [R1], R8 ;  /* 0x0000000801007387 */ /* 0x001fe40000100a00 */
[----:B------:R-:W-:Y:S01]  /*1a480*/  STL.64 [R1+0x8], R10 ;  /* 0x0000080a01007387 */ /* 0x000fe20000100a00 */
[----:B------:R-:W-:Y:S04]  /*1a490*/  LDSM.16.M88.4 R16, [R3+0x28000] ;  /* 0x028000000310783b */ /* 0x000fe80000000200 */
[----:B------:R-:W-:Y:S01]  /*1a4a0*/  STL.64 [R1+0x3e0], R4 ;  /* 0x0003e00401007387 */ /* 0x000fe20000100a00 */
[----:B------:R-:W-:Y:S02]  /*1a4b0*/  STL.64 [R1+0x3e8], R6 ;  /* 0x0003e80601007387 */ /* 0x000fe40000100a00 */
[----:B------:R-:W0:Y:S04]  /*1a4c0*/  LDSM.16.M88.4 R4, [R3+0x2a000] ;  /* 0x02a000000304783b */ /* 0x000e280000000200 */
[----:B------:R1:W-:Y:S02]  /*1a4d0*/  STL.64 [R1+0x2578], R8 ;  /* 0x0025780801007387 */ /* 0x0003e40000100a00 */
[----:B-1----:R-:W-:-:S02]  /*1a4e0*/  IMAD.MOV.U32 R9, RZ, RZ, R0 ;  /* 0x000000ffff097224 */ /* 0x002fc400078e0000 */
[----:B---3--:R-:W-:-:S05]  /*1a4f0*/  IMAD.MOV.U32 R8, RZ, RZ, R26 ;  /* 0x000000ffff087224 */ /* 0x008fca00078e001a */
[----:B------:R1:W-:Y:S04]  /*1a500*/  STL.64 [R1+0x2590], R8 ;  /* 0x0025900801007387 */ /* 0x0003e80000100a00 */
[----:B-1----:R-:W3:Y:S01]  /*1a510*/  LDL.LU R8, [R1+0x240] ;  /* 0x0002400001087983 */ /* 0x002ee20000300800 */
[----:B------:R-:W3:Y:S02]  /*1a520*/  LDL.LU R9, [R1+0x244] ;  /* 0x0002440001097983 */ /* 0x000ee40000300800 */
[----:B------:R-:W3:Y:S02]  /*1a530*/  LDL.LU R10, [R1+0x248] ;  /* 0x00024800010a7983 */ /* 0x000ee40000300800 */
[----:B------:R-:W3:Y:S01]  /*1a540*/  LDL.LU R11, [R1+0x24c] ;  /* 0x00024c00010b7983 */ /* 0x000ee20000300800 */
[----:B0-----:R-:W-:Y:S01]  /*1a550*/  STL [R1+0x2184], R6 ;  /* 0x0021840601007387 */ /* 0x001fe20000100800 */
[----:B------:R-:W-:Y:S02]  /*1a560*/  STL.64 [R1+0x30], R16 ;  /* 0x0000301001007387 */ /* 0x000fe40000100a00 */
[----:B------:R-:W-:Y:S02]  /*1a570*/  STL.64 [R1+0x38], R18 ;  /* 0x0000381201007387 */ /* 0x000fe40000100a00 */
[----:B------:R0:W-:Y:S02]  /*1a580*/  STL.64 [R1+0x2570], R16 ;  /* 0x0025701001007387 */ /* 0x0001e40000100a00 */
        /* <DEDUP_REMOVED lines=8> */
[----:B------:R-:W4:Y:S02]  /*1a610*/  LDL.LU R18, [R1+0x358] ;  /* 0x0003580001127983 */ /* 0x000f240000300800 */
[----:B------:R-:W-:Y:S01]  /*1a620*/  IMAD.MOV.U32 R19, RZ, RZ, R28 ;  /* 0x000000ffff137224 */ /* 0x000fe200078e001c */
[C---:B------:R-:W-:Y:S04]  /*1a630*/  HMMA.16816.F32 R20, R12.reuse, R24, R20 ;  /* 0x000000180c14723c */ /* 0x040fe80000001814 */
[----:B----4-:R-:W-:Y:S01]  /*1a640*/  STL.64 [R1+0x25a0], R18 ;  /* 0x0025a01201007387 */ /* 0x010fe20000100a00 */
[----:B--2---:R0:W-:Y:S03]  /*1a650*/  STL.64 [R1+0x2598], R16 ;  /* 0x0025981001007387 */ /* 0x0041e60000100a00 */
[----:B0-----:R-:W3:Y:S01]  /*1a660*/  LDL.64 R16, [R1+0x20] ;  /* 0x0000200001107983 */ /* 0x001ee20000100a00 */
[----:B------:R-:W-:Y:S11]  /*1a670*/  STL [R1+0x2180], R7 ;  /* 0x0021800701007387 */ /* 0x000ff60000100800 */
[----:B------:R-:W-:Y:S03]  /*1a680*/  @!UPT UIADD3 URZ, URZ, URZ, URZ ;  /* 0x0000003f3f3ff290 */ /* 0x000fe6000fffe03f */
[----:B------:R0:W-:Y:S02]  /*1a690*/  STL.64 [R1+0x320], R20 ;  /* 0x0003201401007387 */ /* 0x0001e40000100a00 */
[----:B------:R-:W-:Y:S01]  /*1a6a0*/  STL.64 [R1+0x328], R22 ;  /* 0x0003281601007387 */ /* 0x000fe20000100a00 */
[----:B------:R-:W2:Y:S01]  /*1a6b0*/  LDL.LU.64 R18, [R1+0x25a0] ;  /* 0x0025a00001127983 */ /* 0x000ea20000300a00 */
[----:B0-----:R-:W-:Y:S02]  /*1a6c0*/  IMAD.MOV.U32 R21, RZ, RZ, R24 ;  /* 0x000000ffff157224 */ /* 0x001fe400078e0018 */
[----:B------:R-:W-:Y:S02]  /*1a6d0*/  IMAD.MOV.U32 R20, RZ, RZ, R25 ;  /* 0x000000ffff147224 */ /* 0x000fe400078e0019 */
[----:B------:R-:W0:Y:S01]  /*1a6e0*/  LDSM.16.M88.4 R24, [R3+0x2c000] ;  /* 0x02c000000318783b */ /* 0x000e220000000200 */
[----:B---3--:R-:W-:Y:S01]  /*1a6f0*/  HMMA.16816.F32 R8, R12, R16, R8 ;  /* 0x000000100c08723c */ /* 0x008fe20000001808 */
[----:B------:R-:W-:-:S02]  /*1a700*/  IMAD.MOV.U32 R29, RZ, RZ, R17 ;  /* 0x000000ffff1d7224 */ /* 0x000fc400078e0011 */
[----:B------:R-:W2:Y:S11]  /*1a710*/  LDL.LU.64 R16, [R1+0x2598] ;  /* 0x0025980001107983 */ /* 0x000eb60000300a00 */
[----:B------:R-:W-:Y:S09]  /*1a720*/  @!UPT UIADD3 URZ, URZ, URZ, URZ ;  /* 0x0000003f3f3ff290 */ /* 0x000ff2000fffe03f */
[----:B------:R-:W-:Y:S01]  /*1a730*/  STL.64 [R1+0x310], R8 ;  /* 0x0003100801007387 */ /* 0x000fe20000100a00 */
[----:B------:R-:W-:Y:S02]  /*1a740*/  STL [R1+0x318], R10 ;  /* 0x0003180a01007387 */ /* 0x000fe40000100800 */
[----:B------:R-:W-:Y:S02]  /*1a750*/  IMAD.MOV.U32 R28, RZ, RZ, R11 ;  /* 0x000000ffff1c7224 */ /* 0x000fe400078e000b */
[----:B------:R-:W1:Y:S01]  /*1a760*/  LDSM.16.M88.4 R8, [R3+0x2e000] ;  /* 0x02e000000308783b */ /* 0x000e620000000200 */
[----:B0-----:R-:W-:Y:S02]  /*1a770*/  STL.64 [R1+0x50], R24 ;  /* 0x0000501801007387 */ /* 0x001fe40000100a00 */
[----:B------:R-:W-:Y:S02]  /*1a780*/  STL.64 [R1+0x58], R26 ;  /* 0x0000581a01007387 */ /* 0x000fe40000100a00 */
[----:B------:R-:W-:Y:S01]  /*1a790*/  STL [R1+0x21e8], R28 ;  /* 0x0021e81c01007387 */ /* 0x000fe20000100800 */
[----:B-1----:R0:W-:Y:S01]  /*1a7a0*/  STL.64 [R1+0x60], R8 ;  /* 0x0000600801007387 */ /* 0x0021e20000100a00 */
[----:B------:R2:W-:Y:S03]  /*1a7b0*/  STL.64 [R1+0x68], R10 ;  /* 0x0000680a01007387 */ /* 0x0005e60000100a00 */
[----:B0-----:R-:W2:Y:S01]  /*1a7c0*/  LDL.LU.64 R8, [R1+0x2590] ;  /* 0x0025900001087983 */ /* 0x001ea20000300a00 */
[----:B------:R-:W-:-:S05]  /*1a7d0*/  IMAD.MOV.U32 R0, RZ, RZ, R10 ;  /* 0x000000ffff007224 */ /* 0x000fca00078e000a */
[----:B------:R-:W-:Y:S01]  /*1a7e0*/  STL [R1+0x2304], R0 ;  /* 0x0023040001007387 */ /* 0x000fe20000100800 */
[----:B------:R-:W-:Y:S01]  /*1a7f0*/  STL [R1+0x16c8], R3 ;  /* 0x0016c80301007387 */ /* 0x000fe20000100800 */
[----:B--2---:R-:W-:Y:S02]  /*1a800*/  HMMA.16816.F32 R8, R12, R8, R16 ;  /* 0x000000080c08723c */ /* 0x004fe40000001810 */
[----:B------:R-:W2:Y:S01]  /*1a810*/  LDL.LU.64 R18, [R1+0x2588] ;  /* 0x0025880001127983 */ /* 0x000ea20000300a00 */
[----:B------:R-:W2:Y:S11]  /*1a820*/  LDL.LU.64 R16, [R1+0x2580] ;  /* 0x0025800001107983 */ /* 0x000eb60000300a00 */
[----:B------:R-:W-:Y:S09]  /*1a830*/  @!UPT UIADD3 URZ, URZ, URZ, URZ ;  /* 0x0000003f3f3ff290 */ /* 0x000ff2000fffe03f */
[----:B------:R0:W-:Y:S01]  /*1a840*/  STL [R1+0x300], R8 ;  /* 0x0003000801007387 */ /* 0x0001e20000100800 */
[----:B------:R-:W-:Y:S02]  /*1a850*/  IMAD.MOV.U32 R28, RZ, RZ, R9 ;  /* 0x000000ffff1c7224 */ /* 0x000fe400078e0009 */
[----:B------:R2:W-:Y:S01]  /*1a860*/  STL [R1+0x308], R10 ;  /* 0x0003080a01007387 */ /* 0x0005e20000100800 */
[----:B0-----:R-:W2:Y:S01]  /*1a870*/  LDL.LU.64 R8, [R1+0x2578] ;  /* 0x0025780001087983 */ /* 0x001ea20000300a00 */
[----:B------:R-:W-:-:S05]  /*1a880*/  IMAD.MOV.U32 R3, RZ, RZ, R11 ;  /* 0x000000ffff037224 */ /* 0x000fca00078e000b */
[----:B------:R-:W-:Y:S01]  /*1a890*/  STL [R1+0x21f0], R3 ;  /* 0x0021f00301007387 */ /* 0x000fe20000100800 */
[----:B------:R-:W-:Y:S01]  /*1a8a0*/  STL [R1+0x21ec], R28 ;  /* 0x0021ec1c01007387 */ /* 0x000fe20000100800 */
[C---:B--2---:R-:W-:Y:S02]  /*1a8b0*/  HMMA.16816.F32 R8, R12.reuse, R8, R16 ;  /* 0x000000080c08723c */ /* 0x044fe40000001810 */
[----:B------:R-:W2:Y:S11]  /*1a8c0*/  LDL.LU.64 R16, [R1+0x2570] ;  /* 0x0025700001107983 */ /* 0x000eb60000300a00 */
[----:B------:R-:W-:Y:S10]  /*1a8d0*/  @!UPT UIADD3 URZ, URZ, URZ, URZ ;  /* 0x0000003f3f3ff290 */ /* 0x000ff4000fffe03f */
[----:B------:R-:W-:Y:S01]  /*1a8e0*/  STL.64 [R1+0x2f0], R8 ;  /* 0x0002f00801007387 */ /* 0x000fe20000100a00 */
[----:B------:R-:W-:Y:S02]  /*1a8f0*/  STL.64 [R1+0x2f8], R10 ;  /* 0x0002f80a01007387 */ /* 0x000fe40000100a00 */
[----:B------:R-:W0:Y:S02]  /*1a900*/  LDSM.16.MT88.4 R8, [R2+0x8080] ;  /* 0x008080000208783b */ /* 0x000e240000004200 */
[----:B0-----:R-:W-:Y:S02]  /*1a910*/  STL.64 [R1+0x2558], R10 ;  /* 0x0025580a01007387 */ /* 0x001fe40000100a00 */
[----:B------:R0:W-:Y:S02]  /*1a920*/  STL.64 [R1+0x2550], R8 ;  /* 0x0025500801007387 */ /* 0x0001e40000100a00 */
[----:B0-----:R-:W2:Y:S01]  /*1a930*/  LDL.LU R8, [R1+0x550] ;  /* 0x0005500001087983 */ /* 0x001ea20000300800 */
[----:B------:R-:W2:Y:S02]  /*1a940*/  LDL.LU R9, [R1+0x554] ;  /* 0x0005540001097983 */ /* 0x000ea40000300800 */
[----:B------:R-:W2:Y:S02]  /*1a950*/  LDL.LU R10, [R1+0x558] ;  /* 0x00055800010a7983 */ /* 0x000ea40000300800 */
[----:B------:R-:W2:Y:S02]  /*1a960*/  LDL.LU R11, [R1+0x55c] ;  /* 0x00055c00010b7983 */ /* 0x000ea40000300800 */
[C---:B--2---:R-:W-:Y:S11]  /*1a970*/  HMMA.16816.F32 R16, R12.reuse, R16, R8 ;  /* 0x000000100c10723c */ /* 0x044ff60000001808 */
[----:B------:R-:W-:Y:S11]  /*1a980*/  @!UPT UIADD3 URZ, URZ, URZ, URZ ;  /* 0x0000003f3f3ff290 */ /* 0x000ff6000fffe03f */
[----:B------:R-:W-:Y:S01]  /*1a990*/  @!UPT UIADD3 URZ, URZ, URZ, URZ ;  /* 0x0000003f3f3ff290 */ /* 0x000fe2000fffe03f */
[----:B------:R-:W-:Y:S01]  /*1a9a0*/  STL.64 [R1+0x2e0], R16 ;  /* 0x0002e01001007387 */ /* 0x000fe20000100a00 */
[----:B------:R-:W-:Y:S02]  /*1a9b0*/  IMAD.MOV.U32 R3, RZ, RZ, R18 ;  /* 0x000000ffff037224 */ /* 0x000fe400078e0012 */
[----:B------:R-:W-:Y:S02]  /*1a9c0*/  IMAD.MOV.U32 R28, RZ, RZ, R19 ;  /* 0x000000ffff1c7224 */ /* 0x000fe400078e0013 */
[----:B------:R-:W2:Y:S01]  /*1a9d0*/  LDL.64 R8, [R1+0x60] ;  /* 0x0000600001087983 */ /* 0x000ea20000100a00 */
[----:B------:R-:W0:Y:S04]  /*1a9e0*/  LDSM.16.MT88.4 R16, [R2+0x8100] ;  /* 0x008100000210783b */ /* 0x000e280000004200 */
[----:B------:R-:W-:Y:S01]  /*1a9f0*/  STL [R1+0x21f8], R3 ;  /* 0x0021f80301007387 */ /* 0x000fe20000100800 */
[----:B------:R-:W-:Y:S03]  /*1aa00*/  STL [R1+0x21f4], R28 ;  /* 0x0021f41c01007387 */ /* 0x000fe60000100800 */
[----:B0-----:R-:W-:Y:S01]  /*1aa10*/  STL.64 [R1+0x24d8], R18 ;  /* 0x0024d81201007387 */ /* 0x001fe20000100a00 */
[----:B------:R0:W-:Y:S03]  /*1aa20*/  STL.64 [R1+0x24d0], R16 ;  /* 0x0024d01001007387 */ /* 0x0001e60000100a00 */
[----:B0-----:R-:W3:Y:S04]  /*1aa30*/  LDL.64 R16, [R1+0x10] ;  /* 0x0000100001107983 */ /* 0x001ee80000100a00 */
[----:B---3--:R0:W-:Y:S04]  /*1aa40*/  STL.64 [R1+0x2538], R16 ;  /* 0x0025381001007387 */ /* 0x0081e80000100a00 */
[----:B0-----:R-:W3:Y:S01]  /*1aa50*/  LDL.LU R16, [R1+0x5d0] ;  /* 0x0005d00001107983 */ /* 0x001ee20000300800 */
[----:B------:R-:W3:Y:S02]  /*1aa60*/  LDL.LU R17, [R1+0x5d4] ;  /* 0x0005d40001117983 */ /* 0x000ee40000300800 */
[----:B------:R-:W3:Y:S02]  /*1aa70*/  LDL.LU R18, [R1+0x5d8] ;  /* 0x0005d80001127983 */ /* 0x000ee40000300800 */
[----:B------:R-:W3:Y:S02]  /*1aa80*/  LDL.LU R19, [R1+0x5dc] ;  /* 0x0005dc0001137983 */ /* 0x000ee40000300800 */
[----:B---3--:R-:W-:Y:S11]  /*1aa90*/  HMMA.16816.F32 R16, R12, R4, R16 ;  /* 0x000000040c10723c */ /* 0x008ff60000001810 */
[----:B------:R-:W-:Y:S11]  /*1aaa0*/  @!UPT UIADD3 URZ, URZ, URZ, URZ ;  /* 0x0000003f3f3ff290 */ /* 0x000ff6000fffe03f */
[----:B------:R-:W-:Y:S01]  /*1aab0*/  @!UPT UIADD3 URZ, URZ, URZ, URZ ;  /* 0x0000003f3f3ff290 */ /* 0x000fe2000fffe03f */
[----:B------:R0:W-:Y:S01]  /*1aac0*/  STL [R1+0x2d0], R16 ;  /* 0x0002d01001007387 */ /* 0x0001e20000100800 */
[----:B------:R-:W-:Y:S02]  /*1aad0*/  IMAD.MOV.U32 R6, RZ, RZ, R17 ;  /* 0x000000ffff067224 */ /* 0x000fe400078e0011 */
[----:B------:R-:W-:Y:S02]  /*1aae0*/  IMAD.MOV.U32 R17, RZ, RZ, R20 ;  /* 0x000000ffff117224 */ /* 0x000fe400078e0014 */
[----:B0-----:R-:W-:Y:S02]  /*1aaf0*/  IMAD.MOV.U32 R16, RZ, RZ, R21 ;  /* 0x000000ffff107224 */ /* 0x001fe400078e0015 */
[----:B------:R-:W0:Y:S04]  /*1ab00*/  LDSM.16.MT88.4 R20, [R2+0x8180] ;  /* 0x008180000214783b */ /* 0x000e280000004200 */
[----:B------:R-:W-:Y:S01]  /*1ab10*/  STL [R1+0x2dc], R19 ;  /* 0x0002dc1301007387 */ /* 0x000fe20000100800 */
[----:B------:R-:W-:-:S02]  /*1ab20*/  IMAD.MOV.U32 R7, RZ, RZ, R18 ;  /* 0x000000ffff077224 */ /* 0x000fc400078e0012 */
[----:B------:R1:W-:Y:S02]  /*1ab30*/  STL.64 [R1+0x2560], R16 ;  /* 0x0025601001007387 */ /* 0x0003e40000100a00 */
[----:B-1----:R-:W3:Y:S01]  /*1ab40*/  LDL.LU R16, [R1+0x630] ;  /* 0x0006300001107983 */ /* 0x002ee20000300800 */
[----:B------:R-:W3:Y:S02]  /*1ab50*/  LDL.LU R17, [R1+0x634] ;  /* 0x0006340001117983 */ /* 0x000ee40000300800 */
[----:B------:R-:W3:Y:S02]  /*1ab60*/  LDL.LU R18, [R1+0x638] ;  /* 0x0006380001127983 */ /* 0x000ee40000300800 */
[----:B------:R-:W3:Y:S01]  /*1ab70*/  LDL.LU R19, [R1+0x63c] ;  /* 0x00063c0001137983 */ /* 0x000ee20000300800 */
[----:B------:R-:W-:Y:S01]  /*1ab80*/  STL.64 [R1+0x2508], R6 ;  /* 0x0025080601007387 */ /* 0x000fe20000100a00 */
[----:B------:R1:W-:Y:S03]  /*1ab90*/  STL.64 [R1+0x2500], R4 ;  /* 0x0025000401007387 */ /* 0x0003e60000100a00 */
[----:B-1----:R-:W4:Y:S01]  /*1aba0*/  LDL.LU R4, [R1+0x640] ;  /* 0x0006400001047983 */ /* 0x002f220000300800 */
[----:B------:R-:W4:Y:S02]  /*1abb0*/  LDL.LU R5, [R1+0x644] ;  /* 0x0006440001057983 */ /* 0x000f240000300800 */
[----:B------:R-:W4:Y:S02]  /*1abc0*/  LDL.LU R6, [R1+0x648] ;  /* 0x0006480001067983 */ /* 0x000f240000300800 */
[----:B------:R-:W4:Y:S01]  /*1abd0*/  LDL.LU R7, [R1+0x64c] ;  /* 0x00064c0001077983 */ /* 0x000f220000300800 */
[----:B0-----:R-:W-:Y:S01]  /*1abe0*/  STL.64 [R1+0x2468], R22 ;  /* 0x0024681601007387 */ /* 0x001fe20000100a00 */
[----:B------:R0:W-:Y:S03]  /*1abf0*/  STL.64 [R1+0x2460], R20 ;  /* 0x0024601401007387 */ /* 0x0001e60000100a00 */
[----:B0-----:R-:W3:Y:S01]  /*1ac00*/  LDL.LU R20, [R1+0x700] ;  /* 0x0007000001147983 */ /* 0x001ee20000300800 */
[----:B------:R-:W3:Y:S02]  /*1ac10*/  LDL.LU R21, [R1+0x704] ;  /* 0x0007040001157983 */ /* 0x000ee40000300800 */
[----:B------:R-:W3:Y:S02]  /*1ac20*/  LDL.LU R22, [R1+0x708] ;  /* 0x0007080001167983 */ /* 0x000ee40000300800 */
[----:B------:R-:W3:Y:S02]  /*1ac30*/  LDL.LU R23, [R1+0x70c] ;  /* 0x00070c0001177983 */ /* 0x000ee40000300800 */
[----:B--2---:R-:W-:Y:S01]  /*1ac40*/  IMAD.MOV.U32 R0, RZ, RZ, R9 ;  /* 0x000000ffff007224 */ /* 0x004fe200078e0009 */
[C---:B----4-:R-:W-:Y:S01]  /*1ac50*/  HMMA.16816.F32 R4, R12.reuse, R24, R4 ;  /* 0x000000180c04723c */ /* 0x050fe20000001804 */
[----:B---3--:R-:W-:Y:S01]  /*1ac60*/  STL.64 [R1+0x2548], R22 ;  /* 0x0025481601007387 */ /* 0x008fe20000100a00 */
[----:B------:R0:W-:Y:S03]  /*1ac70*/  STL.64 [R1+0x2540], R20 ;  /* 0x0025401401007387 */ /* 0x0001e60000100a00 */
[----:B0-----:R-:W2:Y:S01]  /*1ac80*/  LDL.LU R20, [R1+0x720] ;  /* 0x0007200001147983 */ /* 0x001ea20000300800 */
[----:B------:R-:W2:Y:S02]  /*1ac90*/  LDL.LU R21, [R1+0x724] ;  /* 0x0007240001157983 */ /* 0x000ea40000300800 */
[----:B------:R-:W2:Y:S02]  /*1aca0*/  LDL.LU R22, [R1+0x728] ;  /* 0x0007280001167983 */ /* 0x000ea40000300800 */
[----:B------:R-:W2:Y:S11]  /*1acb0*/  LDL.LU R23, [R1+0x72c] ;  /* 0x00072c0001177983 */ /* 0x000eb60000300800 */
[----:B------:R-:W-:Y:S02]  /*1acc0*/  @!UPT UIADD3 URZ, URZ, URZ, URZ ;  /* 0x0000003f3f3ff290 */ /* 0x000fe4000fffe03f */
[----:B------:R0:W-:Y:S02]  /*1acd0*/  STL.64 [R1+0x2c0], R4 ;  /* 0x0002c00401007387 */ /* 0x0001e40000100a00 */
[----:B0-----:R-:W-:Y:S02]  /*1ace0*/  IMAD.MOV.U32 R5, RZ, RZ, R24 ;  /* 0x000000ffff057224 */ /* 0x001fe400078e0018 */
[----:B------:R-:W-:Y:S02]  /*1acf0*/  IMAD.MOV.U32 R4, RZ, RZ, R25 ;  /* 0x000000ffff047224 */ /* 0x000fe400078e0019 */
[----:B------:R-:W0:Y:S04]  /*1ad00*/  LDSM.16.MT88.4 R24, [R2+0x8200] ;  /* 0x008200000218783b */ /* 0x000e280000004200 */
[----:B------:R1:W-:Y:S01]  /*1ad10*/  STL.64 [R1+0x2c8], R6 ;  /* 0x0002c80601007387 */ /* 0x0003e20000100a00 */
[----:B------:R-:W-:Y:S01]  /*1ad20*/  HMMA.16816.F32 R12, R12, R8, R16 ;  /* 0x000000080c0c723c */ /* 0x000fe20000001810 */
[----:B-1----:R-:W-:-:S02]  /*1ad30*/  IMAD.MOV.U32 R6, RZ, RZ, R8 ;  /* 0x000000ffff067224 */ /* 0x002fc400078e0008 */
[----:B0-----:R-:W-:Y:S01]  /*1ad40*/  STL.64 [R1+0x23f0], R26 ;  /* 0x0023f01a01007387 */ /* 0x001fe20000100a00 */
[----:B------:R0:W-:Y:S03]  /*1ad50*/  STL.64 [R1+0x23e8], R24 ;  /* 0x0023e81801007387 */ /* 0x0001e60000100a00 */
[----:B0-----:R-:W3:Y:S01]  /*1ad60*/  LDL R24, [R1+0x20] ;  /* 0x0000200001187983 */ /* 0x001ee20000100800 */
[----:B------:R-:W-:Y:S02]  /*1ad70*/  IMAD.MOV.U32 R25, RZ, RZ, R29 ;  /* 0x000000ffff197224 */ /* 0x000fe400078e001d */
[----:B------:R-:W4:Y:S02]  /*1ad80*/  LDL.LU R29, [R1+0x2568] ;  /* 0x00256800011d7983 */ /* 0x000f240000300800 */
[----:B------:R-:W2:Y:S01]  /*1ad90*/  LDL.LU.64 R16, [R1+0x2560] ;  /* 0x0025600001107983 */ /* 0x000ea20000300a00 */
[----:B------:R-:W2:Y:S01]  /*1ada0*/  LDL.LU.64 R10, [R1+0x2558] ;  /* 0x00255800010a7983 */ /* 0x000ea20000300a00 */
[----:B------:R-:W2:Y:S10]  /*1adb0*/  LDL.LU.64 R8, [R1+0x2550] ;  /* 0x0025500001087983 */ /* 0x000eb40000300a00 */
[----:B------:R-:W-:-:S02]  /*1adc0*/  IMAD.MOV.U32 R3, RZ, RZ, R14 ;  /* 0x000000ffff037224 */ /* 0x000fc400078e000e */
[----:B------:R-:W-:Y:S02]  /*1add0*/  STL.64 [R1+0x210], R12 ;  /* 0x0002100c01007387 */ /* 0x000fe40000100a00 */
[----:B------:R-:W-:Y:S02]  /*1ade0*/  IMAD.MOV.U32 R28, RZ, RZ, R15 ;  /* 0x000000ffff1c7224 */ /* 0x000fe400078e000f */
[----:B------:R-:W0:Y:S04]  /*1adf0*/  LDSM.16.MT88.4 R12, [R2+0x8280] ;  /* 0x00828000020c783b */ /* 0x000e280000004200 */
[----:B------:R-:W-:Y:S01]  /*1ae00*/  STL [R1+0x2300], R28 ;  /* 0x0023001c01007387 */ /* 0x000fe20000100800 */
[----:B------:R-:W-:Y:S03]  /*1ae10*/  STL [R1+0x22fc], R3 ;  /* 0x0022fc0301007387 */ /* 0x000fe60000100800 */
[----:B0-----:R-:W-:Y:S01]  /*1ae20*/  STL.64 [R1+0x2380], R14 ;  /* 0x0023800e01007387 */ /* 0x001fe20000100a00 */
[----:B------:R0:W-:Y:S02]  /*1ae30*/  STL.64 [R1+0x2378], R12 ;  /* 0x0023780c01007387 */ /* 0x0001e40000100a00 */
[----:B0-----:R-:W-:-:S02]  /*1ae40*/  IMAD.MOV.U32 R12, RZ, RZ, R6 ;  /* 0x000000ffff0c7224 */ /* 0x001fc400078e0006 */
[----:B------:R-:W-:-:S05]  /*1ae50*/  IMAD.MOV.U32 R13, RZ, RZ, R0 ;  /* 0x000000ffff0d7224 */ /* 0x000fca00078e0000 */
[----:B------:R0:W-:Y:S04]  /*1ae60*/  STL.64 [R1+0x24e0], R12 ;  /* 0x0024e00c01007387 */ /* 0x0001e80000100a00 */
[----:B0-----:R-:W3:Y:S01]  /*1ae70*/  LDL.LU R12, [R1+0x710] ;  /* 0x00071000010c7983 */ /* 0x001ee20000300800 */
[----:B------:R-:W3:Y:S02]  /*1ae80*/  LDL.LU R13, [R1+0x714] ;  /* 0x00071400010d7983 */ /* 0x000ee40000300800 */
[----:B------:R-:W3:Y:S01]  /*1ae90*/  LDL.LU R14, [R1+0x718] ;  /* 0x00071800010e7983 */ /* 0x000ee20000300800 */
[----:B--2---:R-:W-:Y:S01]  /*1aea0*/  HMMA.16816.F32 R16, R8, R16, R20 ;  /* 0x000000100810723c */ /* 0x004fe20000001814 */
[----:B------:R-:W2:Y:S01]  /*1aeb0*/  LDL.LU.64 R22, [R1+0x2548] ;  /* 0x0025480001167983 */ /* 0x000ea20000300a00 */
[----:B------:R-:W2:Y:S11]  /*1aec0*/  LDL.LU.64 R20, [R1+0x2540] ;  /* 0x0025400001147983 */ /* 0x000eb60000300a00 */
[----:B------:R-:W-:Y:S10]  /*1aed0*/  @!UPT UIADD3 URZ, URZ, URZ, URZ ;  /* 0x0000003f3f3ff290 */ /* 0x000ff4000fffe03f */
[----:B------:R0:W-:Y:S01]  /*1aee0*/  STL.64 [R1+0x200], R16 ;  /* 0x0002001001007387 */ /* 0x0001e20000100a00 */
[----:B------:R-:W-:Y:S03]  /*1aef0*/  STL.64 [R1+0x208], R18 ;  /* 0x0002081201007387 */ /* 0x000fe60000100a00 */
[----:B0-----:R-:W2:Y:S01]  /*1af00*/  LDL.LU.64 R16, [R1+0x2538] ;  /* 0x0025380001107983 */ /* 0x001ea20000300a00 */
[----:B----4-:R-:W-:-:S07]  /*1af10*/  IMAD.MOV.U32 R15, RZ, RZ, R29 ;  /* 0x000000ffff0f7224 */ /* 0x010fce00078e001d */
[----:B---3--:R-:W-:Y:S11]  /*1af20*/  HMMA.16816.F32 R12, R8, R24, R12 ;  /* 0x00000018080c723c */ /* 0x008ff6000000180c */
[----:B------:R-:W-:Y:S11]  /*1af30*/  @!UPT UIADD3 URZ, URZ, URZ, URZ ;  /* 0x0000003f3f3ff290 */ /* 0x000ff6000fffe03f */
[----:B------:R-:W-:Y:S01]  /*1af40*/  @!UPT UIADD3 URZ, URZ, URZ, URZ ;  /* 0x0000003f3f3ff290 */ /* 0x000fe2000fffe03f */
[----:B------:R-:W-:Y:S01]  /*1af50*/  STL.64 [R1+0x1f0], R12 ;  /* 0x0001f00c01007387 */ /* 0x000fe20000100a00 */
[----:B------:R2:W-:Y:S02]  /*1af60*/  STL [R1+0x1f8], R14 ;  /* 0x0001f80e01007387 */ /* 0x0005e40000100800 */
[----:B------:R-:W-:-:S05]  /*1af70*/  IMAD.MOV.U32 R29, RZ, RZ, R15 ;  /* 0x000000ffff1d7224 */ /* 0x000fca00078e000f */
[----:B------:R-:W-:Y:S01]  /*1af80*/  STL [R1+0x2308], R29 ;  /* 0x0023081d01007387 */ /* 0x000fe20000100800 */
[----:B--2---:R-:W-:Y:S01]  /*1af90*/  HMMA.16816.F32 R12, R8, R16, R20 ;  /* 0x00000010080c723c */ /* 0x004fe20000001814 */
[----:B------:R-:W-:Y:S02]  /*1afa0*/  IMAD.MOV.U32 R3, RZ, RZ, R16 ;  /* 0x000000ffff037224 */ /* 0x000fe400078e0010 */
[----:B------:R-:W-:Y:S11]  /*1afb0*/  IMAD.MOV.U32 R0, RZ, RZ, R17 ;  /* 0x000000ffff007224 */ /* 0x000ff600078e0011 */
[----:B------:R-:W-:Y:S09]  /*1afc0*/  @!UPT UIADD3 URZ, URZ, URZ, URZ ;  /* 0x0000003f3f3ff290 */ /* 0x000ff2000fffe03f */
[----:B------:R0:W-:Y:S01]  /*1afd0*/  STL.64 [R1+0x1e0], R12 ;  /* 0x0001e00c01007387 */ /* 0x0001e20000100a00 */
[----:B------:R-:W-:Y:S02]  /*1afe0*/  STL.64 [R1+0x1e8], R14 ;  /* 0x0001e80e01007387 */ /* 0x000fe40000100a00 */
[----:B------:R-:W2:Y:S02]  /*1aff0*/  LDL.LU R24, [R1+0x400] ;  /* 0x0004000001187983 */ /* 0x000ea40000300800 */
[----:B------:R-:W2:Y:S01]  /*1b000*/  LDL.LU R25, [R1+0x404] ;  /* 0x0004040001197983 */ /* 0x000ea20000300800 */
[----:B------:R-:W3:Y:S01]  /*1b010*/  LDL.LU R26, [R1+0x408] ;  /* 0x00040800011a7983 */ /* 0x000ee20000300800 */
[----:B------:R-:W3:Y:S02]  /*1b020*/  LDL.LU R27, [R1+0x40c] ;  /* 0x00040c00011b7983 */ /* 0x000ee40000300800 */
[----:B------:R-:W4:Y:S02]  /*1b030*/  LDL.LU R20, [R1+0xd0] ;  /* 0x0000d00001147983 */ /* 0x000f240000300800 */
[----:B------:R-:W4:Y:S01]  /*1b040*/  LDL.LU R21, [R1+0xd4] ;  /* 0x0000d40001157983 */ /* 0x000f220000300800 */
[----:B------:R-:W2:Y:S01]  /*1b050*/  LDL.LU R22, [R1+0xd8] ;  /* 0x0000d80001167983 */ /* 0x000ea20000300800 */
[----:B------:R-:W2:Y:S02]  /*1b060*/  LDL.LU R23, [R1+0xdc] ;  /* 0x0000dc0001177983 */ /* 0x000ea40000300800 */
[----:B------:R-:W2:Y:S02]  /*1b070*/  LDL.LU R16, [R1+0x100] ;  /* 0x0001000001107983 */ /* 0x000ea40000300800 */
[----:B------:R-:W2:Y:S01]  /*1b080*/  LDL.LU R17, [R1+0x104] ;  /* 0x0001040001117983 */ /* 0x000ea20000300800 */
[----:B------:R-:W2:Y:S01]  /*1b090*/  LDL.LU R18, [R1+0x108] ;  /* 0x0001080001127983 */ /* 0x000ea20000300800 */
[----:B------:R-:W2:Y:S02]  /*1b0a0*/  LDL.LU R19, [R1+0x10c] ;  /* 0x00010c0001137983 */ /* 0x000ea40000300800 */
[----:B0-----:R-:W-:-:S02]  /*1b0b0*/  IMAD.MOV.U32 R12, RZ, RZ, R5 ;  /* 0x000000ffff0c7224 */ /* 0x001fc400078e0005 */
[----:B------:R-:W-:Y:S01]  /*1b0c0*/  IMAD.MOV.U32 R13, RZ, RZ, R4 ;  /* 0x000000ffff0d7224 */ /* 0x000fe200078e0004 */
[----:B--2---:R-:W-:Y:S01]  /*1b0d0*/  STL.64 [R1+0x24f0], R18 ;  /* 0x0024f01201007387 */ /* 0x004fe20000100a00 */
[----:B------:R-:W-:Y:S03]  /*1b0e0*/  STL.64 [R1+0x24e8], R16 ;  /* 0x0024e81001007387 */ /* 0x000fe60000100a00 */
[----:B------:R0:W-:Y:S02]  /*1b0f0*/  STL.64 [R1+0x24f8], R12 ;  /* 0x0024f80c01007387 */ /* 0x0001e40000100a00 */
[----:B0-----:R-:W2:Y:S01]  /*1b100*/  LDL.LU R12, [R1+0x6d0] ;  /* 0x0006d000010c7983 */ /* 0x001ea20000300800 */
[----:B------:R-:W2:Y:S02]  /*1b110*/  LDL.LU R13, [R1+0x6d4] ;  /* 0x0006d400010d7983 */ /* 0x000ea40000300800 */
[----:B------:R-:W2:Y:S02]  /*1b120*/  LDL.LU R14, [R1+0x6d8] ;  /* 0x0006d800010e7983 */ /* 0x000ea40000300800 */
[----:B------:R-:W2:Y:S02]  /*1b130*/  LDL.LU R15, [R1+0x6dc] ;  /* 0x0006dc00010f7983 */ /* 0x000ea40000300800 */
[----:B--2---:R-:W-:Y:S01]  /*1b140*/  STL.64 [R1+0x2518], R14 ;  /* 0x0025180e01007387 */ /* 0x004fe20000100a00 */
[----:B------:R-:W-:Y:S02]  /*1b150*/  STL.64 [R1+0x2510], R12 ;  /* 0x0025100c01007387 */ /* 0x000fe40000100a00 */
[----:B------:R-:W2:Y:S02]  /*1b160*/  LDL R4, [R1+0x30] ;  /* 0x0000300001047983 */ /* 0x000ea40000100800 */
[----:B------:R-:W2:Y:S02]  /*1b170*/  LDL R5, [R1+0x34] ;  /* 0x0000340001057983 */ /* 0x000ea40000100800 */
[----:B--2---:R0:W-:Y:S04]  /*1b180*/  STL.64 [R1+0x2520], R4 ;  /* 0x0025200401007387 */ /* 0x0041e80000100a00 */
[----:B0-----:R-:W2:Y:S01]  /*1b190*/  LDL.64 R4, [R1] ;  /* 0x0000000001047983 */ /* 0x001ea20000100a00 */
        /* <DEDUP_REMOVED lines=14> */
[----:B------:R-:W-:Y:S01]  /*1b280*/  STL.64 [R1+0x24c0], R22 ;  /* 0x0024c01601007387 */ /* 0x000fe20000100a00 */
[----:B----4-:R0:W-:Y:S03]  /*1b290*/  STL.64 [R1+0x24b8], R20 ;  /* 0x0024b81401007387 */ /* 0x0101e60000100a00 */
[----:B0-----:R-:W4:Y:S01]  /*1b2a0*/  LDL.64 R20, [R1+0x40] ;  /* 0x0000400001147983 */ /* 0x001f220000100a00 */
[----:B---3--:R-:W-:Y:S02]  /*1b2b0*/  STL.64 [R1+0x2400], R26 ;  /* 0x0024001a01007387 */ /* 0x008fe40000100a00 */
[----:B------:R0:W-:Y:S02]  /*1b2c0*/  STL.64 [R1+0x23f8], R24 ;  /* 0x0023f81801007387 */ /* 0x0001e40000100a00 */
[----:B0-----:R-:W3:Y:S01]  /*1b2d0*/  LDL.LU R24, [R1+0x570] ;  /* 0x0005700001187983 */ /* 0x001ee20000300800 */
[----:B------:R-:W3:Y:S02]  /*1b2e0*/  LDL.LU R25, [R1+0x574] ;  /* 0x0005740001197983 */ /* 0x000ee40000300800 */
[----:B------:R-:W2:Y:S02]  /*1b2f0*/  LDL.LU R26, [R1+0x578] ;  /* 0x00057800011a7983 */ /* 0x000ea40000300800 */
[----:B------:R-:W2:Y:S02]  /*1b300*/  LDL.LU R27, [R1+0x57c] ;  /* 0x00057c00011b7983 */ /* 0x000ea40000300800 */
[----:B--2---:R-:W-:Y:S01]  /*1b310*/  STL.64 [R1+0x2410], R26 ;  /* 0x0024101a01007387 */ /* 0x004fe20000100a00 */
[----:B---3--:R0:W-:Y:S03]  /*1b320*/  STL.64 [R1+0x2408], R24 ;  /* 0x0024081801007387 */ /* 0x0081e60000100a00 */
[----:B0-----:R-:W2:Y:S01]  /*1b330*/  LDL.LU R24, [R1+0x580] ;  /* 0x0005800001187983 */ /* 0x001ea20000300800 */
[----:B------:R-:W2:Y:S02]  /*1b340*/  LDL.LU R25, [R1+0x584] ;  /* 0x0005840001197983 */ /* 0x000ea40000300800 */
[----:B------:R-:W3:Y:S02]  /*1b350*/  LDL.LU R26, [R1+0x588] ;  /* 0x00058800011a7983 */ /* 0x000ee40000300800 */
[----:B------:R-:W3:Y:S01]  /*1b360*/  LDL.LU R27, [R1+0x58c] ;  /* 0x00058c00011b7983 */ /* 0x000ee20000300800 */
[----:B------:R-:W-:Y:S01]  /*1b370*/  HMMA.16816.F32 R12, R8, R4, R12 ;  /* 0x00000004080c723c */ /* 0x000fe2000000180c */
[----:B---3--:R-:W-:Y:S01]  /*1b380*/  STL.64 [R1+0x2420], R26 ;  /* 0x0024201a01007387 */ /* 0x008fe20000100a00 */
[----:B--2---:R0:W-:Y:S02]  /*1b390*/  STL.64 [R1+0x2418], R24 ;  /* 0x0024181801007387 */ /* 0x0041e40000100a00 */
[----:B0-----:R-:W-:-:S02]  /*1b3a0*/  IMAD.MOV.U32 R24, RZ, RZ, R3 ;  /* 0x000000ffff187224 */ /* 0x001fc400078e0003 */
[----:B------:R-:W-:-:S05]  /*1b3b0*/  IMAD.MOV.U32 R25, RZ, RZ, R0 ;  /* 0x000000ffff197224 */ /* 0x000fca00078e0000 */
[----:B------:R0:W-:Y:S01]  /*1b3c0*/  STL.64 [R1+0x24c8], R24 ;  /* 0x0024c81801007387 */ /* 0x0001e20000100a00 */
[----:B------:R-:W-:Y:S02]  /*1b3d0*/  IMAD.MOV.U32 R3, RZ, RZ, R4 ;  /* 0x000000ffff037224 */ /* 0x000fe400078e0004 */
[----:B------:R-:W-:Y:S01]  /*1b3e0*/  IMAD.MOV.U32 R0, RZ, RZ, R5 ;  /* 0x000000ffff007224 */ /* 0x000fe200078e0005 */
[----:B0-----:R-:W2:Y:S01]  /*1b3f0*/  LDL.LU R24, [R1+0xf0] ;  /* 0x0000f00001187983 */ /* 0x001ea20000300800 */
[----:B------:R-:W2:Y:S02]  /*1b400*/  LDL.LU R25, [R1+0xf4] ;  /* 0x0000f40001197983 */ /* 0x000ea40000300800 */
[----:B------:R-:W2:Y:S02]  /*1b410*/  LDL.LU R26, [R1+0xf8] ;  /* 0x0000f800011a7983 */ /* 0x000ea40000300800 */
[----:B------:R-:W2:Y:S03]  /*1b420*/  LDL.LU R27, [R1+0xfc] ;  /* 0x0000fc00011b7983 */ /* 0x000ea60000300800 */
[----:B------:R-:W-:Y:S01]  /*1b430*/  STL.64 [R1+0x1d0], R12 ;  /* 0x0001d00c01007387 */ /* 0x000fe20000100a00 */
[----:B------:R0:W-:Y:S03]  /*1b440*/  STL.64 [R1+0x1d8], R14 ;  /* 0x0001d80e01007387 */ /* 0x0001e60000100a00 */
[----:B0-----:R-:W3:Y:S01]  /*1b450*/  LDL.LU.64 R14, [R1+0x2530] ;  /* 0x00253000010e7983 */ /* 0x001ee20000300a00 */
[----:B------:R-:W3:Y:S02]  /*1b460*/  LDL.LU.64 R12, [R1+0x2528] ;  /* 0x00252800010c7983 */ /* 0x000ee40000300a00 */
[----:B------:R-:W3:Y:S02]  /*1b470*/  LDL.LU.64 R4, [R1+0x2520] ;  /* 0x0025200001047983 */ /* 0x000ee40000300a00 */
[C---:B---3--:R-:W-:Y:S01]  /*1b480*/  HMMA.16816.F32 R4, R8.reuse, R4, R12 ;  /* 0x000000040804723c */ /* 0x048fe2000000180c */
[----:B------:R-:W3:Y:S01]  /*1b490*/  LDL.LU.64 R14, [R1+0x2518] ;  /* 0x00251800010e7983 */ /* 0x000ee20000300a00 */
[----:B------:R-:W3:Y:S11]  /*1b4a0*/  LDL.LU.64 R12, [R1+0x2510] ;  /* 0x00251000010c7983 */ /* 0x000ef60000300a00 */
[----:B------:R-:W-:Y:S10]  /*1b4b0*/  @!UPT UIADD3 URZ, URZ, URZ, URZ ;  /* 0x0000003f3f3ff290 */ /* 0x000ff4000fffe03f */
[----:B------:R-:W-:Y:S01]  /*1b4c0*/  STL.64 [R1+0x1c0], R4 ;  /* 0x0001c00401007387 */ /* 0x000fe20000100a00 */
[----:B------:R0:W-:Y:S03]  /*1b4d0*/  STL.64 [R1+0x1c8], R6 ;  /* 0x0001c80601007387 */ /* 0x0001e60000100a00 */
[----:B0-----:R-:W2:Y:S01]  /*1b4e0*/  LDL.LU.64 R6, [R1+0x2508] ;  /* 0x0025080001067983 */ /* 0x001ea20000300a00 */
[----:B------:R-:W3:Y:S02]  /*1b4f0*/  LDL.LU.64 R4, [R1+0x2500] ;  /* 0x0025000001047983 */ /* 0x000ee40000300a00 */
[C---:B---3--:R-:W-:Y:S11]  /*1b500*/  HMMA.16816.F32 R12, R8.reuse, R4, R12 ;  /* 0x00000004080c723c */ /* 0x048ff6000000180c */
[----:B------:R-:W-:Y:S11]  /*1b510*/  @!UPT UIADD3 URZ, URZ, URZ, URZ ;  /* 0x0000003f3f3ff290 */ /* 0x000ff6000fffe03f */
[----:B------:R-:W-:Y:S01]  /*1b520*/  @!UPT UIADD3 URZ, URZ, URZ, URZ ;  /* 0x0000003f3f3ff290 */ /* 0x000fe2000fffe03f */
[----:B------:R0:W-:Y:S01]  /*1b530*/  STL.64 [R1+0x1b0], R12 ;  /* 0x0001b00c01007387 */ /* 0x0001e20000100a00 */
[----:B------:R-:W-:Y:S03]  /*1b540*/  STL.64 [R1+0x1b8], R14 ;  /* 0x0001b80e01007387 */ /* 0x000fe60000100a00 */
[----:B0-----:R-:W3:Y:S01]  /*1b550*/  LDL.LU.64 R12, [R1+0x24f8] ;  /* 0x0024f800010c7983 */ /* 0x001ee20000300a00 */
[----:B--2---:R-:W-:Y:S02]  /*1b560*/  STL.64 [R1+0x2498], R6 ;  /* 0x0024980601007387 */ /* 0x004fe40000100a00 */
[----:B------:R0:W-:Y:S02]  /*1b570*/  STL.64 [R1+0x2490], R4 ;  /* 0x0024900401007387 */ /* 0x0001e40000100a00 */
[----:B0-----:R-:W2:Y:S01]  /*1b580*/  LDL.LU R4, [R1+0xe0] ;  /* 0x0000e00001047983 */ /* 0x001ea20000300800 */
[----:B------:R-:W2:Y:S02]  /*1b590*/  LDL.LU R5, [R1+0xe4] ;  /* 0x0000e40001057983 */ /* 0x000ea40000300800 */
[----:B------:R-:W2:Y:S02]  /*1b5a0*/  LDL.LU R6, [R1+0xe8] ;  /* 0x0000e80001067983 */ /* 0x000ea40000300800 */
[----:B------:R-:W2:Y:S01]  /*1b5b0*/  LDL.LU R7, [R1+0xec] ;  /* 0x0000ec0001077983 */ /* 0x000ea20000300800 */
[C---:B---3--:R-:W-:Y:S01]  /*1b5c0*/  HMMA.16816.F32 R12, R8.reuse, R12, R16 ;  /* 0x0000000c080c723c */ /* 0x048fe20000001810 */
[----:B------:R-:W3:Y:S01]  /*1b5d0*/  LDL.LU.64 R18, [R1+0x24f0] ;  /* 0x0024f00001127983 */ /* 0x000ee20000300a00 */
[----:B------:R-:W3:Y:S11]  /*1b5e0*/  LDL.LU.64 R16, [R1+0x24e8] ;  /* 0x0024e80001107983 */ /* 0x000ef60000300a00 */
[----:B------:R-:W-:Y:S10]  /*1b5f0*/  @!UPT UIADD3 URZ, URZ, URZ, URZ ;  /* 0x0000003f3f3ff290 */ /* 0x000ff4000fffe03f */
[----:B------:R0:W-:Y:S01]  /*1b600*/  STL.64 [R1+0x1a0], R12 ;  /* 0x0001a00c01007387 */ /* 0x0001e20000100a00 */
[----:B------:R-:W-:Y:S03]  /*1b610*/  STL.64 [R1+0x1a8], R14 ;  /* 0x0001a80e01007387 */ /* 0x000fe60000100a00 */
[----:B0-----:R-:W3:Y:S02]  /*1b620*/  LDL.LU.64 R12, [R1+0x24e0] ;  /* 0x0024e000010c7983 */ /* 0x001ee40000300a00 */
[----:B---3--:R-:W-:Y:S02]  /*1b630*/  HMMA.16816.F32 R8, R8, R12, R16 ;  /* 0x0000000c0808723c */ /* 0x008fe40000001810 */
[----:B------:R-:W3:Y:S01]  /*1b640*/  LDL.LU.64 R18, [R1+0x24d8] ;  /* 0x0024d80001127983 */ /* 0x000ee20000300a00 */
[----:B------:R-:W3:Y:S02]  /*1b650*/  LDL.LU.64 R16, [R1+0x24d0] ;  /* 0x0024d00001107983 */ /* 0x000ee40000300a00 */
[----:B------:R0:W-:Y:S02]  /*1b660*/  STL.64 [R1+0x24a0], R12 ;  /* 0x0024a00c01007387 */ /* 0x0001e40000100a00 */
[----:B0-----:R-:W2:Y:S11]  /*1b670*/  LDL.64 R12, [R1+0x20] ;  /* 0x00002000010c7983 */ /* 0x001eb60000100a00 */
[----:B------:R-:W-:Y:S05]  /*1b680*/  @!UPT UIADD3 URZ, URZ, URZ, URZ ;  /* 0x0000003f3f3ff290 */ /* 0x000fea000fffe03f */
[----:B------:R0:W-:Y:S01]  /*1b690*/  STL.64 [R1+0x100], R8 ;  /* 0x0001000801007387 */ /* 0x0001e20000100a00 */
[----:B------:R-:W-:Y:S02]  /*1b6a0*/  STL.64 [R1+0x108], R10 ;  /* 0x0001080a01007387 */ /* 0x000fe40000100a00 */
[----:B0-----:R-:W-:Y:S02]  /*1b6b0*/  IMAD.MOV.U32 R8, RZ, RZ, R3 ;  /* 0x000000ffff087224 */ /* 0x001fe400078e0003 */
[----:B------:R-:W-:Y:S02]  /*1b6c0*/  IMAD.MOV.U32 R9, RZ, RZ, R0 ;  /* 0x000000ffff097224 */ /* 0x000fe400078e0000 */
[----:B----4-:R-:W-:Y:S02]  /*1b6d0*/  IMAD.MOV.U32 R3, RZ, RZ, R20 ;  /* 0x000000ffff037224 */ /* 0x010fe400078e0014 */
[----:B------:R-:W-:Y:S01]  /*1b6e0*/  IMAD.MOV.U32 R0, RZ, RZ, R21 ;  /* 0x000000ffff007224 */ /* 0x000fe200078e0015 */
[C---:B---3--:R-:W-:Y:S11]  /*1b6f0*/  HMMA.16816.F32 R24, R16.reuse, R20, R24 ;  /* 0x000000141018723c */ /* 0x048ff60000001818 */
[----:B------:R-:W-:Y:S11]  /*1b700*/  @!UPT UIADD3 URZ, URZ, URZ, URZ ;  /* 0x0000003f3f3ff290 */ /* 0x000ff6000fffe03f */
[----:B------:R-:W-:Y:S01]  /*1b710*/  @!UPT UIADD3 URZ, URZ, URZ, URZ ;  /* 0x0000003f3f3ff290 */ /* 0x000fe2000fffe03f */
[----:B------:R0:W-:Y:S01]  /*1b720*/  STL.64 [R1+0xf0], R24 ;  /* 0x0000f01801007387 */ /* 0x0001e20000100a00 */
[----:B------:R-:W-:Y:S03]  /*1b730*/  STL.64 [R1+0xf8], R26 ;  /* 0x0000f81a01007387 */ /* 0x000fe60000100a00 */
[----:B0-----:R-:W3:Y:S01]  /*1b740*/  LDL.LU.64 R24, [R1+0x24c8] ;  /* 0x0024c80001187983 */ /* 0x001ee20000300a00 */
[----:B------:R-:W3:Y:S02]  /*1b750*/  LDL.LU.64 R22, [R1+0x24c0] ;  /* 0x0024c00001167983 */ /* 0x000ee40000300a00 */
[----:B------:R-:W3:Y:S01]  /*1b760*/  LDL.LU.64 R20, [R1+0x24b8] ;  /* 0x0024b80001147983 */ /* 0x000ee20000300a00 */
[C---:B--2---:R-:W-:Y:S11]  /*1b770*/  HMMA.16816.F32 R4, R16.reuse, R12, R4 ;  /* 0x0000000c1004723c */ /* 0x044ff60000001804 */
[----:B------:R-:W-:Y:S11]  /*1b780*/  @!UPT UIADD3 URZ, URZ, URZ, URZ ;  /* 0x0000003f3f3ff290 */ /* 0x000ff6000fffe03f */
[----:B------:R-:W-:Y:S01]  /*1b790*/  @!UPT UIADD3 URZ, URZ, URZ, URZ ;  /* 0x0000003f3f3ff290 */ /* 0x000fe2000fffe03f */
[----:B------:R-:W-:Y:S01]  /*1b7a0*/  STL.64 [R1+0xe0], R4 ;  /* 0x0000e00401007387 */ /* 0x000fe20000100a00 */
[----:B------:R0:W-:Y:S02]  /*1b7b0*/  STL.64 [R1+0xe8], R6 ;  /* 0x0000e80601007387 */ /* 0x0001e40000100a00 */
[----:B0-----:R-:W-:Y:S02]  /*1b7c0*/  IMAD.MOV.U32 R7, RZ, RZ, R12 ;  /* 0x000000ffff077224 */ /* 0x001fe400078e000c */
[----:B------:R-:W-:Y:S02]  /*1b7d0*/  IMAD.MOV.U32 R6, RZ, RZ, R13 ;  /* 0x000000ffff067224 */ /* 0x000fe400078e000d */
[C---:B---3--:R-:W-:Y:S01]  /*1b7e0*/  HMMA.16816.F32 R12, R16.reuse, R24, R20 ;  /* 0x00000018100c723c */ /* 0x048fe20000001814 */
[----:B------:R-:W2:Y:S11]  /*1b7f0*/  LDL.LU R20, [R1+0x5c0] ;  /* 0x0005c00001147983 */ /* 0x000eb60000300800 */
[----:B------:R-:W-:Y:S11]  /*1b800*/  @!UPT UIADD3 URZ, URZ, URZ, URZ ;  /* 0x0000003f3f3ff290 */ /* 0x000ff6000fffe03f */
[----:B------:R0:W-:Y:S01]  /*1b810*/  STL.64 [R1+0xd0], R12 ;  /* 0x0000d00c01007387 */ /* 0x0001e20000100a00 */
[----:B------:R1:W-:Y:S02]  /*1b820*/  STL.64 [R1+0xd8], R14 ;  /* 0x0000d80e01007387 */ /* 0x0003e40000100a00 */
[----:B------:R-:W2:Y:S02]  /*1b830*/  LDL.LU R21, [R1+0x5c4] ;  /* 0x0005c40001157983 */ /* 0x000ea40000300800 */
[----:B------:R-:W3:Y:S01]  /*1b840*/  LDL.LU R22, [R1+0x5c8] ;  /* 0x0005c80001167983 */ /* 0x000ee20000300800 */
[----:B------:R-:W3:Y:S04]  /*1b850*/  LDL.LU R23, [R1+0x5cc] ;  /* 0x0005cc0001177983 */ /* 0x000ee80000300800 */
[----:B0-----:R-:W4:Y:S01]  /*1b860*/  LDL.LU R12, [R1+0x620] ;  /* 0x00062000010c7983 */ /* 0x001f220000300800 */
[----:B------:R-:W4:Y:S02]  /*1b870*/  LDL.LU R13, [R1+0x624] ;  /* 0x00062400010d7983 */ /* 0x000f240000300800 */
[----:B-1----:R-:W2:Y:S02]  /*1b880*/  LDL.LU R14, [R1+0x628] ;  /* 0x00062800010e7983 */ /* 0x002ea40000300800 */
[----:B------:R-:W2:Y:S02]  /*1b890*/  LDL.LU R15, [R1+0x62c] ;  /* 0x00062c00010f7983 */ /* 0x000ea40000300800 */
[----:B--2---:R-:W-:Y:S01]  /*1b8a0*/  STL.64 [R1+0x24b0], R14 ;  /* 0x0024b00e01007387 */ /* 0x004fe20000100a00 */
[----:B----4-:R0:W-:Y:S03]  /*1b8b0*/  STL.64 [R1+0x24a8], R12 ;  /* 0x0024a80c01007387 */ /* 0x0101e60000100a00 */
[----:B0-----:R-:W2:Y:S01]  /*1b8c0*/  LDL.LU R12, [R1+0xc0] ;  /* 0x0000c000010c7983 */ /* 0x001ea20000300800 */
[----:B------:R-:W2:Y:S02]  /*1b8d0*/  LDL.LU R13, [R1+0xc4] ;  /* 0x0000c400010d7983 */ /* 0x000ea40000300800 */
[----:B------:R-:W2:Y:S02]  /*1b8e0*/  LDL.LU R14, [R1+0xc8] ;  /* 0x0000c800010e7983 */ /* 0x000ea40000300800 */
[----:B------:R-:W2:Y:S01]  /*1b8f0*/  LDL.LU R15, [R1+0xcc] ;  /* 0x0000cc00010f7983 */ /* 0x000ea20000300800 */
[----:B------:R-:W4:Y:S01]  /*1b900*/  LDL.64 R4, [R1+0x30] ;  /* 0x0000300001047983 */ /* 0x000f220000100a00 */
[----:B---3--:R-:W-:Y:S02]  /*1b910*/  STL.64 [R1+0x2478], R22 ;  /* 0x0024781601007387 */ /* 0x008fe40000100a00 */
[----:B------:R0:W-:Y:S02]  /*1b920*/  STL.64 [R1+0x2470], R20 ;  /* 0x0024701401007387 */ /* 0x0001e40000100a00 */
[----:B0-----:R-:W3:Y:S01]  /*1b930*/  LDL.64 R20, [R1+0x50] ;  /* 0x0000500001147983 */ /* 0x001ee20000100a00 */
[----:B--2---:R-:W-:Y:S03]  /*1b940*/  HMMA.16816.F32 R12, R16, R8, R12 ;  /* 0x00000008100c723c */ /* 0x004fe6000000180c */
[----:B---3--:R0:W-:Y:S04]  /*1b950*/  STL.64 [R1+0x2488], R20 ;  /* 0x0024881401007387 */ /* 0x0081e80000100a00 */
[----:B0-----:R-:W2:Y:S01]  /*1b960*/  LDL.LU R20, [R1+0x610] ;  /* 0x0006100001147983 */ /* 0x001ea20000300800 */
[----:B------:R-:W2:Y:S02]  /*1b970*/  LDL.LU R21, [R1+0x614] ;  /* 0x0006140001157983 */ /* 0x000ea40000300800 */
[----:B------:R-:W2:Y:S02]  /*1b980*/  LDL.LU R22, [R1+0x618] ;  /* 0x0006180001167983 */ /* 0x000ea40000300800 */
[----:B------:R-:W2:Y:S01]  /*1b990*/  LDL.LU R23, [R1+0x61c] ;  /* 0x00061c0001177983 */ /* 0x000ea20000300800 */
[----:B------:R0:W-:Y:S02]  /*1b9a0*/  STL.64 [R1+0x2430], R24 ;  /* 0x0024301801007387 */ /* 0x0001e40000100a00 */
[----:B0-----:R-:W-:-:S02]  /*1b9b0*/  IMAD.MOV.U32 R24, RZ, RZ, R7 ;  /* 0x000000ffff187224 */ /* 0x001fc400078e0007 */
[----:B------:R-:W-:-:S05]  /*1b9c0*/  IMAD.MOV.U32 R25, RZ, RZ, R6 ;  /* 0x000000ffff197224 */ /* 0x000fca00078e0006 */
[----:B------:R0:W-:Y:S02]  /*1b9d0*/  STL.64 [R1+0x2448], R24 ;  /* 0x0024481801007387 */ /* 0x0001e40000100a00 */
[----:B0-----:R-:W-:Y:S02]  /*1b9e0*/  IMAD.MOV.U32 R24, RZ, RZ, R3 ;  /* 0x000000ffff187224 */ /* 0x001fe400078e0003 */
[----:B------:R-:W-:-:S05]  /*1b9f0*/  IMAD.MOV.U32 R25, RZ, RZ, R0 ;  /* 0x000000ffff197224 */ /* 0x000fca00078e0000 */
[----:B------:R0:W-:Y:S04]  /*1ba00*/  STL.64 [R1+0x2480], R24 ;  /* 0x0024801801007387 */ /* 0x0001e80000100a00 */
[----:B0-----:R-:W3:Y:S01]  /*1ba10*/  LDL.LU R24, [R1+0x600] ;  /* 0x0006000001187983 */ /* 0x001ee20000300800 */
[----:B------:R-:W3:Y:S02]  /*1ba20*/  LDL.LU R25, [R1+0x604] ;  /* 0x0006040001197983 */ /* 0x000ee40000300800 */
[----:B------:R-:W3:Y:S02]  /*1ba30*/  LDL.LU R26, [R1+0x608] ;  /* 0x00060800011a7983 */ /* 0x000ee40000300800 */
[----:B------:R-:W3:Y:S01]  /*1ba40*/  LDL.LU R27, [R1+0x60c] ;  /* 0x00060c00011b7983 */ /* 0x000ee20000300800 */
[----:B------:R-:W-:Y:S01]  /*1ba50*/  STL.64 [R1+0xc0], R12 ;  /* 0x0000c00c01007387 */ /* 0x000fe20000100a00 */
[----:B------:R0:W-:Y:S03]  /*1ba60*/  STL.64 [R1+0xc8], R14 ;  /* 0x0000c80e01007387 */ /* 0x0001e60000100a00 */
[----:B0-----:R-:W4:Y:S01]  /*1ba70*/  LDL.LU.64 R14, [R1+0x24b0] ;  /* 0x0024b000010e7983 */ /* 0x001f220000300a00 */
[----:B------:R-:W4:Y:S02]  /*1ba80*/  LDL.LU.64 R12, [R1+0x24a8] ;  /* 0x0024a800010c7983 */ /* 0x000f240000300a00 */
[----:B------:R0:W-:Y:S02]  /*1ba90*/  STL.64 [R1+0x2428], R8 ;  /* 0x0024280801007387 */ /* 0x0001e40000100a00 */
[----:B0-----:R-:W2:Y:S01]  /*1baa0*/  LDL.LU R8, [R1+0x590] ;  /* 0x0005900001087983 */ /* 0x001ea20000300800 */
[----:B------:R-:W2:Y:S02]  /*1bab0*/  LDL.LU R9, [R1+0x594] ;  /* 0x0005940001097983 */ /* 0x000ea40000300800 */
[----:B------:R-:W2:Y:S02]  /*1bac0*/  LDL.LU R10, [R1+0x598] ;  /* 0x00059800010a7983 */ /* 0x000ea40000300800 */
[----:B------:R-:W2:Y:S02]  /*1bad0*/  LDL.LU R11, [R1+0x59c] ;  /* 0x00059c00010b7983 */ /* 0x000ea40000300800 */
[----:B--2---:R-:W-:Y:S01]  /*1bae0*/  STL.64 [R1+0x2440], R10 ;  /* 0x0024400a01007387 */ /* 0x004fe20000100a00 */
[----:B------:R0:W-:Y:S03]  /*1baf0*/  STL.64 [R1+0x2438], R8 ;  /* 0x0024380801007387 */ /* 0x0001e60000100a00 */
[----:B0-----:R-:W2:Y:S01]  /*1bb00*/  LDL.LU R8, [R1+0x5a0] ;  /* 0x0005a00001087983 */ /* 0x001ea20000300800 */
[----:B------:R-:W2:Y:S02]  /*1bb10*/  LDL.LU R9, [R1+0x5a4] ;  /* 0x0005a40001097983 */ /* 0x000ea40000300800 */
[----:B------:R-:W2:Y:S02]  /*1bb20*/  LDL.LU R10, [R1+0x5a8] ;  /* 0x0005a800010a7983 */ /* 0x000ea40000300800 */
[----:B------:R-:W2:Y:S01]  /*1bb30*/  LDL.LU R11, [R1+0x5ac] ;  /* 0x0005ac00010b7983 */ /* 0x000ea20000300800 */
[C---:B----4-:R-:W-:Y:S01]  /*1bb40*/  HMMA.16816.F32 R12, R16.reuse, R4, R12 ;  /* 0x00000004100c723c */ /* 0x050fe2000000180c */
[----:B--2---:R-:W-:Y:S01]  /*1bb50*/  STL.64 [R1+0x2458], R10 ;  /* 0x0024580a01007387 */ /* 0x004fe20000100a00 */
[----:B------:R0:W-:Y:S03]  /*1bb60*/  STL.64 [R1+0x2450], R8 ;  /* 0x0024500801007387 */ /* 0x0001e60000100a00 */
[----:B0-----:R-:W2:Y:S01]  /*1bb70*/  LDL.LU R8, [R1+0x5b0] ;  /* 0x0005b00001087983 */ /* 0x001ea20000300800 */
[----:B------:R-:W2:Y:S02]  /*1bb80*/  LDL.LU R9, [R1+0x5b4] ;  /* 0x0005b40001097983 */ /* 0x000ea40000300800 */
[----:B------:R-:W2:Y:S02]  /*1bb90*/  LDL.LU R10, [R1+0x5b8] ;  /* 0x0005b800010a7983 */ /* 0x000ea40000300800 */
[----:B------:R-:W2:Y:S11]  /*1bba0*/  LDL.LU R11, [R1+0x5bc] ;  /* 0x0005bc00010b7983 */ /* 0x000eb60000300800 */
[----:B------:R-:W-:Y:S02]  /*1bbb0*/  @!UPT UIADD3 URZ, URZ, URZ, URZ ;  /* 0x0000003f3f3ff290 */ /* 0x000fe4000fffe03f */
[----:B------:R0:W-:Y:S01]  /*1bbc0*/  STL.64 [R1+0x190], R12 ;  /* 0x0001900c01007387 */ /* 0x0001e20000100a00 */
[----:B------:R1:W-:Y:S03]  /*1bbd0*/  STL.64 [R1+0x198], R14 ;  /* 0x0001980e01007387 */ /* 0x0003e60000100a00 */
[----:B0-----:R-:W4:Y:S01]  /*1bbe0*/  LDL.LU.64 R12, [R1+0x24a0] ;  /* 0x0024a000010c7983 */ /* 0x001f220000300a00 */
[----:B-1----:R-:W-:Y:S02]  /*1bbf0*/  IMAD.MOV.U32 R15, RZ, RZ, R4 ;  /* 0x000000ffff0f7224 */ /* 0x002fe400078e0004 */
[----:B------:R-:W-:Y:S02]  /*1bc00*/  IMAD.MOV.U32 R14, RZ, RZ, R5 ;  /* 0x000000ffff0e7224 */ /* 0x000fe400078e0005 */
[----:B------:R-:W2:Y:S01]  /*1bc10*/  LDL.LU.64 R6, [R1+0x2498] ;  /* 0x0024980001067983 */ /* 0x000ea20000300a00 */
[----:B------:R-:W2:Y:S02]  /*1bc20*/  LDL.LU.64 R4, [R1+0x2490] ;  /* 0x0024900001047983 */ /* 0x000ea40000300a00 */
[C---:B--2---:R-:W-:Y:S11]  /*1bc30*/  HMMA.16816.F32 R20, R16.reuse, R4, R20 ;  /* 0x000000041014723c */ /* 0x044ff60000001814 */
[----:B------:R-:W-:Y:S11]  /*1bc40*/  @!UPT UIADD3 URZ, URZ, URZ, URZ ;  /* 0x0000003f3f3ff290 */ /* 0x000ff6000fffe03f */
[----:B------:R-:W-:Y:S01]  /*1bc50*/  @!UPT UIADD3 URZ, URZ, URZ, URZ ;  /* 0x0000003f3f3ff290 */ /* 0x000fe2000fffe03f */
[----:B------:R0:W-:Y:S01]  /*1bc60*/  STL.64 [R1+0x2b0], R20 ;  /* 0x0002b01401007387 */ /* 0x0001e20000100a00 */
[----:B------:R-:W-:Y:S03]  /*1bc70*/  STL.64 [R1+0x2b8], R22 ;  /* 0x0002b81601007387 */ /* 0x000fe60000100a00 */
[----:B0-----:R-:W3:Y:S02]  /*1bc80*/  LDL.LU.64 R20, [R1+0x2488] ;  /* 0x0024880001147983 */ /* 0x001ee40000300a00 */
[C---:B---3--:R-:W-:Y:S01]  /*1bc90*/  HMMA.16816.F32 R24, R16.reuse, R20, R24 ;  /* 0x000000141018723c */ /* 0x048fe20000001818 */
[----:B------:R-:W-:Y:S02]  /*1bca0*/  IMAD.MOV.U32 R3, RZ, RZ, R20 ;  /* 0x000000ffff037224 */ /* 0x000fe400078e0014 */
[----:B------:R-:W-:Y:S11]  /*1bcb0*/  IMAD.MOV.U32 R0, RZ, RZ, R21 ;  /* 0x000000ffff007224 */ /* 0x000ff600078e0015 */
[----:B------:R-:W-:Y:S09]  /*1bcc0*/  @!UPT UIADD3 URZ, URZ, URZ, URZ ;  /* 0x0000003f3f3ff290 */ /* 0x000ff2000fffe03f */
[----:B------:R0:W-:Y:S01]  /*1bcd0*/  STL.64 [R1+0x3d0], R24 ;  /* 0x0003d01801007387 */ /* 0x0001e20000100a00 */
[----:B------:R1:W-:Y:S03]  /*1bce0*/  STL.64 [R1+0x3d8], R26 ;  /* 0x0003d81a01007387 */ /* 0x0003e60000100a00 */
[----:B0-----:R-:W1:Y:S01]  /*1bcf0*/  LDL.LU.64 R24, [R1+0x2480] ;  /* 0x0024800001187983 */ /* 0x001e620000300a00 */
[----:B------:R-:W4:Y:S02]  /*1bd00*/  LDL.LU.64 R22, [R1+0x2478] ;  /* 0x0024780001167983 */ /* 0x000f240000300a00 */
[----:B------:R-:W4:Y:S02]  /*1bd10*/  LDL.LU.64 R20, [R1+0x2470] ;  /* 0x0024700001147983 */ /* 0x000f240000300a00 */
[----:B----4-:R-:W-:Y:S01]  /*1bd20*/  HMMA.16816.F32 R16, R16, R12, R20 ;  /* 0x0000000c1010723c */ /* 0x010fe20000001814 */
[----:B------:R-:W1:Y:S01]  /*1bd30*/  LDL.LU.64 R22, [R1+0x2468] ;  /* 0x0024680001167983 */ /* 0x000e620000300a00 */
[----:B------:R-:W1:Y:S11]  /*1bd40*/  LDL.LU.64 R20, [R1+0x2460] ;  /* 0x0024600001147983 */ /* 0x000e760000300a00 */
[----:B------:R-:W-:Y:S10]  /*1bd50*/  @!UPT UIADD3 URZ, URZ, URZ, URZ ;  /* 0x0000003f3f3ff290 */ /* 0x000ff4000fffe03f */
[----:B------:R-:W-:Y:S01]  /*1bd60*/  STL.64 [R1+0x3c0], R16 ;  /* 0x0003c01001007387 */ /* 0x000fe20000100a00 */
[----:B------:R-:W-:Y:S01]  /*1bd70*/  STL.64 [R1+0x3c8], R18 ;  /* 0x0003c81201007387 */ /* 0x000fe20000100a00 */
[C---:B-1----:R-:W-:Y:S02]  /*1bd80*/  HMMA.16816.F32 R24, R20.reuse, R24, R8 ;  /* 0x000000181418723c */ /* 0x042fe40000001808 */
        /* <DEDUP_REMOVED lines=27> */
[----:B------:R-:W-:Y:S02]  /*1bf40*/  IMAD.MOV.U32 R16, RZ, RZ, R15 ;  /* 0x000000ffff107224 */ /* 0x000fe400078e000f */
[----:B------:R-:W-:Y:S01]  /*1bf50*/  IMAD.MOV.U32 R17, RZ, RZ, R14 ;  /* 0x000000ffff117224 */ /* 0x000fe200078e000e */
[----:B------:R0:W-:Y:S04]  /*1bf60*/  STL.64 [R1+0x23c8], R8 ;  /* 0x0023c80801007387 */ /* 0x0001e80000100a00 */
[----:B0-----:R-:W3:Y:S01]  /*1bf70*/  LDL.LU R8, [R1+0x540] ;  /* 0x0005400001087983 */ /* 0x001ee20000300800 */
[----:B------:R-:W3:Y:S02]  /*1bf80*/  LDL.LU R9, [R1+0x544] ;  /* 0x0005440001097983 */ /* 0x000ee40000300800 */
[----:B------:R-:W3:Y:S02]  /*1bf90*/  LDL.LU R10, [R1+0x548] ;  /* 0x00054800010a7983 */ /* 0x000ee40000300800 */
[----:B------:R-:W3:Y:S01]  /*1bfa0*/  LDL.LU R11, [R1+0x54c] ;  /* 0x00054c00010b7983 */ /* 0x000ee20000300800 */
[C---:B--2---:R-:W-:Y:S11]  /*1bfb0*/  HMMA.16816.F32 R24, R20.reuse, R16, R24 ;  /* 0x000000101418723c */ /* 0x044ff60000001818 */
[----:B------:R-:W-:Y:S11]  /*1bfc0*/  @!UPT UIADD3 URZ, URZ, URZ, URZ ;  /* 0x0000003f3f3ff290 */ /* 0x000ff6000fffe03f */
[----:B------:R-:W-:Y:S01]  /*1bfd0*/  @!UPT UIADD3 URZ, URZ, URZ, URZ ;  /* 0x0000003f3f3ff290 */ /* 0x000fe2000fffe03f */
[----:B------:R-:W-:Y:S01]  /*1bfe0*/  STL.64 [R1+0x410], R24 ;  /* 0x0004101801007387 */ /* 0x000fe20000100a00 */
[----:B------:R0:W-:Y:S03]  /*1bff0*/  STL.64 [R1+0x418], R26 ;  /* 0x0004181a01007387 */ /* 0x0001e60000100a00 */
[----:B0-----:R-:W2:Y:S01]  /*1c000*/  LDL.LU.64 R26, [R1+0x2400] ;  /* 0x00240000011a7983 */ /* 0x001ea20000300a00 */
[----:B------:R-:W2:Y:S02]  /*1c010*/  LDL.LU.64 R24, [R1+0x23f8] ;  /* 0x0023f80001187983 */ /* 0x000ea40000300a00 */
[----:B------:R-:W-:Y:S01]  /*1c020*/  STL.64 [R1+0x23c0], R16 ;  /* 0x0023c01001007387 */ /* 0x000fe20000100a00 */
[----:B--2---:R-:W-:Y:S11]  /*1c030*/  HMMA.16816.F32 R24, R20, R4, R24 ;  /* 0x000000041418723c */ /* 0x004ff60000001818 */
        /* <DEDUP_REMOVED lines=8> */
[----:B0-----:R-:W4:Y:S01]  /*1c0c0*/  LDL.LU R4, [R1+0x3f0] ;  /* 0x0003f00001047983 */ /* 0x001f220000300800 */
[----:B------:R-:W4:Y:S02]  /*1c0d0*/  LDL.LU R5, [R1+0x3f4] ;  /* 0x0003f40001057983 */ /* 0x000f240000300800 */
[----:B------:R-:W4:Y:S02]  /*1c0e0*/  LDL.LU R6, [R1+0x3f8] ;  /* 0x0003f80001067983 */ /* 0x000f240000300800 */
[----:B------:R-:W4:Y:S02]  /*1c0f0*/  LDL.LU R7, [R1+0x3fc] ;  /* 0x0003fc0001077983 */ /* 0x000f240000300800 */
[----:B------:R-:W-:-:S02]  /*1c100*/  IMAD.MOV.U32 R16, RZ, RZ, R3 ;  /* 0x000000ffff107224 */ /* 0x000fc400078e0003 */
[----:B------:R-:W-:Y:S01]  /*1c110*/  IMAD.MOV.U32 R17, RZ, RZ, R0 ;  /* 0x000000ffff117224 */ /* 0x000fe200078e0000 */
[C---:B---3--:R-:W-:Y:S08]  /*1c120*/  HMMA.16816.F32 R8, R20.reuse, R12, R8 ;  /* 0x0000000c1408723c */ /* 0x048ff00000001808 */
[----:B----4-:R-:W-:Y:S01]  /*1c130*/  HMMA.16816.F32 R16, R20, R16, R4 ;  /* 0x000000101410723c */ /* 0x010fe20000001804 */
[----:B------:R-:W3:Y:S11]  /*1c140*/  LDL.LU R4, [R1+0x520] ;  /* 0x0005200001047983 */ /* 0x000ef60000300800 */
[----:B------:R-:W-:Y:S11]  /*1c150*/  @!UPT UIADD3 URZ, URZ, URZ, URZ ;  /* 0x0000003f3f3ff290 */ /* 0x000ff6000fffe03f */
[----:B------:R-:W-:Y:S01]  /*1c160*/  STL.64 [R1+0x3f0], R16 ;  /* 0x0003f01001007387 */ /* 0x000fe20000100a00 */
[----:B------:R-:W-:Y:S02]  /*1c170*/  STL.64 [R1+0x3f8], R18 ;  /* 0x0003f81201007387 */ /* 0x000fe40000100a00 */
[----:B------:R0:W-:Y:S02]  /*1c180*/  STL.64 [R1+0x3b0], R8 ;  /* 0x0003b00801007387 */ /* 0x0001e40000100a00 */
[----:B------:R-:W-:Y:S01]  /*1c190*/  STL.64 [R1+0x3b8], R10 ;  /* 0x0003b80a01007387 */ /* 0x000fe20000100a00 */
[----:B------:R-:W3:Y:S01]  /*1c1a0*/  LDL.LU R5, [R1+0x524] ;  /* 0x0005240001057983 */ /* 0x000ee20000300800 */
[----:B------:R-:W4:Y:S02]  /*1c1b0*/  LDL.LU R6, [R1+0x528] ;  /* 0x0005280001067983 */ /* 0x000f240000300800 */
[----:B------:R-:W4:Y:S02]  /*1c1c0*/  LDL.LU R7, [R1+0x52c] ;  /* 0x00052c0001077983 */ /* 0x000f240000300800 */
[----:B----4-:R-:W-:Y:S01]  /*1c1d0*/  STL.64 [R1+0x23d8], R6 ;  /* 0x0023d80601007387 */ /* 0x010fe20000100a00 */
[----:B---3--:R1:W-:Y:S02]  /*1c1e0*/  STL.64 [R1+0x23d0], R4 ;  /* 0x0023d00401007387 */ /* 0x0083e40000100a00 */
[----:B0-----:R-:W3:Y:S01]  /*1c1f0*/  LDL.64 R8, [R1+0x20] ;  /* 0x0000200001087983 */ /* 0x001ee20000100a00 */
[----:B-1----:R-:W2:Y:S04]  /*1c200*/  LDL.64 R4, [R1+0x40] ;  /* 0x0000400001047983 */ /* 0x002ea80000100a00 */
[----:B---3--:R0:W-:Y:S04]  /*1c210*/  STL.64 [R1+0x23e0], R8 ;  /* 0x0023e00801007387 */ /* 0x0081e80000100a00 */
[----:B0-----:R-:W2:Y:S01]  /*1c220*/  LDL.LU R8, [R1+0x530] ;  /* 0x0005300001087983 */ /* 0x001ea20000300800 */
[----:B------:R-:W2:Y:S02]  /*1c230*/  LDL.LU R9, [R1+0x534] ;  /* 0x0005340001097983 */ /* 0x000ea40000300800 */
[----:B------:R-:W2:Y:S02]  /*1c240*/  LDL.LU R10, [R1+0x538] ;  /* 0x00053800010a7983 */ /* 0x000ea40000300800 */
[----:B------:R-:W2:Y:S01]  /*1c250*/  LDL.LU R11, [R1+0x53c] ;  /* 0x00053c00010b7983 */ /* 0x000ea20000300800 */
[----:B------:R0:W-:Y:S04]  /*1c260*/  STL.64 [R1+0x2390], R12 ;  /* 0x0023900c01007387 */ /* 0x0001e80000100a00 */
[----:B0-----:R-:W3:Y:S01]  /*1c270*/  LDL.LU R12, [R1+0x510] ;  /* 0x00051000010c7983 */ /* 0x001ee20000300800 */
[----:B------:R-:W3:Y:S02]  /*1c280*/  LDL.LU R13, [R1+0x514] ;  /* 0x00051400010d7983 */ /* 0x000ee40000300800 */
[----:B------:R-:W3:Y:S02]  /*1c290*/  LDL.LU R14, [R1+0x518] ;  /* 0x00051800010e7983 */ /* 0x000ee40000300800 */
[----:B------:R-:W3:Y:S01]  /*1c2a0*/  LDL.LU R15, [R1+0x51c] ;  /* 0x00051c00010f7983 */ /* 0x000ee20000300800 */
[----:B------:R-:W4:Y:S01]  /*1c2b0*/  LDL.LU R20, [R1+0x560] ;  /* 0x0005600001147983 */ /* 0x000f220000300800 */
        /* <DEDUP_REMOVED lines=8> */
[----:B------:R-:W4:Y:S01]  /*1c340*/  LDL.LU R23, [R1+0x4dc] ;  /* 0x0004dc0001177983 */ /* 0x000f220000300800 */
[----:B------:R-:W-:Y:S01]  /*1c350*/  HMMA.16816.F32 R8, R24, R4, R8 ;  /* 0x000000041808723c */ /* 0x000fe20000001808 */
[----:B----4-:R-:W-:Y:S01]  /*1c360*/  STL.64 [R1+0x2328], R22 ;  /* 0x0023281601007387 */ /* 0x010fe20000100a00 */
[----:B--2---:R0:W-:Y:S03]  /*1c370*/  STL.64 [R1+0x2320], R20 ;  /* 0x0023201401007387 */ /* 0x0041e60000100a00 */
[----:B0-----:R-:W2:Y:S01]  /*1c380*/  LDL.LU R20, [R1+0x480] ;  /* 0x0004800001147983 */ /* 0x001ea20000300800 */
[----:B------:R-:W2:Y:S02]  /*1c390*/  LDL.LU R21, [R1+0x484] ;  /* 0x0004840001157983 */ /* 0x000ea40000300800 */
[----:B------:R-:W4:Y:S02]  /*1c3a0*/  LDL.LU R22, [R1+0x488] ;  /* 0x0004880001167983 */ /* 0x000f240000300800 */
[----:B------:R-:W4:Y:S01]  /*1c3b0*/  LDL.LU R23, [R1+0x48c] ;  /* 0x00048c0001177983 */ /* 0x000f220000300800 */
[----:B------:R-:W2:Y:S01]  /*1c3c0*/  LDL.LU R16, [R1+0x500] ;  /* 0x0005000001107983 */ /* 0x000ea20000300800 */
[----:B------:R-:W3:Y:S02]  /*1c3d0*/  LDL.LU R17, [R1+0x504] ;  /* 0x0005040001117983 */ /* 0x000ee40000300800 */
[----:B------:R-:W3:Y:S02]  /*1c3e0*/  LDL.LU R18, [R1+0x508] ;  /* 0x0005080001127983 */ /* 0x000ee40000300800 */
[----:B------:R-:W3:Y:S02]  /*1c3f0*/  LDL.LU R19, [R1+0x50c] ;  /* 0x00050c0001137983 */ /* 0x000ee40000300800 */
[----:B------:R-:W-:-:S02]  /*1c400*/  IMAD.MOV.U32 R3, RZ, RZ, R4 ;  /* 0x000000ffff037224 */ /* 0x000fc400078e0004 */
[----:B------:R-:W-:Y:S01]  /*1c410*/  IMAD.MOV.U32 R0, RZ, RZ, R5 ;  /* 0x000000ffff007224 */ /* 0x000fe200078e0005 */
[----:B----4-:R-:W-:Y:S01]  /*1c420*/  STL.64 [R1+0x2338], R22 ;  /* 0x0023381601007387 */ /* 0x010fe20000100a00 */
[----:B--2---:R0:W-:Y:S03]  /*1c430*/  STL.64 [R1+0x2330], R20 ;  /* 0x0023301401007387 */ /* 0x0041e60000100a00 */
[----:B0-----:R-:W3:Y:S01]  /*1c440*/  LDL.LU.64 R20, [R1+0x10] ;  /* 0x0000100001147983 */ /* 0x001ee20000300a00 */
[----:B------:R0:W-:Y:S02]  /*1c450*/  STL.64 [R1+0x3a0], R8 ;  /* 0x0003a00801007387 */ /* 0x0001e40000100a00 */
[----:B------:R-:W-:Y:S01]  /*1c460*/  STL.64 [R1+0x3a8], R10 ;  /* 0x0003a80a01007387 */ /* 0x000fe20000100a00 */
[----:B0-----:R-:W2:Y:S01]  /*1c470*/  LDL.LU.64 R8, [R1+0x23e0] ;  /* 0x0023e00001087983 */ /* 0x001ea20000300a00 */
[----:B------:R-:W2:Y:S02]  /*1c480*/  LDL.LU.64 R6, [R1+0x23d8] ;  /* 0x0023d80001067983 */ /* 0x000ea40000300a00 */
[----:B------:R-:W2:Y:S01]  /*1c490*/  LDL.LU.64 R4, [R1+0x23d0] ;  /* 0x0023d00001047983 */ /* 0x000ea20000300a00 */
[C---:B---3--:R-:W-:Y:S08]  /*1c4a0*/  HMMA.16816.F32 R12, R24.reuse, R20, R12 ;  /* 0x00000014180c723c */ /* 0x048ff0000000180c */
[----:B--2---:R-:W-:Y:S11]  /*1c4b0*/  HMMA.16816.F32 R4, R24, R8, R4 ;  /* 0x000000081804723c */ /* 0x004ff60000001804 */
[----:B------:R-:W-:Y:S11]  /*1c4c0*/  @!UPT UIADD3 URZ, URZ, URZ, URZ ;  /* 0x0000003f3f3ff290 */ /* 0x000ff6000fffe03f */
[----:B------:R-:W-:Y:S01]  /*1c4d0*/  @!UPT UIADD3 URZ, URZ, URZ, URZ ;  /* 0x0000003f3f3ff290 */ /* 0x000fe2000fffe03f */
[----:B------:R0:W-:Y:S01]  /*1c4e0*/  STL.64 [R1+0x390], R4 ;  /* 0x0003900401007387 */ /* 0x0001e20000100a00 */
[----:B------:R-:W-:Y:S02]  /*1c4f0*/  STL.64 [R1+0x398], R6 ;  /* 0x0003980601007387 */ /* 0x000fe40000100a00 */
[----:B0-----:R-:W-:Y:S02]  /*1c500*/  IMAD.MOV.U32 R5, RZ, RZ, R8 ;  /* 0x000000ffff057224 */ /* 0x001fe400078e0008 */
[----:B------:R-:W-:Y:S02]  /*1c510*/  IMAD.MOV.U32 R4, RZ, RZ, R9 ;  /* 0x000000ffff047224 */ /* 0x000fe400078e0009 */
[----:B------:R-:W2:Y:S01]  /*1c520*/  LDL.LU.64 R8, [R1+0x23c8] ;  /* 0x0023c80001087983 */ /* 0x000ea20000300a00 */
[----:B------:R0:W-:Y:S02]  /*1c530*/  STL.64 [R1+0x380], R12 ;  /* 0x0003800c01007387 */ /* 0x0001e40000100a00 */
[----:B------:R-:W-:Y:S01]  /*1c540*/  STL.64 [R1+0x388], R14 ;  /* 0x0003880e01007387 */ /* 0x000fe20000100a00 */
[----:B0-----:R-:W3:Y:S04]  /*1c550*/  LDL.LU.64 R12, [R1+0x50] ;  /* 0x00005000010c7983 */ /* 0x001ee80000300a00 */
[----:B---3--:R-:W-:Y:S01]  /*1c560*/  STL.64 [R1+0x23a8], R12 ;  /* 0x0023a80c01007387 */ /* 0x008fe20000100a00 */
[----:B------:R0:W-:Y:S02]  /*1c570*/  STL.64 [R1+0x2348], R20 ;  /* 0x0023481401007387 */ /* 0x0001e40000100a00 */
[----:B0-----:R-:W-:-:S02]  /*1c580*/  IMAD.MOV.U32 R20, RZ, RZ, R5 ;  /* 0x000000ffff147224 */ /* 0x001fc400078e0005 */
[----:B------:R-:W-:-:S05]  /*1c590*/  IMAD.MOV.U32 R21, RZ, RZ, R4 ;  /* 0x000000ffff157224 */ /* 0x000fca00078e0004 */
[----:B------:R0:W-:Y:S01]  /*1c5a0*/  STL.64 [R1+0x2360], R20 ;  /* 0x0023601401007387 */ /* 0x0001e20000100a00 */
[----:B------:R-:W3:Y:S02]  /*1c5b0*/  LDL.LU R4, [R1+0x360] ;  /* 0x0003600001047983 */ /* 0x000ee40000300800 */
[----:B------:R-:W3:Y:S02]  /*1c5c0*/  LDL.LU R5, [R1+0x364] ;  /* 0x0003640001057983 */ /* 0x000ee40000300800 */
[----:B------:R-:W3:Y:S01]  /*1c5d0*/  LDL.LU R6, [R1+0x368] ;  /* 0x0003680001067983 */ /* 0x000ee20000300800 */
[----:B------:R-:W3:Y:S01]  /*1c5e0*/  LDL.LU R7, [R1+0x36c] ;  /* 0x00036c0001077983 */ /* 0x000ee20000300800 */
[----:B------:R-:W4:Y:S02]  /*1c5f0*/  LDL.LU R12, [R1+0x4f0] ;  /* 0x0004f000010c7983 */ /* 0x000f240000300800 */
[----:B------:R-:W4:Y:S02]  /*1c600*/  LDL.LU R13, [R1+0x4f4] ;  /* 0x0004f400010d7983 */ /* 0x000f240000300800 */
[----:B------:R-:W4:Y:S01]  /*1c610*/  LDL.LU R14, [R1+0x4f8] ;  /* 0x0004f800010e7983 */ /* 0x000f220000300800 */
[----:B------:R-:W4:Y:S01]  /*1c620*/  LDL.LU R15, [R1+0x4fc] ;  /* 0x0004fc00010f7983 */ /* 0x000f220000300800 */
[----:B0-----:R-:W-:-:S02]  /*1c630*/  IMAD.MOV.U32 R20, RZ, RZ, R3 ;  /* 0x000000ffff147224 */ /* 0x001fc400078e0003 */
[----:B------:R-:W-:-:S05]  /*1c640*/  IMAD.MOV.U32 R21, RZ, RZ, R0 ;  /* 0x000000ffff157224 */ /* 0x000fca00078e0000 */
[----:B------:R0:W-:Y:S04]  /*1c650*/  STL.64 [R1+0x2388], R20 ;  /* 0x0023881401007387 */ /* 0x0001e80000100a00 */
[----:B0-----:R-:W3:Y:S01]  /*1c660*/  LDL.LU R20, [R1+0x4c0] ;  /* 0x0004c00001147983 */ /* 0x001ee20000300800 */
[----:B------:R-:W3:Y:S02]  /*1c670*/  LDL.LU R21, [R1+0x4c4] ;  /* 0x0004c40001157983 */ /* 0x000ee40000300800 */
[----:B------:R-:W3:Y:S02]  /*1c680*/  LDL.LU R22, [R1+0x4c8] ;  /* 0x0004c80001167983 */ /* 0x000ee40000300800 */
[----:B------:R-:W3:Y:S01]  /*1c690*/  LDL.LU R23, [R1+0x4cc] ;  /* 0x0004cc0001177983 */ /* 0x000ee20000300800 */
[C---:B--2---:R-:W-:Y:S01]  /*1c6a0*/  HMMA.16816.F32 R16, R24.reuse, R8, R16 ;  /* 0x000000081810723c */ /* 0x044fe20000001810 */
[----:B---3--:R-:W-:Y:S01]  /*1c6b0*/  STL.64 [R1+0x23a0], R22 ;  /* 0x0023a01601007387 */ /* 0x008fe20000100a00 */
[----:B------:R0:W-:Y:S03]  /*1c6c0*/  STL.64 [R1+0x2398], R20 ;  /* 0x0023981401007387 */ /* 0x0001e60000100a00 */
[----:B0-----:R-:W2:Y:S01]  /*1c6d0*/  LDL.LU R20, [R1+0x4e0] ;  /* 0x0004e00001147983 */ /* 0x001ea20000300800 */
[----:B------:R-:W2:Y:S02]  /*1c6e0*/  LDL.LU R21, [R1+0x4e4] ;  /* 0x0004e40001157983 */ /* 0x000ea40000300800 */
[----:B------:R-:W2:Y:S02]  /*1c6f0*/  LDL.LU R22, [R1+0x4e8] ;  /* 0x0004e80001167983 */ /* 0x000ea40000300800 */
[----:B------:R-:W2:Y:S11]  /*1c700*/  LDL.LU R23, [R1+0x4ec] ;  /* 0x0004ec0001177983 */ /* 0x000eb60000300800 */
[----:B------:R-:W-:Y:S02]  /*1c710*/  @!UPT UIADD3 URZ, URZ, URZ, URZ ;  /* 0x0000003f3f3ff290 */ /* 0x000fe4000fffe03f */
[----:B------:R0:W-:Y:S01]  /*1c720*/  STL.64 [R1+0x370], R16 ;  /* 0x0003701001007387 */ /* 0x0001e20000100a00 */
[----:B------:R-:W-:Y:S03]  /*1c730*/  STL.64 [R1+0x378], R18 ;  /* 0x0003781201007387 */ /* 0x000fe60000100a00 */
[----:B0-----:R-:W3:Y:S01]  /*1c740*/  LDL.LU.64 R16, [R1+0x23c0] ;  /* 0x0023c00001107983 */ /* 0x001ee20000300a00 */
[----:B------:R0:W-:Y:S03]  /*1c750*/  STL.64 [R1+0x2340], R8 ;  /* 0x0023400801007387 */ /* 0x0001e60000100a00 */
        /* <DEDUP_REMOVED lines=20> */
[----:B0-----:R-:W3:Y:S01]  /*1c8a0*/  LDL.LU.64 R6, [R1+0x23b8] ;  /* 0x0023b80001067983 */ /* 0x001ee20000300a00 */
[----:B------:R-:W4:Y:S02]  /*1c8b0*/  LDL.LU.64 R4, [R1+0x23b0] ;  /* 0x0023b00001047983 */ /* 0x000f240000300a00 */
[C---:B----4-:R-:W-:Y:S11]  /*1c8c0*/  HMMA.16816.F32 R12, R24.reuse, R4, R12 ;  /* 0x00000004180c723c */ /* 0x050ff6000000180c */
[----:B------:R-:W-:Y:S11]  /*1c8d0*/  @!UPT UIADD3 URZ, URZ, URZ, URZ ;  /* 0x0000003f3f3ff290 */ /* 0x000ff6000fffe03f */
[----:B------:R-:W-:Y:S01]  /*1c8e0*/  @!UPT UIADD3 URZ, URZ, URZ, URZ ;  /* 0x0000003f3f3ff290 */ /* 0x000fe2000fffe03f */
[----:B------:R0:W-:Y:S01]  /*1c8f0*/  STL.64 [R1+0x350], R12 ;  /* 0x0003500c01007387 */ /* 0x0001e20000100a00 */
[----:B------:R-:W-:Y:S03]  /*1c900*/  STL.64 [R1+0x358], R14 ;  /* 0x0003580e01007387 */ /* 0x000fe60000100a00 */
[----:B0-----:R-:W4:Y:S02]  /*1c910*/  LDL.LU.64 R12, [R1+0x23a8] ;  /* 0x0023a800010c7983 */ /* 0x001f240000300a00 */
[C---:B----4-:R-:W-:Y:S01]  /*1c920*/  HMMA.16816.F32 R20, R24.reuse, R12, R20 ;  /* 0x0000000c1814723c */ /* 0x050fe20000001814 */
[----:B------:R-:W-:Y:S02]  /*1c930*/  IMAD.MOV.U32 R29, RZ, RZ, R12 ;  /* 0x000000ffff1d7224 */ /* 0x000fe400078e000c */
[----:B------:R-:W-:Y:S11]  /*1c940*/  IMAD.MOV.U32 R0, RZ, RZ, R13 ;  /* 0x000000ffff007224 */ /* 0x000ff600078e000d */
[----:B------:R-:W-:Y:S09]  /*1c950*/  @!UPT UIADD3 URZ, URZ, URZ, URZ ;  /* 0x0000003f3f3ff290 */ /* 0x000ff2000fffe03f */
[----:B------:R-:W-:Y:S01]  /*1c960*/  STL.64 [R1+0x340], R20 ;  /* 0x0003401401007387 */ /* 0x000fe20000100a00 */
[----:B------:R0:W-:Y:S03]  /*1c970*/  STL.64 [R1+0x348], R22 ;  /* 0x0003481601007387 */ /* 0x0001e60000100a00 */
[----:B0-----:R-:W4:Y:S01]  /*1c980*/  LDL.LU.64 R22, [R1+0x23a0] ;  /* 0x0023a00001167983 */ /* 0x001f220000300a00 */
[----:B------:R-:W4:Y:S02]  /*1c990*/  LDL.LU.64 R20, [R1+0x2398] ;  /* 0x0023980001147983 */ /* 0x000f240000300a00 */
[----:B------:R-:W4:Y:S02]  /*1c9a0*/  LDL.LU.64 R12, [R1+0x2390] ;  /* 0x00239000010c7983 */ /* 0x000f240000300a00 */
[----:B----4-:R-:W-:Y:S01]  /*1c9b0*/  HMMA.16816.F32 R24, R24, R12, R20 ;  /* 0x0000000c1818723c */ /* 0x010fe20000001814 */
[----:B------:R-:W2:Y:S01]  /*1c9c0*/  LDL.LU.64 R20, [R1+0x2388] ;  /* 0x0023880001147983 */ /* 0x000ea20000300a00 */
[----:B------:R-:W2:Y:S02]  /*1c9d0*/  LDL.LU.64 R14, [R1+0x2380] ;  /* 0x00238000010e7983 */ /* 0x000ea40000300a00 */
[----:B------:R-:W2:Y:S11]  /*1c9e0*/  LDL.LU.64 R12, [R1+0x2378] ;  /* 0x00237800010c7983 */ /* 0x000eb60000300a00 */
[----:B------:R-:W-:Y:S08]  /*1c9f0*/  @!UPT UIADD3 URZ, URZ, URZ, URZ ;  /* 0x0000003f3f3ff290 */ /* 0x000ff0000fffe03f */
[----:B------:R0:W-:Y:S01]  /*1ca00*/  STL.64 [R1+0x2a0], R24 ;  /* 0x0002a01801007387 */ /* 0x0001e20000100a00 */
[----:B------:R1:W-:Y:S03]  /*1ca10*/  STL.64 [R1+0x2a8], R26 ;  /* 0x0002a81a01007387 */ /* 0x0003e60000100a00 */
[----:B0-----:R-:W4:Y:S01]  /*1ca20*/  LDL.LU R24, [R1+0x5f0] ;  /* 0x0005f00001187983 */ /* 0x001f220000300800 */
[----:B------:R-:W4:Y:S02]  /*1ca30*/  LDL.LU R25, [R1+0x5f4] ;  /* 0x0005f40001197983 */ /* 0x000f240000300800 */
[----:B-1----:R-:W4:Y:S02]  /*1ca40*/  LDL.LU R26, [R1+0x5f8] ;  /* 0x0005f800011a7983 */ /* 0x002f240000300800 */
[----:B------:R-:W4:Y:S01]  /*1ca50*/  LDL.LU R27, [R1+0x5fc] ;  /* 0x0005fc00011b7983 */ /* 0x000f220000300800 */
[C---:B--2---:R-:W-:Y:S01]  /*1ca60*/  HMMA.16816.F32 R20, R12.reuse, R20, R8 ;  /* 0x000000140c14723c */ /* 0x044fe20000001808 */
[----:B------:R-:W2:Y:S01]  /*1ca70*/  LDL.LU.64 R10, [R1+0x2370] ;  /* 0x00237000010a7983 */ /* 0x000ea20000300a00 */
[----:B------:R-:W2:Y:S11]  /*1ca80*/  LDL.LU.64 R8, [R1+0x2368] ;  /* 0x0023680001087983 */ /* 0x000eb60000300a00 */
[----:B------:R-:W-:Y:S10]  /*1ca90*/  @!UPT UIADD3 URZ, URZ, URZ, URZ ;  /* 0x0000003f3f3ff290 */ /* 0x000ff4000fffe03f */
        /* <DEDUP_REMOVED lines=14> */
[----:B------:R0:W-:Y:S01]  /*1cb80*/  STL.64 [R1+0x270], R8 ;  /* 0x0002700801007387 */ /* 0x0001e20000100a00 */
[----:B------:R1:W-:Y:S03]  /*1cb90*/  STL.64 [R1+0x278], R10 ;  /* 0x0002780a01007387 */ /* 0x0003e60000100a00 */
[----:B0-----:R-:W1:Y:S01]  /*1cba0*/  LDL.LU.64 R8, [R1+0x2340] ;  /* 0x0023400001087983 */ /* 0x001e620000300a00 */
[----:B------:R-:W1:Y:S02]  /*1cbb0*/  LDL.LU.64 R22, [R1+0x2338] ;  /* 0x0023380001167983 */ /* 0x000e640000300a00 */
[----:B------:R-:W1:Y:S02]  /*1cbc0*/  LDL.LU.64 R20, [R1+0x2330] ;  /* 0x0023300001147983 */ /* 0x000e640000300a00 */
[C---:B-1----:R-:W-:Y:S01]  /*1cbd0*/  HMMA.16816.F32 R8, R12.reuse, R8, R20 ;  /* 0x000000080c08723c */ /* 0x042fe20000001814 */
[----:B------:R-:W2:Y:S01]  /*1cbe0*/  LDL.LU.64 R22, [R1+0x2328] ;  /* 0x0023280001167983 */ /* 0x000ea20000300a00 */
[----:B------:R-:W2:Y:S11]  /*1cbf0*/  LDL.LU.64 R20, [R1+0x2320] ;  /* 0x0023200001147983 */ /* 0x000eb60000300a00 */
[----:B------:R-:W-:Y:S10]  /*1cc00*/  @!UPT UIADD3 URZ, URZ, URZ, URZ ;  /* 0x0000003f3f3ff290 */ /* 0x000ff4000fffe03f */
[----:B------:R-:W-:Y:S01]  /*1cc10*/  STL.64 [R1+0x260], R8 ;  /* 0x0002600801007387 */ /* 0x000fe20000100a00 */
[----:B------:R-:W-:Y:S02]  /*1cc20*/  STL.64 [R1+0x268], R10 ;  /* 0x0002680a01007387 */ /* 0x000fe40000100a00 */
[----:B------:R-:W-:Y:S01]  /*1cc30*/  LDSM.16.MT88.4 R8, [R2+0x8300] ;  /* 0x008300000208783b */ /* 0x000fe20000004200 */
[C---:B--2---:R-:W-:Y:S01]  /*1cc40*/  HMMA.16816.F32 R16, R12.reuse, R16, R20 ;  /* 0x000000100c10723c */ /* 0x044fe20000001814 */
[----:B------:R-:W2:Y:S02]  /*1cc50*/  LDL.LU.64 R22, [R1+0x2318] ;  /* 0x0023180001167983 */ /* 0x000ea40000300a00 */
[----:B------:R-:W2:Y:S11]  /*1cc60*/  LDL.LU.64 R20, [R1+0x2310] ;  /* 0x0023100001147983 */ /* 0x000eb60000300a00 */
[----:B------:R-:W-:Y:S09]  /*1cc70*/  @!UPT UIADD3 URZ, URZ, URZ, URZ ;  /* 0x0000003f3f3ff290 */ /* 0x000ff2000fffe03f */
[----:B------:R-:W-:Y:S01]  /*1cc80*/  STL.64 [R1+0x250], R16 ;  /* 0x0002501001007387 */ /* 0x000fe20000100a00 */
[----:B------:R-:W-:Y:S02]  /*1cc90*/  STL.64 [R1+0x258], R18 ;  /* 0x0002581201007387 */ /* 0x000fe40000100a00 */
[----:B------:R-:W0:Y:S02]  /*1cca0*/  LDSM.16.MT88.4 R16, [R2+0x8380] ;  /* 0x008380000210783b */ /* 0x000e240000004200 */
[----:B0-----:R-:W-:Y:S02]  /*1ccb0*/  STL.64 [R1+0x2278], R18 ;  /* 0x0022781201007387 */ /* 0x001fe40000100a00 */
[----:B------:R0:W-:Y:S02]  /*1ccc0*/  STL.64 [R1+0x2270], R16 ;  /* 0x0022701001007387 */ /* 0x0001e40000100a00 */
[----:B0-----:R-:W4:Y:S01]  /*1ccd0*/  LDL.LU.64 R16, [R1+0x60] ;  /* 0x0000600001107983 */ /* 0x001f220000300a00 */
[----:B---3--:R-:W-:Y:S02]  /*1cce0*/  STL.64 [R1+0x22a8], R6 ;  /* 0x0022a80601007387 */ /* 0x008fe40000100a00 */
[----:B------:R0:W-:Y:S01]  /*1ccf0*/  STL.64 [R1+0x22a0], R4 ;  /* 0x0022a00401007387 */ /* 0x0001e20000100a00 */
[----:B--2---:R-:W-:Y:S11]  /*1cd00*/  HMMA.16816.F32 R20, R12, R4, R20 ;  /* 0x000000040c14723c */ /* 0x004ff60000001814 */
[----:B------:R-:W-:Y:S11]  /*1cd10*/  @!UPT UIADD3 URZ, URZ, URZ, URZ ;  /* 0x0000003f3f3ff290 */ /* 0x000ff6000fffe03f */
[----:B------:R-:W-:Y:S01]  /*1cd20*/  @!UPT UIADD3 URZ, URZ, URZ, URZ ;  /* 0x0000003f3f3ff290 */ /* 0x000fe2000fffe03f */
[----:B------:R-:W-:Y:S01]  /*1cd30*/  STL.64 [R1+0x240], R20 ;  /* 0x0002401401007387 */ /* 0x000fe20000100a00 */
[----:B------:R-:W-:Y:S02]  /*1cd40*/  STL.64 [R1+0x248], R22 ;  /* 0x0002481601007387 */ /* 0x000fe40000100a00 */
[----:B0-----:R-:W2:Y:S02]  /*1cd50*/  LDL.LU R4, [R1+0x5e0] ;  /* 0x0005e00001047983 */ /* 0x001ea40000300800 */
[----:B------:R-:W2:Y:S01]  /*1cd60*/  LDL.LU R5, [R1+0x5e4] ;  /* 0x0005e40001057983 */ /* 0x000ea20000300800 */
[----:B------:R-:W2:Y:S01]  /*1cd70*/  LDL.LU R6, [R1+0x5e8] ;  /* 0x0005e80001067983 */ /* 0x000ea20000300800 */
[----:B------:R-:W2:Y:S03]  /*1cd80*/  LDL.LU R7, [R1+0x5ec] ;  /* 0x0005ec0001077983 */ /* 0x000ea60000300800 */
[----:B------:R-:W0:Y:S04]  /*1cd90*/  LDSM.16.MT88.4 R20, [R2+0xc000] ;  /* 0x00c000000214783b */ /* 0x000e280000004200 */
[----:B0-----:R-:W-:Y:S01]  /*1cda0*/  STL.64 [R1+0x21e0], R22 ;  /* 0x0021e01601007387 */ /* 0x001fe20000100a00 */
[----:B------:R0:W-:Y:S02]  /*1cdb0*/  STL.64 [R1+0x21d8], R20 ;  /* 0x0021d81401007387 */ /* 0x0001e40000100a00 */
[----:B0-----:R-:W-:-:S02]  /*1cdc0*/  IMAD.MOV.U32 R20, RZ, RZ, R29 ;  /* 0x000000ffff147224 */ /* 0x001fc400078e001d */
[----:B------:R-:W-:Y:S01]  /*1cdd0*/  IMAD.MOV.U32 R21, RZ, RZ, R0 ;  /* 0x000000ffff157224 */ /* 0x000fe200078e0000 */
[----:B------:R-:W3:Y:S01]  /*1cde0*/  LDL.LU R29, [R1+0x2308] ;  /* 0x00230800011d7983 */ /* 0x000ee20000300800 */
[----:B------:R-:W3:Y:S05]  /*1cdf0*/  LDL.LU R0, [R1+0x2304] ;  /* 0x0023040001007983 */ /* 0x000eea0000300800 */
[C---:B----4-:R-:W-:Y:S01]  /*1ce00*/  HMMA.16816.F32 R24, R12.reuse, R20, R24 ;  /* 0x000000140c18723c */ /* 0x050fe20000001818 */
[----:B------:R-:W-:Y:S11]  /*1ce10*/  STL.64 [R1+0x22c0], R20 ;  /* 0x0022c01401007387 */ /* 0x000ff60000100a00 */
[----:B------:R-:W-:Y:S11]  /*1ce20*/  @!UPT UIADD3 URZ, URZ, URZ, URZ ;  /* 0x0000003f3f3ff290 */ /* 0x000ff6000fffe03f */
[----:B------:R-:W-:Y:S01]  /*1ce30*/  STL.64 [R1+0x230], R24 ;  /* 0x0002301801007387 */ /* 0x000fe20000100a00 */
[----:B------:R-:W-:Y:S02]  /*1ce40*/  STL.64 [R1+0x238], R26 ;  /* 0x0002381a01007387 */ /* 0x000fe40000100a00 */
[----:B------:R-:W0:Y:S02]  /*1ce50*/  LDSM.16.MT88.4 R24, [R2+0xc080] ;  /* 0x00c080000218783b */ /* 0x000e240000004200 */
[----:B0-----:R-:W-:Y:S02]  /*1ce60*/  STL.64 [R1+0x2160], R26 ;  /* 0x0021601a01007387 */ /* 0x001fe40000100a00 */
        /* <DEDUP_REMOVED lines=8> */
[----:B------:R-:W4:Y:S01]  /*1cef0*/  LDL.LU R26, [R1+0x468] ;  /* 0x00046800011a7983 */ /* 0x000f220000300800 */
[----:B------:R-:W4:Y:S02]  /*1cf00*/  LDL.LU R27, [R1+0x46c] ;  /* 0x00046c00011b7983 */ /* 0x000f240000300800 */
[----:B------:R-:W-:Y:S02]  /*1cf10*/  IMAD.MOV.U32 R5, RZ, RZ, R16 ;  /* 0x000000ffff057224 */ /* 0x000fe400078e0010 */
[----:B------:R-:W-:Y:S01]  /*1cf20*/  IMAD.MOV.U32 R4, RZ, RZ, R17 ;  /* 0x000000ffff047224 */ /* 0x000fe200078e0011 */
[----:B------:R-:W0:Y:S04]  /*1cf30*/  LDSM.16.MT88.4 R12, [R2+0xc100] ;  /* 0x00c10000020c783b */ /* 0x000e280000004200 */
[----:B----4-:R-:W-:Y:S01]  /*1cf40*/  STL.64 [R1+0x2208], R26 ;  /* 0x0022081a01007387 */ /* 0x010fe20000100a00 */
[----:B--2---:R1:W-:Y:S03]  /*1cf50*/  STL.64 [R1+0x2200], R24 ;  /* 0x0022001801007387 */ /* 0x0043e60000100a00 */
[----:B-1----:R-:W2:Y:S01]  /*1cf60*/  LDL.LU R24, [R1+0x220] ;  /* 0x0002200001187983 */ /* 0x002ea20000300800 */
[----:B------:R-:W2:Y:S02]  /*1cf70*/  LDL.LU R25, [R1+0x224] ;  /* 0x0002240001197983 */ /* 0x000ea40000300800 */
[----:B------:R-:W4:Y:S02]  /*1cf80*/  LDL.LU R26, [R1+0x228] ;  /* 0x00022800011a7983 */ /* 0x000f240000300800 */
[----:B------:R-:W4:Y:S01]  /*1cf90*/  LDL.LU R27, [R1+0x22c] ;  /* 0x00022c00011b7983 */ /* 0x000f220000300800 */
[----:B------:R-:W2:Y:S01]  /*1cfa0*/  LDL.LU R16, [R1+0x690] ;  /* 0x0006900001107983 */ /* 0x000ea20000300800 */
[----:B------:R-:W2:Y:S02]  /*1cfb0*/  LDL.LU R17, [R1+0x694] ;  /* 0x0006940001117983 */ /* 0x000ea40000300800 */
[----:B------:R-:W2:Y:S02]  /*1cfc0*/  LDL.LU R18, [R1+0x698] ;  /* 0x0006980001127983 */ /* 0x000ea40000300800 */
[----:B------:R-:W2:Y:S02]  /*1cfd0*/  LDL.LU R19, [R1+0x69c] ;  /* 0x00069c0001137983 */ /* 0x000ea40000300800 */
[----:B--2---:R-:W-:Y:S01]  /*1cfe0*/  STL.64 [R1+0x22d8], R18 ;  /* 0x0022d81201007387 */ /* 0x004fe20000100a00 */
[----:B------:R1:W-:Y:S03]  /*1cff0*/  STL.64 [R1+0x22d0], R16 ;  /* 0x0022d01001007387 */ /* 0x0003e60000100a00 */
[----:B-1----:R-:W2:Y:S01]  /*1d000*/  LDL.LU R16, [R1+0x6a0] ;  /* 0x0006a00001107983 */ /* 0x002ea20000300800 */
        /* <DEDUP_REMOVED lines=8> */
[----:B------:R-:W2:Y:S01]  /*1d090*/  LDL.LU R19, [R1+0x6bc] ;  /* 0x0006bc0001137983 */ /* 0x000ea20000300800 */
[----:B----4-:R-:W-:Y:S01]  /*1d0a0*/  STL.64 [R1+0x2218], R26 ;  /* 0x0022181a01007387 */ /* 0x010fe20000100a00 */
[----:B------:R1:W-:Y:S03]  /*1d0b0*/  STL.64 [R1+0x2210], R24 ;  /* 0x0022101801007387 */ /* 0x0003e60000100a00 */
[----:B-1----:R-:W4:Y:S01]  /*1d0c0*/  LDL.LU R24, [R1+0x470] ;  /* 0x0004700001187983 */ /* 0x002f220000300800 */
[----:B------:R-:W4:Y:S02]  /*1d0d0*/  LDL.LU R25, [R1+0x474] ;  /* 0x0004740001197983 */ /* 0x000f240000300800 */
[----:B------:R-:W2:Y:S02]  /*1d0e0*/  LDL.LU R26, [R1+0x478] ;  /* 0x00047800011a7983 */ /* 0x000ea40000300800 */
[----:B------:R-:W2:Y:S02]  /*1d0f0*/  LDL.LU R27, [R1+0x47c] ;  /* 0x00047c00011b7983 */ /* 0x000ea40000300800 */
[----:B--2---:R-:W-:Y:S01]  /*1d100*/  STL.64 [R1+0x2228], R26 ;  /* 0x0022281a01007387 */ /* 0x004fe20000100a00 */
[----:B----4-:R1:W-:Y:S02]  /*1d110*/  STL.64 [R1+0x2220], R24 ;  /* 0x0022201801007387 */ /* 0x0103e40000100a00 */
[----:B-1----:R-:W-:-:S02]  /*1d120*/  IMAD.MOV.U32 R24, RZ, RZ, R28 ;  /* 0x000000ffff187224 */ /* 0x002fc400078e001c */
[----:B------:R-:W-:Y:S01]  /*1d130*/  IMAD.MOV.U32 R25, RZ, RZ, R3 ;  /* 0x000000ffff197224 */ /* 0x000fe200078e0003 */
[----:B------:R-:W2:Y:S01]  /*1d140*/  LDL.LU R28, [R1+0x2300] ;  /* 0x00230000011c7983 */ /* 0x000ea20000300800 */
[----:B------:R-:W4:Y:S03]  /*1d150*/  LDL.LU R3, [R1+0x22fc] ;  /* 0x0022fc0001037983 */ /* 0x000f260000300800 */
[----:B------:R1:W-:Y:S04]  /*1d160*/  STL.64 [R1+0x22f0], R24 ;  /* 0x0022f01801007387 */ /* 0x0003e80000100a00 */
[----:B-1----:R-:W2:Y:S01]  /*1d170*/  LDL.LU.64 R24, [R1+0x40] ;  /* 0x0000400001187983 */ /* 0x002ea20000300a00 */
[----:B0-----:R3:W-:Y:S02]  /*1d180*/  STL.64 [R1+0x2108], R14 ;  /* 0x0021080e01007387 */ /* 0x0017e40000100a00 */
[----:B------:R0:W-:Y:S02]  /*1d190*/  STL.64 [R1+0x2100], R12 ;  /* 0x0021000c01007387 */ /* 0x0001e40000100a00 */
[----:B---3--:R-:W-:-:S02]  /*1d1a0*/  IMAD.MOV.U32 R14, RZ, RZ, R0 ;  /* 0x000000ffff0e7224 */ /* 0x008fc400078e0000 */
[----:B------:R-:W3:Y:S01]  /*1d1b0*/  LDL.LU R0, [R1+0x22f8] ;  /* 0x0022f80001007983 */ /* 0x000ee20000300800 */
[----:B------:R-:W3:Y:S02]  /*1d1c0*/  LDL R15, [R1+0x6c] ;  /* 0x00006c00010f7983 */ /* 0x000ee40000100800 */
[----:B0-----:R-:W-:Y:S02]  /*1d1d0*/  IMAD.MOV.U32 R12, RZ, RZ, R5 ;  /* 0x000000ffff0c7224 */ /* 0x001fe400078e0005 */
[----:B------:R-:W-:Y:S01]  /*1d1e0*/  IMAD.MOV.U32 R13, RZ, RZ, R4 ;  /* 0x000000ffff0d7224 */ /* 0x000fe200078e0004 */
[----:B------:R-:W3:Y:S01]  /*1d1f0*/  LDL.LU.64 R20, [R1] ;  /* 0x0000000001147983 */ /* 0x000ee20000300a00 */
[----:B------:R-:W3:Y:S01]  /*1d200*/  LDL.LU.64 R4, [R1+0x30] ;  /* 0x0000300001047983 */ /* 0x000ee20000300a00 */
[C---:B--2---:R-:W-:Y:S01]  /*1d210*/  HMMA.16816.F32 R16, R8.reuse, R24, R16 ;  /* 0x000000180810723c */ /* 0x044fe20000001810 */
[----:B------:R-:W-:Y:S02]  /*1d220*/  IMAD.MOV.U32 R23, RZ, RZ, R24 ;  /* 0x000000ffff177224 */ /* 0x000fe400078e0018 */
[----:B------:R-:W-:Y:S01]  /*1d230*/  IMAD.MOV.U32 R22, RZ, RZ, R25 ;  /* 0x000000ffff167224 */ /* 0x000fe200078e0019 */
[----:B---3--:R0:W-:Y:S01]  /*1d240*/  STL.64 [R1+0x22c8], R4 ;  /* 0x0022c80401007387 */ /* 0x0081e20000100a00 */
[----:B------:R-:W-:Y:S11]  /*1d250*/  IMAD.MOV.U32 R7, RZ, RZ, R0 ;  /* 0x000000ffff077224 */ /* 0x000ff600078e0000 */
[----:B------:R-:W-:Y:S08]  /*1d260*/  @!UPT UIADD3 URZ, URZ, URZ, URZ ;  /* 0x0000003f3f3ff290 */ /* 0x000ff0000fffe03f */
[----:B------:R-:W-:Y:S01]  /*1d270*/  IMAD.MOV.U32 R0, RZ, RZ, R19 ;  /* 0x000000ffff007224 */ /* 0x000fe200078e0013 */
[----:B0-----:R-:W2:Y:S01]  /*1d280*/  LDL.LU R4, [R1+0x680] ;  /* 0x0006800001047983 */ /* 0x001ea20000300800 */
[----:B------:R-:W2:Y:S02]  /*1d290*/  LDL.LU R5, [R1+0x684] ;  /* 0x0006840001057983 */ /* 0x000ea40000300800 */
[----:B------:R-:W2:Y:S02]  /*1d2a0*/  LDL.LU R6, [R1+0x688] ;  /* 0x0006880001067983 */ /* 0x000ea40000300800 */
[----:B------:R-:W-:Y:S01]  /*1d2b0*/  STL.64 [R1+0x2288], R14 ;  /* 0x0022880e01007387 */ /* 0x000fe20000100a00 */
[----:B------:R0:W-:Y:S04]  /*1d2c0*/  STL.64 [R1+0x2280], R12 ;  /* 0x0022800c01007387 */ /* 0x0001e80000100a00 */
[----:B0-----:R-:W3:Y:S01]  /*1d2d0*/  LDL.LU.64 R12, [R1+0x20] ;  /* 0x00002000010c7983 */ /* 0x001ee20000300a00 */
[----:B------:R-:W2:Y:S02]  /*1d2e0*/  LDL.LU.64 R24, [R1+0x22f0] ;  /* 0x0022f00001187983 */ /* 0x000ea40000300a00 */
[----:B------:R-:W-:Y:S02]  /*1d2f0*/  STL.64 [R1+0x170], R16 ;  /* 0x0001701001007387 */ /* 0x000fe40000100a00 */
[----:B------:R0:W-:Y:S02]  /*1d300*/  STL [R1+0x178], R18 ;  /* 0x0001781201007387 */ /* 0x0001e40000100800 */
[----:B0-----:R-:W3:Y:S01]  /*1d310*/  LDL.LU.64 R18, [R1+0x22e8] ;  /* 0x0022e80001127983 */ /* 0x001ee20000300a00 */
[----:B------:R-:W3:Y:S02]  /*1d320*/  LDL.LU.64 R16, [R1+0x22e0] ;  /* 0x0022e00001107983 */ /* 0x000ee40000300a00 */
[----:B------:R-:W-:Y:S01]  /*1d330*/  STL [R1+0x1f98], R0 ;  /* 0x001f980001007387 */ /* 0x000fe20000100800 */
[C---:B---3--:R-:W-:Y:S11]  /*1d340*/  HMMA.16816.F32 R16, R8.reuse, R12, R16 ;  /* 0x0000000c0810723c */ /* 0x048ff60000001810 */
[----:B------:R-:W-:Y:S11]  /*1d350*/  @!UPT UIADD3 URZ, URZ, URZ, URZ ;  /* 0x0000003f3f3ff290 */ /* 0x000ff6000fffe03f */
[----:B------:R-:W-:Y:S01]  /*1d360*/  @!UPT UIADD3 URZ, URZ, URZ, URZ ;  /* 0x0000003f3f3ff290 */ /* 0x000fe2000fffe03f */
[----:B------:R-:W-:Y:S01]  /*1d370*/  STL.64 [R1+0x160], R16 ;  /* 0x0001601001007387 */ /* 0x000fe20000100a00 */
[----:B------:R0:W-:Y:S03]  /*1d380*/  STL.64 [R1+0x168], R18 ;  /* 0x0001681201007387 */ /* 0x0001e60000100a00 */
[----:B0-----:R-:W2:Y:S01]  /*1d390*/  LDL.LU.64 R18, [R1+0x22d8] ;  /* 0x0022d80001127983 */ /* 0x001ea20000300a00 */
[----:B------:R-:W2:Y:S02]  /*1d3a0*/  LDL.LU.64 R16, [R1+0x22d0] ;  /* 0x0022d00001107983 */ /* 0x000ea40000300a00 */
[----:B------:R-:W-:Y:S02]  /*1d3b0*/  IMAD.MOV.U32 R26, RZ, RZ, R12 ;  /* 0x000000ffff1a7224 */ /* 0x000fe400078e000c */
[----:B------:R-:W-:Y:S02]  /*1d3c0*/  IMAD.MOV.U32 R0, RZ, RZ, R13 ;  /* 0x000000ffff007224 */ /* 0x000fe400078e000d */
[C---:B--2---:R-:W-:Y:S01]  /*1d3d0*/  HMMA.16816.F32 R12, R8.reuse, R24, R16 ;  /* 0x00000018080c723c */ /* 0x044fe20000001810 */
[----:B------:R-:W2:Y:S11]  /*1d3e0*/  LDL.LU R16, [R1+0xb0] ;  /* 0x0000b00001107983 */ /* 0x000eb60000300800 */
[----:B------:R-:W-:Y:S11]  /*1d3f0*/  @!UPT UIADD3 URZ, URZ, URZ, URZ ;  /* 0x0000003f3f3ff290 */ /* 0x000ff6000fffe03f */
[----:B------:R-:W-:Y:S01]  /*1d400*/  STL.64 [R1+0x150], R12 ;  /* 0x0001500c01007387 */ /* 0x000fe20000100a00 */
[----:B------:R-:W-:Y:S02]  /*1d410*/  STL.64 [R1+0x158], R14 ;  /* 0x0001580e01007387 */ /* 0x000fe40000100a00 */
[----:B------:R-:W2:Y:S02]  /*1d420*/  LDL.LU R17, [R1+0xb4] ;  /* 0x0000b40001117983 */ /* 0x000ea40000300800 */
[----:B------:R-:W3:Y:S01]  /*1d430*/  LDL.LU R18, [R1+0xb8] ;  /* 0x0000b80001127983 */ /* 0x000ee20000300800 */
[----:B------:R-:W3:Y:S01]  /*1d440*/  LDL.LU R19, [R1+0xbc] ;  /* 0x0000bc0001137983 */ /* 0x000ee20000300800 */
[----:B------:R-:W-:Y:S03]  /*1d450*/  HMMA.16816.F32 R4, R8, R20, R4 ;  /* 0x000000140804723c */ /* 0x000fe60000001804 */
[----:B---3--:R-:W-:Y:S01]  /*1d460*/  STL.64 [R1+0x2298], R18 ;  /* 0x0022981201007387 */ /* 0x008fe20000100a00 */
[----:B--2---:R0:W-:Y:S03]  /*1d470*/  STL.64 [R1+0x2290], R16 ;  /* 0x0022901001007387 */ /* 0x0041e60000100a00 */
[----:B0-----:R-:W2:Y:S01]  /*1d480*/  LDL.LU R16, [R1+0x660] ;  /* 0x0006600001107983 */ /* 0x001ea20000300800 */
[----:B------:R-:W2:Y:S02]  /*1d490*/  LDL.LU R17, [R1+0x664] ;  /* 0x0006640001117983 */ /* 0x000ea40000300800 */
[----:B------:R-:W3:Y:S02]  /*1d4a0*/  LDL.LU R18, [R1+0x668] ;  /* 0x0006680001127983 */ /* 0x000ee40000300800 */
[----:B------:R-:W3:Y:S02]  /*1d4b0*/  LDL.LU R19, [R1+0x66c] ;  /* 0x00066c0001137983 */ /* 0x000ee40000300800 */
[----:B---3--:R-:W-:Y:S01]  /*1d4c0*/  STL.64 [R1+0x22b8], R18 ;  /* 0x0022b81201007387 */ /* 0x008fe20000100a00 */
[----:B--2---:R0:W-:Y:S03]  /*1d4d0*/  STL.64 [R1+0x22b0], R16 ;  /* 0x0022b01001007387 */ /* 0x0041e60000100a00 */
[----:B0-----:R-:W2:Y:S01]  /*1d4e0*/  LDL.LU R16, [R1+0x670] ;  /* 0x0006700001107983 */ /* 0x001ea20000300800 */
        /* <DEDUP_REMOVED lines=8> */
[----:B0-----:R-:W-:-:S02]  /*1d570*/  IMAD.MOV.U32 R24, RZ, RZ, R26 ;  /* 0x000000ffff187224 */ /* 0x001fc400078e001a */
[----:B------:R-:W-:-:S05]  /*1d580*/  IMAD.MOV.U32 R25, RZ, RZ, R0 ;  /* 0x000000ffff197224 */ /* 0x000fca00078e0000 */
[----:B------:R-:W-:Y:S01]  /*1d590*/  STL.64 [R1+0x2258], R24 ;  /* 0x0022581801007387 */ /* 0x000fe20000100a00 */
[----:B------:R0:W-:Y:S02]  /*1d5a0*/  STL.64 [R1+0x140], R4 ;  /* 0x0001400401007387 */ /* 0x0001e40000100a00 */
[----:B------:R-:W-:Y:S01]  /*1d5b0*/  STL.64 [R1+0x148], R6 ;  /* 0x0001480601007387 */ /* 0x000fe20000100a00 */
[----:B0-----:R-:W2:Y:S01]  /*1d5c0*/  LDL.LU.64 R4, [R1+0x22c8] ;  /* 0x0022c80001047983 */ /* 0x001ea20000300a00 */
[----:B------:R-:W-:Y:S02]  /*1d5d0*/  IMAD.MOV.U32 R24, RZ, RZ, R23 ;  /* 0x000000ffff187224 */ /* 0x000fe400078e0017 */
[----:B------:R-:W-:Y:S02]  /*1d5e0*/  IMAD.MOV.U32 R26, RZ, RZ, R20 ;  /* 0x000000ffff1a7224 */ /* 0x000fe400078e0014 */
[----:B------:R-:W-:Y:S02]  /*1d5f0*/  IMAD.MOV.U32 R23, RZ, RZ, R21 ;  /* 0x000000ffff177224 */ /* 0x000fe400078e0015 */
[----:B------:R-:W3:Y:S01]  /*1d600*/  LDL.LU.64 R20, [R1+0x22c0] ;  /* 0x0022c00001147983 */ /* 0x000ee20000300a00 */
[----:B------:R-:W-:Y:S01]  /*1d610*/  IMAD.MOV.U32 R25, RZ, RZ, R22 ;  /* 0x000000ffff197224 */ /* 0x000fe200078e0016 */
        /* <DEDUP_REMOVED lines=35> */
[----:B------:R-:W2:Y:S02]  /*1d850*/  LDL.LU R7, [R1+0xac] ;  /* 0x0000ac0001077983 */ /* 0x000ea40000300800 */
[----:B------:R-:W-:Y:S01]  /*1d860*/  STL.64 [R1+0x110], R12 ;  /* 0x0001100c01007387 */ /* 0x000fe20000100a00 */
[----:B------:R0:W-:Y:S03]  /*1d870*/  STL.64 [R1+0x118], R14 ;  /* 0x0001180e01007387 */ /* 0x0001e60000100a00 */
[----:B0-----:R-:W3:Y:S01]  /*1d880*/  LDL.LU.64 R14, [R1+0x2288] ;  /* 0x00228800010e7983 */ /* 0x001ee20000300a00 */
[----:B------:R-:W2:Y:S02]  /*1d890*/  LDL.LU.64 R12, [R1+0x2280] ;  /* 0x00228000010c7983 */ /* 0x000ea40000300a00 */
[----:B--2---:R-:W-:Y:S01]  /*1d8a0*/  HMMA.16816.F32 R8, R8, R12, R16 ;  /* 0x0000000c0808723c */ /* 0x004fe20000001810 */
[----:B------:R-:W2:Y:S01]  /*1d8b0*/  LDL.LU.64 R18, [R1+0x2278] ;  /* 0x0022780001127983 */ /* 0x000ea20000300a00 */
[----:B------:R-:W2:Y:S11]  /*1d8c0*/  LDL.LU.64 R16, [R1+0x2270] ;  /* 0x0022700001107983 */ /* 0x000eb60000300a00 */
[----:B------:R-:W-:Y:S10]  /*1d8d0*/  @!UPT UIADD3 URZ, URZ, URZ, URZ ;  /* 0x0000003f3f3ff290 */ /* 0x000ff4000fffe03f */
[----:B------:R0:W-:Y:S02]  /*1d8e0*/  STL.64 [R1+0xb0], R8 ;  /* 0x0000b00801007387 */ /* 0x0001e40000100a00 */
[----:B0-----:R-:W-:Y:S02]  /*1d8f0*/  IMAD.MOV.U32 R8, RZ, RZ, R26 ;  /* 0x000000ffff087224 */ /* 0x001fe400078e001a */
[----:B------:R0:W-:Y:S04]  /*1d900*/  STL.64 [R1+0xb8], R10 ;  /* 0x0000b80a01007387 */ /* 0x0001e80000100a00 */
[----:B0-----:R-:W3:Y:S04]  /*1d910*/  LDL R10, [R1+0x8] ;  /* 0x00000800010a7983 */ /* 0x001ee80000100800 */
[----:B------:R-:W3:Y:S01]  /*1d920*/  LDL R11, [R1+0xc] ;  /* 0x00000c00010b7983 */ /* 0x000ee20000100800 */
        /* <DEDUP_REMOVED lines=14> */
[----:B--2---:R-:W-:Y:S02]  /*1da10*/  HMMA.16816.F32 R24, R16, R24, R4 ;  /* 0x000000181018723c */ /* 0x004fe40000001804 */
[----:B------:R-:W2:Y:S01]  /*1da20*/  LDL.LU.64 R6, [R1+0x2238] ;  /* 0x0022380001067983 */ /* 0x000ea20000300a00 */
[----:B------:R-:W2:Y:S11]  /*1da30*/  LDL.LU.64 R4, [R1+0x2230] ;  /* 0x0022300001047983 */ /* 0x000eb60000300a00 */
        /* <DEDUP_REMOVED lines=15> */
[----:B---3--:R2:W-:Y:S06]  /*1db30*/  STL.64 [R1+0x2198], R10 ;  /* 0x0021980a01007387 */ /* 0x0085ec0000100a00 */
[C---:B--2---:R-:W-:Y:S01]  /*1db40*/  HMMA.16816.F32 R8, R16.reuse, R8, R24 ;  /* 0x000000081008723c */ /* 0x044fe20000001818 */
[----:B------:R-:W2:Y:S01]  /*1db50*/  LDL.LU.64 R26, [R1+0x2208] ;  /* 0x00220800011a7983 */ /* 0x000ea20000300a00 */
[----:B------:R-:W2:Y:S11]  /*1db60*/  LDL.LU.64 R24, [R1+0x2200] ;  /* 0x0022000001187983 */ /* 0x000eb60000300a00 */
[----:B------:R-:W-:Y:S10]  /*1db70*/  @!UPT UIADD3 URZ, URZ, URZ, URZ ;  /* 0x0000003f3f3ff290 */ /* 0x000ff4000fffe03f */
[----:B------:R-:W-:Y:S01]  /*1db80*/  STL.64 [R1+0x220], R8 ;  /* 0x0002200801007387 */ /* 0x000fe20000100a00 */
[----:B------:R0:W-:Y:S03]  /*1db90*/  STL.64 [R1+0x228], R10 ;  /* 0x0002280a01007387 */ /* 0x0001e60000100a00 */
[----:B0-----:R-:W3:Y:S04]  /*1dba0*/  LDL R10, [R1+0x18] ;  /* 0x00001800010a7983 */ /* 0x001ee80000100800 */
[----:B------:R-:W3:Y:S04]  /*1dbb0*/  LDL R11, [R1+0x1c] ;  /* 0x00001c00010b7983 */ /* 0x000ee80000100800 */
[----:B---3--:R0:W-:Y:S01]  /*1dbc0*/  STL.64 [R1+0x21b0], R10 ;  /* 0x0021b00a01007387 */ /* 0x0081e20000100a00 */
[----:B------:R-:W3:Y:S02]  /*1dbd0*/  LDL.LU R8, [R1+0x330] ;  /* 0x0003300001087983 */ /* 0x000ee40000300800 */
[----:B------:R-:W3:Y:S01]  /*1dbe0*/  LDL.LU R9, [R1+0x334] ;  /* 0x0003340001097983 */ /* 0x000ee20000300800 */
[----:B0-----:R-:W3:Y:S01]  /*1dbf0*/  LDL.LU R10, [R1+0x338] ;  /* 0x00033800010a7983 */ /* 0x001ee20000300800 */
[----:B------:R-:W3:Y:S02]  /*1dc00*/  LDL.LU R11, [R1+0x33c] ;  /* 0x00033c00010b7983 */ /* 0x000ee40000300800 */
[----:B------:R-:W-:Y:S01]  /*1dc10*/  STL.64 [R1+0x21d0], R6 ;  /* 0x0021d00601007387 */ /* 0x000fe20000100a00 */
[C---:B---3--:R-:W-:Y:S11]  /*1dc20*/  HMMA.16816.F32 R8, R16.reuse, R4, R8 ;  /* 0x000000041008723c */ /* 0x048ff60000001808 */
[----:B------:R-:W-:Y:S11]  /*1dc30*/  @!UPT UIADD3 URZ, URZ, URZ, URZ ;  /* 0x0000003f3f3ff290 */ /* 0x000ff6000fffe03f */
[----:B------:R-:W-:Y:S01]  /*1dc40*/  @!UPT UIADD3 URZ, URZ, URZ, URZ ;  /* 0x0000003f3f3ff290 */ /* 0x000fe2000fffe03f */
[----:B------:R-:W-:Y:S01]  /*1dc50*/  STL.64 [R1+0x330], R8 ;  /* 0x0003300801007387 */ /* 0x000fe20000100a00 */
[----:B------:R0:W-:Y:S03]  /*1dc60*/  STL.64 [R1+0x338], R10 ;  /* 0x0003380a01007387 */ /* 0x0001e60000100a00 */
[----:B0-----:R-:W3:Y:S04]  /*1dc70*/  LDL R10, [R1+0x28] ;  /* 0x00002800010a7983 */ /* 0x001ee80000100800 */
[----:B------:R-:W3:Y:S04]  /*1dc80*/  LDL R11, [R1+0x2c] ;  /* 0x00002c00010b7983 */ /* 0x000ee80000100800 */
[----:B---3--:R2:W-:Y:S01]  /*1dc90*/  STL.64 [R1+0x21c8], R10 ;  /* 0x0021c80a01007387 */ /* 0x0085e20000100a00 */
[----:B------:R-:W3:Y:S01]  /*1dca0*/  LDL.LU R4, [R1+0x320] ;  /* 0x0003200001047983 */ /* 0x000ee20000300800 */
[----:B--2---:R-:W-:Y:S11]  /*1dcb0*/  HMMA.16816.F32 R8, R16, R20, R24 ;  /* 0x000000141008723c */ /* 0x004ff60000001818 */
[----:B------:R-:W-:Y:S11]  /*1dcc0*/  @!UPT UIADD3 URZ, URZ, URZ, URZ ;  /* 0x0000003f3f3ff290 */ /* 0x000ff6000fffe03f */
[----:B------:R-:W-:Y:S01]  /*1dcd0*/  @!UPT UIADD3 URZ, URZ, URZ, URZ ;  /* 0x0000003f3f3ff290 */ /* 0x000fe2000fffe03f */
[----:B------:R-:W-:Y:S01]  /*1dce0*/  STL.64 [R1+0x460], R8 ;  /* 0x0004600801007387 */ /* 0x000fe20000100a00 */
[----:B------:R0:W-:Y:S02]  /*1dcf0*/  STL.64 [R1+0x468], R10 ;  /* 0x0004680a01007387 */ /* 0x0001e40000100a00 */
[----:B------:R-:W3:Y:S02]  /*1dd00*/  LDL.LU R5, [R1+0x324] ;  /* 0x0003240001057983 */ /* 0x000ee40000300800 */
[----:B------:R-:W3:Y:S01]  /*1dd10*/  LDL.LU R6, [R1+0x328] ;  /* 0x0003280001067983 */ /* 0x000ee20000300800 */
[----:B------:R-:W3:Y:S01]  /*1dd20*/  LDL.LU R7, [R1+0x32c] ;  /* 0x00032c0001077983 */ /* 0x000ee20000300800 */
[----:B------:R-:W2:Y:S02]  /*1dd30*/  LDL.LU R20, [R1+0x3e0] ;  /* 0x0003e00001147983 */ /* 0x000ea40000300800 */
[----:B------:R-:W2:Y:S02]  /*1dd40*/  LDL.LU R21, [R1+0x3e4] ;  /* 0x0003e40001157983 */ /* 0x000ea40000300800 */
[----:B------:R-:W2:Y:S01]  /*1dd50*/  LDL.LU R22, [R1+0x3e8] ;  /* 0x0003e80001167983 */ /* 0x000ea20000300800 */
[----:B------:R-:W2:Y:S04]  /*1dd60*/  LDL.LU R23, [R1+0x3ec] ;  /* 0x0003ec0001177983 */ /* 0x000ea80000300800 */
[----:B0-----:R-:W2:Y:S01]  /*1dd70*/  LDL.64 R10, [R1+0x48] ;  /* 0x00004800010a7983 */ /* 0x001ea20000100a00 */
[----:B------:R-:W2:Y:S02]  /*1dd80*/  LDL.LU R24, [R1+0x210] ;  /* 0x0002100001187983 */ /* 0x000ea40000300800 */
[----:B------:R-:W2:Y:S02]  /*1dd90*/  LDL.LU R25, [R1+0x214] ;  /* 0x0002140001197983 */ /* 0x000ea40000300800 */
[----:B----4-:R-:W-:-:S02]  /*1dda0*/  IMAD.MOV.U32 R26, RZ, RZ, R3 ;  /* 0x000000ffff1a7224 */ /* 0x010fc400078e0003 */
[----:B------:R-:W-:Y:S01]  /*1ddb0*/  IMAD.MOV.U32 R27, RZ, RZ, R28 ;  /* 0x000000ffff1b7224 */ /* 0x000fe200078e001c */
[----:B------:R-:W4:Y:S01]  /*1ddc0*/  LDL.LU R3, [R1+0x21f8] ;  /* 0x0021f80001037983 */ /* 0x000f220000300800 */
[----:B------:R-:W3:Y:S03]  /*1ddd0*/  LDL.LU R28, [R1+0x21f4] ;  /* 0x0021f400011c7983 */ /* 0x000ee60000300800 */
[----:B------:R0:W-:Y:S04]  /*1dde0*/  STL.64 [R1+0x2170], R26 ;  /* 0x0021701a01007387 */ /* 0x0001e80000100a00 */
[----:B--2---:R1:W-:Y:S01]  /*1ddf0*/  STL.64 [R1+0x2168], R24 ;  /* 0x0021681801007387 */ /* 0x0043e20000100a00 */
[----:B0-----:R-:W2:Y:S03]  /*1de00*/  LDL.64 R26, [R1+0x58] ;  /* 0x00005800011a7983 */ /* 0x001ea60000100a00 */
[----:B--2---:R4:W-:Y:S01]  /*1de10*/  STL.64 [R1+0x2178], R26 ;  /* 0x0021781a01007387 */ /* 0x0049e20000100a00 */
[----:B-1----:R-:W2:Y:S02]  /*1de20*/  LDL.LU R24, [R1+0x2e0] ;  /* 0x0002e00001187983 */ /* 0x002ea40000300800 */
[----:B------:R-:W2:Y:S02]  /*1de30*/  LDL.LU R25, [R1+0x2e4] ;  /* 0x0002e40001197983 */ /* 0x000ea40000300800 */
[----:B----4-:R-:W-:-:S02]  /*1de40*/  IMAD.MOV.U32 R26, RZ, RZ, R3 ;  /* 0x000000ffff1a7224 */ /* 0x010fc400078e0003 */
[----:B---3--:R-:W-:Y:S01]  /*1de50*/  IMAD.MOV.U32 R27, RZ, RZ, R28 ;  /* 0x000000ffff1b7224 */ /* 0x008fe200078e001c */
[----:B------:R-:W3:Y:S01]  /*1de60*/  LDL.LU R3, [R1+0x21f0] ;  /* 0x0021f00001037983 */ /* 0x000ee20000300800 */
[----:B------:R-:W4:Y:S03]  /*1de70*/  LDL.LU R28, [R1+0x21ec] ;  /* 0x0021ec00011c7983 */ /* 0x000f260000300800 */
[----:B------:R-:W-:Y:S04]  /*1de80*/  STL.64 [R1+0x2190], R26 ;  /* 0x0021901a01007387 */ /* 0x000fe80000100a00 */
[----:B--2---:R0:W-:Y:S04]  /*1de90*/  STL.64 [R1+0x2188], R24 ;  /* 0x0021881801007387 */ /* 0x0041e80000100a00 */
[----:B0-----:R-:W2:Y:S01]  /*1dea0*/  LDL.LU R24, [R1+0x2f0] ;  /* 0x0002f00001187983 */ /* 0x001ea20000300800 */
[----:B------:R-:W2:Y:S02]  /*1deb0*/  LDL.LU R25, [R1+0x2f4] ;  /* 0x0002f40001197983 */ /* 0x000ea40000300800 */
[----:B------:R-:W2:Y:S02]  /*1dec0*/  LDL.LU R26, [R1+0x2f8] ;  /* 0x0002f800011a7983 */ /* 0x000ea40000300800 */
[----:B------:R-:W2:Y:S02]  /*1ded0*/  LDL.LU R27, [R1+0x2fc] ;  /* 0x0002fc00011b7983 */ /* 0x000ea40000300800 */
[----:B--2---:R-:W-:Y:S01]  /*1dee0*/  STL.64 [R1+0x21a8], R26 ;  /* 0x0021a81a01007387 */ /* 0x004fe20000100a00 */
[----:B------:R0:W-:Y:S03]  /*1def0*/  STL.64 [R1+0x21a0], R24 ;  /* 0x0021a01801007387 */ /* 0x0001e60000100a00 */
[----:B0-----:R-:W2:Y:S01]  /*1df00*/  LDL.LU R24, [R1+0x300] ;  /* 0x0003000001187983 */ /* 0x001ea20000300800 */
[----:B----4-:R-:W-:-:S02]  /*1df10*/  IMAD.MOV.U32 R25, RZ, RZ, R28 ;  /* 0x000000ffff197224 */ /* 0x010fc400078e001c */
[----:B------:R-:W4:Y:S02]  /*1df20*/  LDL.LU R28, [R1+0x21e8] ;  /* 0x0021e800011c7983 */ /* 0x000f240000300800 */
[----:B------:R-:W2:Y:S02]  /*1df30*/  LDL.LU R26, [R1+0x308] ;  /* 0x00030800011a7983 */ /* 0x000ea40000300800 */
[----:B---3--:R-:W-:Y:S01]  /*1df40*/  IMAD.MOV.U32 R27, RZ, RZ, R3 ;  /* 0x000000ffff1b7224 */ /* 0x008fe200078e0003 */
[----:B------:R-:W-:Y:S04]  /*1df50*/  HMMA.16816.F32 R16, R16, R12, R20 ;  /* 0x0000000c1010723c */ /* 0x000fe80000001814 */
[----:B--2---:R-:W-:Y:S01]  /*1df60*/  STL.64 [R1+0x21c0], R26 ;  /* 0x0021c01a01007387 */ /* 0x004fe20000100a00 */
[----:B------:R0:W-:Y:S03]  /*1df70*/  STL.64 [R1+0x21b8], R24 ;  /* 0x0021b81801007387 */ /* 0x0001e60000100a00 */
[----:B0-----:R-:W2:Y:S01]  /*1df80*/  LDL.LU R24, [R1+0x310] ;  /* 0x0003100001187983 */ /* 0x001ea20000300800 */
[----:B------:R-:W2:Y:S02]  /*1df90*/  LDL.LU R25, [R1+0x314] ;  /* 0x0003140001197983 */ /* 0x000ea40000300800 */
[----:B------:R-:W2:Y:S02]  /*1dfa0*/  LDL.LU R26, [R1+0x318] ;  /* 0x00031800011a7983 */ /* 0x000ea40000300800 */
[----:B------:R-:W3:Y:S01]  /*1dfb0*/  LDL.LU.64 R22, [R1+0x21e0] ;  /* 0x0021e00001167983 */ /* 0x000ee20000300a00 */
[----:B------:R-:W3:Y:S09]  /*1dfc0*/  LDL.LU.64 R20, [R1+0x21d8] ;  /* 0x0021d80001147983 */ /* 0x000ef20000300a00 */
[----:B------:R-:W-:Y:S02]  /*1dfd0*/  STL.64 [R1+0x3e0], R16 ;  /* 0x0003e01001007387 */ /* 0x000fe40000100a00 */
[----:B------:R0:W-:Y:S02]  /*1dfe0*/  STL.64 [R1+0x3e8], R18 ;  /* 0x0003e81201007387 */ /* 0x0001e40000100a00 */
[----:B------:R-:W-:Y:S01]  /*1dff0*/  IMAD.MOV.U32 R0, RZ, RZ, R11 ;  /* 0x000000ffff007224 */ /* 0x000fe200078e000b */
[----:B0-----:R-:W2:Y:S01]  /*1e000*/  LDL.64 R18, [R1+0x38] ;  /* 0x0000380001127983 */ /* 0x001ea20000100a00 */
[----:B---3--:R-:W-:Y:S11]  /*1e010*/  HMMA.16816.F32 R4, R20, R10, R4 ;  /* 0x0000000a1404723c */ /* 0x008ff60000001804 */
[----:B------:R-:W-:Y:S11]  /*1e020*/  @!UPT UIADD3 URZ, URZ, URZ, URZ ;  /* 0x0000003f3f3ff290 */ /* 0x000ff6000fffe03f */
[----:B------:R-:W-:Y:S01]  /*1e030*/  @!UPT UIADD3 URZ, URZ, URZ, URZ ;  /* 0x0000003f3f3ff290 */ /* 0x000fe2000fffe03f */
[----:B------:R0:W-:Y:S01]  /*1e040*/  STL.64 [R1+0x320], R4 ;  /* 0x0003200401007387 */ /* 0x0001e20000100a00 */
[----:B------:R1:W-:Y:S02]  /*1e050*/  STL.64 [R1+0x328], R6 ;  /* 0x0003280601007387 */ /* 0x0003e40000100a00 */
[----:B0-----:R-:W-:Y:S01]  /*1e060*/  IMAD.MOV.U32 R4, RZ, RZ, R10 ;  /* 0x000000ffff047224 */ /* 0x001fe200078e000a */
[----:B-1----:R-:W3:Y:S01]  /*1e070*/  LDL.LU.64 R6, [R1+0x21d0] ;  /* 0x0021d00001067983 */ /* 0x002ee20000300a00 */
[----:B------:R-:W2:Y:S02]  /*1e080*/  LDL.LU.64 R10, [R1+0x21c8] ;  /* 0x0021c800010a7983 */ /* 0x000ea40000300a00 */
[----:B----4-:R-:W-:-:S07]  /*1e090*/  IMAD.MOV.U32 R27, RZ, RZ, R28 ;  /* 0x000000ffff1b7224 */ /* 0x010fce00078e001c */
[C---:B--2---:R-:W-:Y:S01]  /*1e0a0*/  HMMA.16816.F32 R8, R20.reuse, R10, R24 ;  /* 0x0000000a1408723c */ /* 0x044fe20000001818 */
[----:B------:R-:W2:Y:S01]  /*1e0b0*/  LDL.LU.64 R26, [R1+0x21c0] ;  /* 0x0021c000011a7983 */ /* 0x000ea20000300a00 */
[----:B------:R-:W2:Y:S11]  /*1e0c0*/  LDL.LU.64 R24, [R1+0x21b8] ;  /* 0x0021b80001187983 */ /* 0x000eb60000300a00 */
[----:B------:R-:W-:Y:S10]  /*1e0d0*/  @!UPT UIADD3 URZ, URZ, URZ, URZ ;  /* 0x0000003f3f3ff290 */ /* 0x000ff4000fffe03f */
[----:B------:R2:W-:Y:S01]  /*1e0e0*/  STL.64 [R1+0x310], R8 ;  /* 0x0003100801007387 */ /* 0x0005e20000100a00 */
[----:B------:R-:W-:Y:S02]  /*1e0f0*/  IMAD.MOV.U32 R28, RZ, RZ, R10 ;  /* 0x000000ffff1c7224 */ /* 0x000fe400078e000a */
[----:B------:R-:W-:Y:S02]  /*1e100*/  IMAD.MOV.U32 R3, RZ, RZ, R11 ;  /* 0x000000ffff037224 */ /* 0x000fe400078e000b */
[----:B------:R-:W2:Y:S03]  /*1e110*/  LDL.LU.64 R10, [R1+0x21b0] ;  /* 0x0021b000010a7983 */ /* 0x000ea60000300a00 */
[----:B------:R-:W-:Y:S02]  /*1e120*/  STL [R1+0x1e14], R3 ;  /* 0x001e140301007387 */ /* 0x000fe40000100800 */
[----:B------:R-:W-:Y:S01]  /*1e130*/  STL [R1+0x1e10], R28 ;  /* 0x001e101c01007387 */ /* 0x000fe20000100800 */
[C---:B--2---:R-:W-:Y:S01]  /*1e140*/  HMMA.16816.F32 R8, R20.reuse, R10, R24 ;  /* 0x0000000a1408723c */ /* 0x044fe20000001818 */
[----:B------:R-:W2:Y:S01]  /*1e150*/  LDL.LU.64 R26, [R1+0x21a8] ;  /* 0x0021a800011a7983 */ /* 0x000ea20000300a00 */
[----:B------:R-:W2:Y:S11]  /*1e160*/  LDL.LU.64 R24, [R1+0x21a0] ;  /* 0x0021a00001187983 */ /* 0x000eb60000300a00 */
[----:B------:R-:W-:Y:S10]  /*1e170*/  @!UPT UIADD3 URZ, URZ, URZ, URZ ;  /* 0x0000003f3f3ff290 */ /* 0x000ff4000fffe03f */
[----:B------:R-:W-:Y:S01]  /*1e180*/  STL.64 [R1+0x300], R8 ;  /* 0x0003000801007387 */ /* 0x000fe20000100a00 */
[----:B------:R0:W-:Y:S03]  /*1e190*/  STL.64 [R1+0x308], R10 ;  /* 0x0003080a01007387 */ /* 0x0001e60000100a00 */
[----:B0-----:R-:W2:Y:S01]  /*1e1a0*/  LDL.LU.64 R10, [R1+0x2198] ;  /* 0x00219800010a7983 */ /* 0x001ea20000300a00 */
[----:B---3--:R-:W-:Y:S01]  /*1e1b0*/  IMAD.MOV.U32 R9, RZ, RZ, R6 ;  /* 0x000000ffff097224 */ /* 0x008fe200078e0006 */
[----:B--2---:R-:W-:Y:S11]  /*1e1c0*/  HMMA.16816.F32 R24, R20, R10, R24 ;  /* 0x0000000a1418723c */ /* 0x004ff60000001818 */
[----:B------:R-:W-:Y:S11]  /*1e1d0*/  @!UPT UIADD3 URZ, URZ, URZ, URZ ;  /* 0x0000003f3f3ff290 */ /* 0x000ff6000fffe03f */
[----:B------:R-:W-:Y:S01]  /*1e1e0*/  @!UPT UIADD3 URZ, URZ, URZ, URZ ;  /* 0x0000003f3f3ff290 */ /* 0x000fe2000fffe03f */
[----:B------:R0:W-:Y:S01]  /*1e1f0*/  STL.64 [R1+0x2f0], R24 ;  /* 0x0002f01801007387 */ /* 0x0001e20000100a00 */
[----:B------:R-:W-:Y:S02]  /*1e200*/  IMAD.MOV.U32 R3, RZ, RZ, R26 ;  /* 0x000000ffff037224 */ /* 0x000fe400078e001a */
[----:B------:R-:W-:Y:S02]  /*1e210*/  IMAD.MOV.U32 R28, RZ, RZ, R27 ;  /* 0x000000ffff1c7224 */ /* 0x000fe400078e001b */
[----:B------:R-:W2:Y:S04]  /*1e220*/  LDL.LU.64 R26, [R1+0x2190] ;  /* 0x00219000011a7983 */ /* 0x000ea80000300a00 */
[----:B0-----:R-:W2:Y:S01]  /*1e230*/  LDL.LU.64 R24, [R1+0x2188] ;  /* 0x0021880001187983 */ /* 0x001ea20000300a00 */
[----:B------:R0:W-:Y:S02]  /*1e240*/  STL.64 [R1+0x2148], R10 ;  /* 0x0021480a01007387 */ /* 0x0001e40000100a00 */
[----:B------:R-:W3:Y:S02]  /*1e250*/  LDL.LU R8, [R1+0x2d0] ;  /* 0x0002d00001087983 */ /* 0x000ee40000300800 */
[----:B------:R-:W3:Y:S02]  /*1e260*/  LDL.LU R6, [R1+0x2184] ;  /* 0x0021840001067983 */ /* 0x000ee40000300800 */
[----:B0-----:R-:W-:-:S02]  /*1e270*/  IMAD.MOV.U32 R10, RZ, RZ, R7 ;  /* 0x000000ffff0a7224 */ /* 0x001fc400078e0007 */
[----:B------:R-:W3:Y:S01]  /*1e280*/  LDL.LU R7, [R1+0x2180] ;  /* 0x0021800001077983 */ /* 0x000ee20000300800 */
[----:B------:R-:W3:Y:S02]  /*1e290*/  LDL.LU R11, [R1+0x2dc] ;  /* 0x0002dc00010b7983 */ /* 0x000ee40000300800 */
[----:B------:R-:W-:Y:S02]  /*1e2a0*/  STL [R1+0x20a0], R28 ;  /* 0x0020a01c01007387 */ /* 0x000fe40000100800 */
[----:B------:R-:W-:Y:S01]  /*1e2b0*/  STL [R1+0x1f9c], R3 ;  /* 0x001f9c0301007387 */ /* 0x000fe20000100800 */
[C---:B--2---:R-:W-:Y:S08]  /*1e2c0*/  HMMA.16816.F32 R24, R20.reuse, R18, R24 ;  /* 0x000000121418723c */ /* 0x044ff00000001818 */
[C---:B---3--:R-:W-:Y:S11]  /*1e2d0*/  HMMA.16816.F32 R8, R20.reuse, R6, R8 ;  /* 0x000000061408723c */ /* 0x048ff60000001808 */
[----:B------:R-:W-:Y:S04]  /*1e2e0*/  @!UPT UIADD3 URZ, URZ, URZ, URZ ;  /* 0x0000003f3f3ff290 */ /* 0x000fe8000fffe03f */
[----:B------:R-:W-:Y:S01]  /*1e2f0*/  STL.64 [R1+0x2e0], R24 ;  /* 0x0002e01801007387 */ /* 0x000fe20000100a00 */
[----:B------:R0:W-:Y:S03]  /*1e300*/  STL.64 [R1+0x2e8], R26 ;  /* 0x0002e81a01007387 */ /* 0x0001e60000100a00 */
[----:B0-----:R-:W2:Y:S01]  /*1e310*/  LDL.LU.64 R26, [R1+0x2178] ;  /* 0x00217800011a7983 */ /* 0x001ea20000300a00 */
[----:B------:R0:W-:Y:S03]  /*1e320*/  STL.64 [R1+0x2140], R18 ;  /* 0x0021401201007387 */ /* 0x0001e60000100a00 */
[----:B------:R-:W-:Y:S02]  /*1e330*/  STL.64 [R1+0x2d0], R8 ;  /* 0x0002d00801007387 */ /* 0x000fe40000100a00 */
[----:B------:R1:W-:Y:S02]  /*1e340*/  STL.64 [R1+0x2d8], R10 ;  /* 0x0002d80a01007387 */ /* 0x0003e40000100a00 */
[----:B0-----:R-:W-:Y:S01]  /*1e350*/  IMAD.MOV.U32 R18, RZ, RZ, R4 ;  /* 0x000000ffff127224 */ /* 0x001fe200078e0004 */
[----:B-1----:R-:W3:Y:S01]  /*1e360*/  LDL.64 R10, [R1+0x28] ;  /* 0x00002800010a7983 */ /* 0x002ee20000100a00 */
[----:B------:R0:W-:Y:S02]  /*1e370*/  STL.64 [R1+0x2138], R6 ;  /* 0x0021380601007387 */ /* 0x0001e40000100a00 */
[----:B------:R-:W2:Y:S02]  /*1e380*/  LDL.LU R4, [R1+0x2c0] ;  /* 0x0002c00001047983 */ /* 0x000ea40000300800 */
[----:B------:R-:W2:Y:S01]  /*1e390*/  LDL.LU R5, [R1+0x2c4] ;  /* 0x0002c40001057983 */ /* 0x000ea20000300800 */
[----:B0-----:R-:W2:Y:S01]  /*1e3a0*/  LDL.LU R6, [R1+0x2c8] ;  /* 0x0002c80001067983 */ /* 0x001ea20000300800 */
[----:B------:R-:W2:Y:S02]  /*1e3b0*/  LDL.LU R7, [R1+0x2cc] ;  /* 0x0002cc0001077983 */ /* 0x000ea40000300800 */
[C---:B--2---:R-:W-:Y:S11]  /*1e3c0*/  HMMA.16816.F32 R4, R20.reuse, R26, R4 ;  /* 0x0000001a1404723c */ /* 0x044ff60000001804 */
[----:B------:R-:W-:Y:S11]  /*1e3d0*/  @!UPT UIADD3 URZ, URZ, URZ, URZ ;  /* 0x0000003f3f3ff290 */ /* 0x000ff6000fffe03f */
[----:B------:R-:W-:Y:S01]  /*1e3e0*/  @!UPT UIADD3 URZ, URZ, URZ, URZ ;  /* 0x0000003f3f3ff290 */ /* 0x000fe2000fffe03f */
[----:B------:R0:W-:Y:S01]  /*1e3f0*/  STL.64 [R1+0x2c0], R4 ;  /* 0x0002c00401007387 */ /* 0x0001e20000100a00 */
[----:B------:R1:W-:Y:S02]  /*1e400*/  STL.64 [R1+0x2c8], R6 ;  /* 0x0002c80601007387 */ /* 0x0003e40000100a00 */
[----:B0-----:R-:W-:Y:S02]  /*1e410*/  IMAD.MOV.U32 R5, RZ, RZ, R26 ;  /* 0x000000ffff057224 */ /* 0x001fe400078e001a */
[----:B------:R-:W-:Y:S02]  /*1e420*/  IMAD.MOV.U32 R4, RZ, RZ, R27 ;  /* 0x000000ffff047224 */ /* 0x000fe400078e001b */
[----:B------:R-:W2:Y:S01]  /*1e430*/  LDL.LU.64 R26, [R1+0x2170] ;  /* 0x00217000011a7983 */ /* 0x000ea20000300a00 */
[----:B------:R-:W2:Y:S02]  /*1e440*/  LDL.LU.64 R24, [R1+0x2168] ;  /* 0x0021680001187983 */ /* 0x000ea40000300a00 */
[----:B------:R0:W-:Y:S02]  /*1e450*/  STL.64 [R1+0x2150], R4 ;  /* 0x0021500401007387 */ /* 0x0001e40000100a00 */
[----:B-1----:R-:W-:Y:S01]  /*1e460*/  IMAD.MOV.U32 R7, RZ, RZ, R29 ;  /* 0x000000ffff077224 */ /* 0x002fe200078e001d */
        /* <DEDUP_REMOVED lines=8> */
[----:B------:R1:W-:Y:S02]  /*1e4f0*/  STL [R1+0x218], R22 ;  /* 0x0002181601007387 */ /* 0x0003e40000100800 */
[----:B------:R-:W-:Y:S01]  /*1e500*/  IMAD.MOV.U32 R29, RZ, RZ, R23 ;  /* 0x000000ffff1d7224 */ /* 0x000fe200078e0017 */
[----:B0-----:R-:W2:Y:S01]  /*1e510*/  LDL.LU R20, [R1+0x200] ;  /* 0x0002000001147983 */ /* 0x001ea20000300800 */
[----:B------:R-:W2:Y:S02]  /*1e520*/  LDL.LU R21, [R1+0x204] ;  /* 0x0002040001157983 */ /* 0x000ea40000300800 */
[----:B-1----:R-:W2:Y:S02]  /*1e530*/  LDL.LU R22, [R1+0x208] ;  /* 0x0002080001167983 */ /* 0x002ea40000300800 */
[----:B------:R-:W2:Y:S02]  /*1e540*/  LDL.LU R23, [R1+0x20c] ;  /* 0x00020c0001177983 */ /* 0x000ea40000300800 */
[----:B------:R-:W-:Y:S01]  /*1e550*/  IMAD.MOV.U32 R19, RZ, RZ, R0 ;  /* 0x000000ffff137224 */ /* 0x000fe200078e0000 */
[----:B------:R0:W-:Y:S01]  /*1e560*/  STL.64 [R1+0x2118], R14 ;  /* 0x0021180e01007387 */ /* 0x0001e20000100a00 */
[----:B------:R-:W4:Y:S02]  /*1e570*/  LDL.LU R12, [R1+0x1e0] ;  /* 0x0001e000010c7983 */ /* 0x000f240000300800 */
[----:B------:R-:W4:Y:S01]  /*1e580*/  LDL.LU R13, [R1+0x1e4] ;  /* 0x0001e400010d7983 */ /* 0x000f220000300800 */
[----:B0-----:R-:W4:Y:S01]  /*1e590*/  LDL.LU R14, [R1+0x1e8] ;  /* 0x0001e800010e7983 */ /* 0x001f220000300800 */
[----:B------:R-:W4:Y:S02]  /*1e5a0*/  LDL.LU R15, [R1+0x1ec] ;  /* 0x0001ec00010f7983 */ /* 0x000f240000300800 */
[----:B------:R-:W-:Y:S01]  /*1e5b0*/  STL [R1+0x1dc4], R29 ;  /* 0x001dc41d01007387 */ /* 0x000fe20000100800 */
[C---:B--2---:R-:W-:Y:S01]  /*1e5c0*/  HMMA.16816.F32 R16, R24.reuse, R18, R20 ;  /* 0x000000121810723c */ /* 0x044fe20000001814 */
[----:B------:R-:W2:Y:S11]  /*1e5d0*/  LDL.LU R20, [R1+0x2b0] ;  /* 0x0002b00001147983 */ /* 0x000eb60000300800 */
[----:B------:R-:W-:Y:S11]  /*1e5e0*/  @!UPT UIADD3 URZ, URZ, URZ, URZ ;  /* 0x0000003f3f3ff290 */ /* 0x000ff6000fffe03f */
[----:B------:R-:W-:Y:S01]  /*1e5f0*/  STL.64 [R1+0x200], R16 ;  /* 0x0002001001007387 */ /* 0x000fe20000100a00 */
[----:B------:R-:W-:Y:S02]  /*1e600*/  STL.64 [R1+0x208], R18 ;  /* 0x0002081201007387 */ /* 0x000fe40000100a00 */
        /* <DEDUP_REMOVED lines=9> */
[----:B------:R-:W4:Y:S01]  /*1e6a0*/  LDL.LU R16, [R1+0x1d0] ;  /* 0x0001d00001107983 */ /* 0x000f220000300800 */
[----:B------:R-:W4:Y:S02]  /*1e6b0*/  LDL.LU R17, [R1+0x1d4] ;  /* 0x0001d40001117983 */ /* 0x000f240000300800 */
[----:B------:R-:W4:Y:S02]  /*1e6c0*/  LDL.LU R18, [R1+0x1d8] ;  /* 0x0001d80001127983 */ /* 0x000f240000300800 */
[----:B------:R-:W4:Y:S01]  /*1e6d0*/  LDL.LU R19, [R1+0x1dc] ;  /* 0x0001dc0001137983 */ /* 0x000f220000300800 */
[C---:B---3--:R-:W-:Y:S01]  /*1e6e0*/  HMMA.16816.F32 R4, R24.reuse, R10, R4 ;  /* 0x0000000a1804723c */ /* 0x048fe20000001804 */
[----:B--2---:R0:W-:Y:S01]  /*1e6f0*/  STL.64 [R1+0x20c0], R22 ;  /* 0x0020c01601007387 */ /* 0x0041e20000100a00 */
[----:B------:R-:W-:Y:S03]  /*1e700*/  STL.64 [R1+0x20b8], R20 ;  /* 0x0020b81401007387 */ /* 0x000fe60000100a00 */
[----:B0-----:R-:W4:Y:S11]  /*1e710*/  LDL.64 R22, [R1+0x18] ;  /* 0x0000180001167983 */ /* 0x001f360000100a00 */
[----:B------:R-:W-:Y:S07]  /*1e720*/  @!UPT UIADD3 URZ, URZ, URZ, URZ ;  /* 0x0000003f3f3ff290 */ /* 0x000fee000fffe03f */
[----:B------:R0:W-:Y:S02]  /*1e730*/  STL.64 [R1+0x1f0], R4 ;  /* 0x0001f00401007387 */ /* 0x0001e40000100a00 */
[----:B------:R-:W-:Y:S01]  /*1e740*/  STL.64 [R1+0x1f8], R6 ;  /* 0x0001f80601007387 */ /* 0x000fe20000100a00 */
[----:B0-----:R-:W2:Y:S01]  /*1e750*/  LDL.LU.64 R4, [R1+0x2150] ;  /* 0x0021500001047983 */ /* 0x001ea20000300a00 */
[----:B------:R-:W-:Y:S02]  /*1e760*/  IMAD.MOV.U32 R3, RZ, RZ, R10 ;  /* 0x000000ffff037224 */ /* 0x000fe400078e000a */
[----:B------:R-:W-:Y:S02]  /*1e770*/  IMAD.MOV.U32 R0, RZ, RZ, R11 ;  /* 0x000000ffff007224 */ /* 0x000fe400078e000b */
[----:B------:R-:W3:Y:S01]  /*1e780*/  LDL.LU.64 R10, [R1+0x2148] ;  /* 0x00214800010a7983 */ /* 0x000ee20000300a00 */
[----:B----4-:R-:W-:Y:S11]  /*1e790*/  HMMA.16816.F32 R12, R24, R22, R12 ;  /* 0x00000016180c723c */ /* 0x010ff6000000180c */
[----:B------:R-:W-:Y:S11]  /*1e7a0*/  @!UPT UIADD3 URZ, URZ, URZ, URZ ;  /* 0x0000003f3f3ff290 */ /* 0x000ff6000fffe03f */
[----:B------:R-:W-:Y:S01]  /*1e7b0*/  @!UPT UIADD3 URZ, URZ, URZ, URZ ;  /* 0x0000003f3f3ff290 */ /* 0x000fe2000fffe03f */
[----:B------:R-:W-:Y:S01]  /*1e7c0*/  STL.64 [R1+0x1e0], R12 ;  /* 0x0001e00c01007387 */ /* 0x000fe20000100a00 */
[----:B------:R2:W-:Y:S02]  /*1e7d0*/  STL.64 [R1+0x1e8], R14 ;  /* 0x0001e80e01007387 */ /* 0x0005e40000100a00 */
[----:B--2---:R-:W-:Y:S02]  /*1e7e0*/  IMAD.MOV.U32 R14, RZ, RZ, R5 ;  /* 0x000000ffff0e7224 */ /* 0x004fe400078e0005 */
[----:B------:R-:W-:-:S05]  /*1e7f0*/  IMAD.MOV.U32 R15, RZ, RZ, R4 ;  /* 0x000000ffff0f7224 */ /* 0x000fca00078e0004 */
[----:B------:R0:W-:Y:S01]  /*1e800*/  STL.64 [R1+0x2130], R14 ;  /* 0x0021300e01007387 */ /* 0x0001e20000100a00 */
[----:B------:R1:W-:Y:S02]  /*1e810*/  STL.64 [R1+0x20d0], R22 ;  /* 0x0020d01601007387 */ /* 0x0003e40000100a00 */
[----:B------:R-:W2:Y:S02]  /*1e820*/  LDL.LU R12, [R1+0x1b0] ;  /* 0x0001b000010c7983 */ /* 0x000ea40000300800 */
[----:B------:R-:W2:Y:S01]  /*1e830*/  LDL.LU R13, [R1+0x1b4] ;  /* 0x0001b400010d7983 */ /* 0x000ea20000300800 */
[----:B0-----:R-:W2:Y:S01]  /*1e840*/  LDL.LU R14, [R1+0x1b8] ;  /* 0x0001b800010e7983 */ /* 0x001ea20000300800 */
[----:B-1----:R-:W-:Y:S02]  /*1e850*/  IMAD.MOV.U32 R22, RZ, RZ, R3 ;  /* 0x000000ffff167224 */ /* 0x002fe400078e0003 */
[----:B------:R-:W-:Y:S02]  /*1e860*/  IMAD.MOV.U32 R23, RZ, RZ, R0 ;  /* 0x000000ffff177224 */ /* 0x000fe400078e0000 */
[----:B------:R-:W2:Y:S01]  /*1e870*/  LDL.LU R15, [R1+0x1bc] ;  /* 0x0001bc00010f7983 */ /* 0x000ea20000300800 */
[----:B------:R-:W4:Y:S01]  /*1e880*/  LDL.LU R4, [R1+0x1c0] ;  /* 0x0001c00001047983 */ /* 0x000f220000300800 */
[----:B------:R-:W4:Y:S02]  /*1e890*/  LDL.LU R5, [R1+0x1c4] ;  /* 0x0001c40001057983 */ /* 0x000f240000300800 */
[----:B------:R-:W4:Y:S02]  /*1e8a0*/  LDL.LU R6, [R1+0x1c8] ;  /* 0x0001c80001067983 */ /* 0x000f240000300800 */
[----:B------:R-:W4:Y:S01]  /*1e8b0*/  LDL.LU R7, [R1+0x1cc] ;  /* 0x0001cc0001077983 */ /* 0x000f220000300800 */
[----:B------:R0:W-:Y:S04]  /*1e8c0*/  STL.64 [R1+0x20e8], R22 ;  /* 0x0020e81601007387 */ /* 0x0001e80000100a00 */
[----:B0-----:R-:W2:Y:S01]  /*1e8d0*/  LDL.64 R22, [R1+0x48] ;  /* 0x0000480001167983 */ /* 0x001ea20000100a00 */
[C---:B---3--:R-:W-:Y:S03]  /*1e8e0*/  HMMA.16816.F32 R16, R24.reuse, R10, R16 ;  /* 0x0000000a1810723c */ /* 0x048fe60000001810 */
[----:B--2---:R0:W-:Y:S01]  /*1e8f0*/  STL.64 [R1+0x2110], R22 ;  /* 0x0021101601007387 */ /* 0x0041e20000100a00 */
[----:B------:R-:W2:Y:S02]  /*1e900*/  LDL.LU R20, [R1+0x100] ;  /* 0x0001000001147983 */ /* 0x000ea40000300800 */
[----:B------:R-:W2:Y:S01]  /*1e910*/  LDL.LU R21, [R1+0x104] ;  /* 0x0001040001157983 */ /* 0x000ea20000300800 */
[----:B0-----:R-:W3:Y:S01]  /*1e920*/  LDL.LU R22, [R1+0x108] ;  /* 0x0001080001167983 */ /* 0x001ee20000300800 */
[----:B------:R-:W3:Y:S11]  /*1e930*/  LDL.LU R23, [R1+0x10c] ;  /* 0x00010c0001177983 */ /* 0x000ef60000300800 */
[----:B------:R-:W-:Y:S05]  /*1e940*/  @!UPT UIADD3 URZ, URZ, URZ, URZ ;  /* 0x0000003f3f3ff290 */ /* 0x000fea000fffe03f */
[----:B------:R-:W-:Y:S01]  /*1e950*/  IMAD.MOV.U32 R29, RZ, RZ, R19 ;  /* 0x000000ffff1d7224 */ /* 0x000fe200078e0013 */
[----:B---3--:R-:W-:Y:S01]  /*1e960*/  STL.64 [R1+0x2128], R22 ;  /* 0x0021281601007387 */ /* 0x008fe20000100a00 */
[----:B--2---:R0:W-:Y:S03]  /*1e970*/  STL.64 [R1+0x2120], R20 ;  /* 0x0021201401007387 */ /* 0x0041e60000100a00 */
[----:B0-----:R-:W2:Y:S01]  /*1e980*/  LDL.LU R20, [R1+0x1a0] ;  /* 0x0001a00001147983 */ /* 0x001ea20000300800 */
[----:B------:R-:W2:Y:S02]  /*1e990*/  LDL.LU R21, [R1+0x1a4] ;  /* 0x0001a40001157983 */ /* 0x000ea40000300800 */
[----:B------:R-:W2:Y:S02]  /*1e9a0*/  LDL.LU R22, [R1+0x1a8] ;  /* 0x0001a80001167983 */ /* 0x000ea40000300800 */
[----:B------:R-:W2:Y:S01]  /*1e9b0*/  LDL.LU R23, [R1+0x1ac] ;  /* 0x0001ac0001177983 */ /* 0x000ea20000300800 */
[----:B------:R-:W-:Y:S01]  /*1e9c0*/  STL.64 [R1+0x1d0], R16 ;  /* 0x0001d01001007387 */ /* 0x000fe20000100a00 */
[----:B------:R0:W-:Y:S03]  /*1e9d0*/  STL [R1+0x1d8], R18 ;  /* 0x0001d81201007387 */ /* 0x0001e60000100800 */
[----:B0-----:R-:W4:Y:S01]  /*1e9e0*/  LDL.LU.64 R18, [R1+0x2140] ;  /* 0x0021400001127983 */ /* 0x001f220000300a00 */
[----:B------:R0:W-:Y:S02]  /*1e9f0*/  STL.64 [R1+0x20c8], R10 ;  /* 0x0020c80a01007387 */ /* 0x0001e40000100a00 */
[----:B------:R-:W3:Y:S02]  /*1ea00*/  LDL.LU R8, [R1+0xd0] ;  /* 0x0000d00001087983 */ /* 0x000ee40000300800 */
[----:B------:R-:W3:Y:S01]  /*1ea10*/  LDL.LU R9, [R1+0xd4] ;  /* 0x0000d40001097983 */ /* 0x000ee20000300800 */
[----:B0-----:R-:W2:Y:S01]  /*1ea20*/  LDL.LU R10, [R1+0xd8] ;  /* 0x0000d800010a7983 */ /* 0x001ea20000300800 */
[----:B------:R-:W2:Y:S03]  /*1ea30*/  LDL.LU R11, [R1+0xdc] ;  /* 0x0000dc00010b7983 */ /* 0x000ea60000300800 */
[----:B--2---:R-:W-:Y:S01]  /*1ea40*/  STL.64 [R1+0x20e0], R10 ;  /* 0x0020e00a01007387 */ /* 0x004fe20000100a00 */
[----:B---3--:R0:W-:Y:S03]  /*1ea50*/  STL.64 [R1+0x20d8], R8 ;  /* 0x0020d80801007387 */ /* 0x0081e60000100a00 */
[----:B0-----:R-:W2:Y:S01]  /*1ea60*/  LDL.LU R8, [R1+0xe0] ;  /* 0x0000e00001087983 */ /* 0x001ea20000300800 */
[----:B------:R-:W2:Y:S02]  /*1ea70*/  LDL.LU R9, [R1+0xe4] ;  /* 0x0000e40001097983 */ /* 0x000ea40000300800 */
[----:B------:R-:W3:Y:S02]  /*1ea80*/  LDL.LU R10, [R1+0xe8] ;  /* 0x0000e800010a7983 */ /* 0x000ee40000300800 */
[----:B------:R-:W3:Y:S01]  /*1ea90*/  LDL.LU R11, [R1+0xec] ;  /* 0x0000ec00010b7983 */ /* 0x000ee20000300800 */
[C---:B----4-:R-:W-:Y:S01]  /*1eaa0*/  HMMA.16816.F32 R4, R24.reuse, R18, R4 ;  /* 0x000000121804723c */ /* 0x050fe20000001804 */
[----:B---3--:R-:W-:Y:S01]  /*1eab0*/  STL.64 [R1+0x20f8], R10 ;  /* 0x0020f80a01007387 */ /* 0x008fe20000100a00 */
[----:B--2---:R0:W-:Y:S03]  /*1eac0*/  STL.64 [R1+0x20f0], R8 ;  /* 0x0020f00801007387 */ /* 0x0041e60000100a00 */
[----:B0-----:R-:W2:Y:S01]  /*1ead0*/  LDL.LU R8, [R1+0xf0] ;  /* 0x0000f00001087983 */ /* 0x001ea20000300800 */
[----:B------:R-:W2:Y:S02]  /*1eae0*/  LDL.LU R9, [R1+0xf4] ;  /* 0x0000f40001097983 */ /* 0x000ea40000300800 */
[----:B------:R-:W2:Y:S02]  /*1eaf0*/  LDL.LU R10, [R1+0xf8] ;  /* 0x0000f800010a7983 */ /* 0x000ea40000300800 */
[----:B------:R-:W2:Y:S01]  /*1eb00*/  LDL.LU R11, [R1+0xfc] ;  /* 0x0000fc00010b7983 */ /* 0x000ea20000300800 */
[----:B------:R-:W-:Y:S11]  /*1eb10*/  STL [R1+0x20a4], R29 ;  /* 0x0020a41d01007387 */ /* 0x000ff60000100800 */
[----:B------:R-:W-:Y:S01]  /*1eb20*/  @!UPT UIADD3 URZ, URZ, URZ, URZ ;  /* 0x0000003f3f3ff290 */ /* 0x000fe2000fffe03f */
        /* <DEDUP_REMOVED lines=16> */
[----:B---3--:R-:W-:Y:S02]  /*1ec30*/  HMMA.16816.F32 R24, R24, R14, R20 ;  /* 0x0000000e1818723c */ /* 0x008fe40000001814 */
[----:B------:R-:W2:Y:S01]  /*1ec40*/  LDL.LU.64 R22, [R1+0x2110] ;  /* 0x0021100001167983 */ /* 0x000ea20000300a00 */
[----:B------:R-:W2:Y:S02]  /*1ec50*/  LDL.LU.64 R14, [R1+0x2108] ;  /* 0x00210800010e7983 */ /* 0x000ea40000300a00 */
[----:B------:R-:W2:Y:S11]  /*1ec60*/  LDL.LU.64 R12, [R1+0x2100] ;  /* 0x00210000010c7983 */ /* 0x000eb60000300a00 */
[----:B------:R-:W-:Y:S07]  /*1ec70*/  @!UPT UIADD3 URZ, URZ, URZ, URZ ;  /* 0x0000003f3f3ff290 */ /* 0x000fee000fffe03f */
[----:B------:R0:W-:Y:S01]  /*1ec80*/  STL.64 [R1+0x100], R24 ;  /* 0x0001001801007387 */ /* 0x0001e20000100a00 */
[----:B------:R1:W-:Y:S03]  /*1ec90*/  STL.64 [R1+0x108], R26 ;  /* 0x0001081a01007387 */ /* 0x0003e60000100a00 */
[----:B0-----:R-:W3:Y:S01]  /*1eca0*/  LDL.LU R24, [R1+0x3d0] ;  /* 0x0003d00001187983 */ /* 0x001ee20000300800 */
[----:B------:R-:W3:Y:S02]  /*1ecb0*/  LDL.LU R25, [R1+0x3d4] ;  /* 0x0003d40001197983 */ /* 0x000ee40000300800 */
[----:B-1----:R-:W3:Y:S02]  /*1ecc0*/  LDL.LU R26, [R1+0x3d8] ;  /* 0x0003d800011a7983 */ /* 0x002ee40000300800 */
[----:B------:R-:W3:Y:S01]  /*1ecd0*/  LDL.LU R27, [R1+0x3dc] ;  /* 0x0003dc00011b7983 */ /* 0x000ee20000300800 */
        /* <DEDUP_REMOVED lines=34> */
[----:B0-----:R-:W4:Y:S01]  /*1ef00*/  LDL.LU R8, [R1+0x190] ;  /* 0x0001900001087983 */ /* 0x001f220000300800 */
[----:B------:R-:W4:Y:S02]  /*1ef10*/  LDL.LU R9, [R1+0x194] ;  /* 0x0001940001097983 */ /* 0x000f240000300800 */
[----:B------:R-:W4:Y:S02]  /*1ef20*/  LDL.LU R10, [R1+0x198] ;  /* 0x00019800010a7983 */ /* 0x000f240000300800 */
[----:B------:R-:W4:Y:S02]  /*1ef30*/  LDL.LU R11, [R1+0x19c] ;  /* 0x00019c00010b7983 */ /* 0x000f240000300800 */
[----:B------:R-:W-:-:S02]  /*1ef40*/  IMAD.MOV.U32 R5, RZ, RZ, R18 ;  /* 0x000000ffff057224 */ /* 0x000fc400078e0012 */
[----:B------:R-:W-:Y:S01]  /*1ef50*/  IMAD.MOV.U32 R4, RZ, RZ, R19 ;  /* 0x000000ffff047224 */ /* 0x000fe200078e0013 */
[C---:B----4-:R-:W-:Y:S01]  /*1ef60*/  HMMA.16816.F32 R8, R12.reuse, R18, R8 ;  /* 0x000000120c08723c */ /* 0x050fe20000001808 */
[----:B------:R-:W0:Y:S11]  /*1ef70*/  LDSM.16.MT88.4 R16, [R2+0xc200] ;  /* 0x00c200000210783b */ /* 0x000e360000004200 */
[----:B------:R-:W-:Y:S11]  /*1ef80*/  @!UPT UIADD3 URZ, URZ, URZ, URZ ;  /* 0x0000003f3f3ff290 */ /* 0x000ff6000fffe03f */
[----:B------:R-:W-:Y:S01]  /*1ef90*/  STL.64 [R1+0x190], R8 ;  /* 0x0001900801007387 */ /* 0x000fe20000100a00 */
[----:B------:R2:W-:Y:S02]  /*1efa0*/  STL.64 [R1+0x198], R10 ;  /* 0x0001980a01007387 */ /* 0x0005e40000100a00 */
[C---:B--2---:R-:W-:Y:S01]  /*1efb0*/  HMMA.16816.F32 R8, R12.reuse, R6, R20 ;  /* 0x000000060c08723c */ /* 0x044fe20000001814 */
[----:B------:R-:W1:Y:S04]  /*1efc0*/  LDSM.16.MT88.4 R20, [R2+0xc280] ;  /* 0x00c280000214783b */ /* 0x000e680000004200 */
[----:B0-----:R-:W-:Y:S01]  /*1efd0*/  STL.64 [R1+0x2000], R18 ;  /* 0x0020001201007387 */ /* 0x001fe20000100a00 */
[----:B------:R-:W-:Y:S02]  /*1efe0*/  STL.64 [R1+0x1ff8], R16 ;  /* 0x001ff81001007387 */ /* 0x000fe40000100a00 */
[----:B------:R-:W-:Y:S11]  /*1eff0*/  STL.64 [R1+0x2020], R6 ;  /* 0x0020200601007387 */ /* 0x000ff60000100a00 */
[----:B------:R-:W-:Y:S04]  /*1f000*/  @!UPT UIADD3 URZ, URZ, URZ, URZ ;  /* 0x0000003f3f3ff290 */ /* 0x000fe8000fffe03f */
[----:B------:R-:W-:Y:S01]  /*1f010*/  STL.64 [R1+0x2b0], R8 ;  /* 0x0002b00801007387 */ /* 0x000fe20000100a00 */
[----:B------:R-:W-:Y:S03]  /*1f020*/  STL.64 [R1+0x2b8], R10 ;  /* 0x0002b80a01007387 */ /* 0x000fe60000100a00 */
[----:B-1----:R0:W-:Y:S01]  /*1f030*/  STL.64 [R1+0x1f88], R22 ;  /* 0x001f881601007387 */ /* 0x0021e20000100a00 */
[----:B------:R-:W-:Y:S03]  /*1f040*/  STL.64 [R1+0x1f80], R20 ;  /* 0x001f801401007387 */ /* 0x000fe60000100a00 */
[----:B0-----:R-:W3:Y:S02]  /*1f050*/  LDL.LU.64 R22, [R1+0x58] ;  /* 0x0000580001167983 */ /* 0x001ee40000300a00 */
[----:B---3--:R-:W-:Y:S02]  /*1f060*/  HMMA.16816.F32 R8, R12, R22, R24 ;  /* 0x000000160c08723c */ /* 0x008fe40000001818 */
[----:B------:R-:W0:Y:S04]  /*1f070*/  LDSM.16.MT88.4 R24, [R2+0xc300] ;  /* 0x00c300000218783b */ /* 0x000e280000004200 */
[----:B------:R-:W-:Y:S11]  /*1f080*/  STL.64 [R1+0x2018], R22 ;  /* 0x0020181601007387 */ /* 0x000ff60000100a00 */
[----:B------:R-:W-:Y:S06]  /*1f090*/  @!UPT UIADD3 URZ, URZ, URZ, URZ ;  /* 0x0000003f3f3ff290 */ /* 0x000fec000fffe03f */
[----:B------:R-:W-:Y:S01]  /*1f0a0*/  STL.64 [R1+0x4b0], R8 ;  /* 0x0004b00801007387 */ /* 0x000fe20000100a00 */
[----:B------:R-:W-:Y:S03]  /*1f0b0*/  STL.64 [R1+0x4b8], R10 ;  /* 0x0004b80a01007387 */ /* 0x000fe60000100a00 */
[----:B0-----:R-:W-:Y:S01]  /*1f0c0*/  STL.64 [R1+0x1ef8], R26 ;  /* 0x001ef81a01007387 */ /* 0x001fe20000100a00 */
[----:B------:R0:W-:Y:S03]  /*1f0d0*/  STL.64 [R1+0x1ef0], R24 ;  /* 0x001ef01801007387 */ /* 0x0001e60000100a00 */
[----:B0-----:R-:W2:Y:S01]  /*1f0e0*/  LDL.LU R24, [R1+0x350] ;  /* 0x0003500001187983 */ /* 0x001ea20000300800 */
[----:B------:R-:W2:Y:S02]  /*1f0f0*/  LDL.LU R25, [R1+0x354] ;  /* 0x0003540001197983 */ /* 0x000ea40000300800 */
[----:B------:R-:W3:Y:S02]  /*1f100*/  LDL.LU R26, [R1+0x358] ;  /* 0x00035800011a7983 */ /* 0x000ee40000300800 */
[----:B------:R-:W3:Y:S02]  /*1f110*/  LDL.LU R27, [R1+0x35c] ;  /* 0x00035c00011b7983 */ /* 0x000ee40000300800 */
[----:B------:R-:W-:-:S02]  /*1f120*/  IMAD.MOV.U32 R6, RZ, RZ, R5 ;  /* 0x000000ffff067224 */ /* 0x000fc400078e0005 */
[----:B------:R-:W-:Y:S01]  /*1f130*/  IMAD.MOV.U32 R7, RZ, RZ, R4 ;  /* 0x000000ffff077224 */ /* 0x000fe200078e0004 */
[----:B---3--:R-:W-:Y:S01]  /*1f140*/  STL.64 [R1+0x1fa8], R26 ;  /* 0x001fa81a01007387 */ /* 0x008fe20000100a00 */
[----:B--2---:R0:W-:Y:S03]  /*1f150*/  STL.64 [R1+0x1fa0], R24 ;  /* 0x001fa01801007387 */ /* 0x0041e60000100a00 */
[----:B0-----:R-:W2:Y:S01]  /*1f160*/  LDL.LU R24, [R1+0x370] ;  /* 0x0003700001187983 */ /* 0x001ea20000300800 */
[----:B------:R-:W2:Y:S02]  /*1f170*/  LDL.LU R25, [R1+0x374] ;  /* 0x0003740001197983 */ /* 0x000ea40000300800 */
[----:B------:R-:W3:Y:S02]  /*1f180*/  LDL.LU R26, [R1+0x378] ;  /* 0x00037800011a7983 */ /* 0x000ee40000300800 */
[----:B------:R-:W3:Y:S01]  /*1f190*/  LDL.LU R27, [R1+0x37c] ;  /* 0x00037c00011b7983 */ /* 0x000ee20000300800 */
[----:B------:R0:W-:Y:S01]  /*1f1a0*/  STL.64 [R1+0x2038], R6 ;  /* 0x0020380601007387 */ /* 0x0001e20000100a00 */
[----:B------:R-:W4:Y:S02]  /*1f1b0*/  LDL.LU R20, [R1+0x400] ;  /* 0x0004000001147983 */ /* 0x000f240000300800 */
[----:B------:R-:W4:Y:S02]  /*1f1c0*/  LDL.LU R21, [R1+0x404] ;  /* 0x0004040001157983 */ /* 0x000f240000300800 */
[----:B------:R-:W2:Y:S01]  /*1f1d0*/  LDL.LU R22, [R1+0x408] ;  /* 0x0004080001167983 */ /* 0x000ea20000300800 */
[----:B------:R-:W2:Y:S04]  /*1f1e0*/  LDL.LU R23, [R1+0x40c] ;  /* 0x00040c0001177983 */ /* 0x000ea80000300800 */
[----:B0-----:R-:W2:Y:S04]  /*1f1f0*/  LDL.LU.64 R6, [R1+0x8] ;  /* 0x0000080001067983 */ /* 0x001ea80000300a00 */
[----:B--2---:R0:W-:Y:S01]  /*1f200*/  STL.64 [R1+0x2050], R6 ;  /* 0x0020500601007387 */ /* 0x0041e20000100a00 */
[----:B------:R-:W2:Y:S02]  /*1f210*/  LDL.LU R4, [R1+0x430] ;  /* 0x0004300001047983 */ /* 0x000ea40000300800 */
[----:B------:R-:W2:Y:S01]  /*1f220*/  LDL.LU R5, [R1+0x434] ;  /* 0x0004340001057983 */ /* 0x000ea20000300800 */
[----:B0-----:R-:W2:Y:S01]  /*1f230*/  LDL.LU R6, [R1+0x438] ;  /* 0x0004380001067983 */ /* 0x001ea20000300800 */
[----:B------:R-:W2:Y:S03]  /*1f240*/  LDL.LU R7, [R1+0x43c] ;  /* 0x00043c0001077983 */ /* 0x000ea60000300800 */
[----:B--2---:R0:W-:Y:S01]  /*1f250*/  STL.64 [R1+0x2060], R6 ;  /* 0x0020600601007387 */ /* 0x0041e20000100a00 */
[----:B------:R-:W-:Y:S02]  /*1f260*/  STL.64 [R1+0x2058], R4 ;  /* 0x0020580401007387 */ /* 0x000fe40000100a00 */
[----:B------:R-:W2:Y:S02]  /*1f270*/  LDL R18, [R1+0x68] ;  /* 0x0000680001127983 */ /* 0x000ea40000100800 */
[----:B------:R-:W2:Y:S01]  /*1f280*/  LDL R19, [R1+0x6c] ;  /* 0x00006c0001137983 */ /* 0x000ea20000100800 */
[----:B0-----:R-:W2:Y:S04]  /*1f290*/  LDL R6, [R1+0x28] ;  /* 0x0000280001067983 */ /* 0x001ea80000100800 */
[----:B------:R-:W2:Y:S01]  /*1f2a0*/  LDL R7, [R1+0x2c] ;  /* 0x00002c0001077983 */ /* 0x000ea20000100800 */
[----:B------:R-:W3:Y:S02]  /*1f2b0*/  LDL.LU R8, [R1+0x3c0] ;  /* 0x0003c00001087983 */ /* 0x000ee40000300800 */
[----:B------:R-:W3:Y:S02]  /*1f2c0*/  LDL.LU R9, [R1+0x3c4] ;  /* 0x0003c40001097983 */ /* 0x000ee40000300800 */
[----:B------:R-:W3:Y:S01]  /*1f2d0*/  LDL.LU R10, [R1+0x3c8] ;  /* 0x0003c800010a7983 */ /* 0x000ee20000300800 */
[----:B------:R-:W3:Y:S04]  /*1f2e0*/  LDL.LU R11, [R1+0x3cc] ;  /* 0x0003cc00010b7983 */ /* 0x000ee80000300800 */
[----:B--2---:R-:W-:Y:S01]  /*1f2f0*/  STL.64 [R1+0x2078], R6 ;  /* 0x0020780601007387 */ /* 0x004fe20000100a00 */
[----:B------:R-:W-:Y:S02]  /*1f300*/  STL.64 [R1+0x2030], R22 ;  /* 0x0020301601007387 */ /* 0x000fe40000100a00 */
[----:B----4-:R0:W-:Y:S02]  /*1f310*/  STL.64 [R1+0x2028], R20 ;  /* 0x0020281401007387 */ /* 0x0101e40000100a00 */
[----:B0-----:R-:W2:Y:S01]  /*1f320*/  LDL.LU R20, [R1+0x410] ;  /* 0x0004100001147983 */ /* 0x001ea20000300800 */
[----:B------:R-:W2:Y:S02]  /*1f330*/  LDL.LU R21, [R1+0x414] ;  /* 0x0004140001157983 */ /* 0x000ea40000300800 */
[----:B------:R-:W4:Y:S02]  /*1f340*/  LDL.LU R22, [R1+0x418] ;  /* 0x0004180001167983 */ /* 0x000f240000300800 */
[----:B------:R-:W4:Y:S02]  /*1f350*/  LDL.LU R23, [R1+0x41c] ;  /* 0x00041c0001177983 */ /* 0x000f240000300800 */
[----:B------:R-:W-:-:S02]  /*1f360*/  IMAD.MOV.U32 R6, RZ, RZ, R29 ;  /* 0x000000ffff067224 */ /* 0x000fc400078e001d */
[----:B------:R-:W-:Y:S01]  /*1f370*/  IMAD.MOV.U32 R7, RZ, RZ, R28 ;  /* 0x000000ffff077224 */ /* 0x000fe200078e001c */
[----:B------:R-:W3:Y:S01]  /*1f380*/  LDL.LU R29, [R1+0x20a4] ;  /* 0x0020a400011d7983 */ /* 0x000ee20000300800 */
[----:B------:R-:W3:Y:S03]  /*1f390*/  LDL.LU R28, [R1+0x20a0] ;  /* 0x0020a000011c7983 */ /* 0x000ee60000300800 */
[----:B----4-:R-:W-:Y:S01]  /*1f3a0*/  STL.64 [R1+0x2048], R22 ;  /* 0x0020481601007387 */ /* 0x010fe20000100a00 */
[----:B--2---:R0:W-:Y:S03]  /*1f3b0*/  STL.64 [R1+0x2040], R20 ;  /* 0x0020401401007387 */ /* 0x0041e60000100a00 */
[----:B0-----:R-:W2:Y:S01]  /*1f3c0*/  LDL.LU R20, [R1+0x420] ;  /* 0x0004200001147983 */ /* 0x001ea20000300800 */
[----:B------:R-:W2:Y:S02]  /*1f3d0*/  LDL.LU R21, [R1+0x424] ;  /* 0x0004240001157983 */ /* 0x000ea40000300800 */
[----:B------:R-:W4:Y:S02]  /*1f3e0*/  LDL.LU R22, [R1+0x428] ;  /* 0x0004280001167983 */ /* 0x000f240000300800 */
[----:B------:R-:W4:Y:S01]  /*1f3f0*/  LDL.LU R23, [R1+0x42c] ;  /* 0x00042c0001177983 */ /* 0x000f220000300800 */
[----:B---3--:R-:W-:Y:S01]  /*1f400*/  HMMA.16816.F32 R12, R12, R18, R8 ;  /* 0x000000120c0c723c */ /* 0x008fe20000001808 */
[----:B----4-:R-:W-:Y:S01]  /*1f410*/  STL.64 [R1+0x2070], R22 ;  /* 0x0020701601007387 */ /* 0x010fe20000100a00 */
        /* <DEDUP_REMOVED lines=11> */
[----:B------:R-:W-:Y:S01]  /*1f4d0*/  STL.64 [R1+0x1fb8], R26 ;  /* 0x001fb81a01007387 */ /* 0x000fe20000100a00 */
[----:B------:R-:W-:Y:S02]  /*1f4e0*/  STL.64 [R1+0x1fb0], R24 ;  /* 0x001fb01801007387 */ /* 0x000fe40000100a00 */
[----:B------:R-:W2:Y:S02]  /*1f4f0*/  LDL.LU.64 R10, [R1+0x2098] ;  /* 0x00209800010a7983 */ /* 0x000ea40000300a00 */
[----:B------:R-:W2:Y:S01]  /*1f500*/  LDL.LU.64 R8, [R1+0x2090] ;  /* 0x0020900001087983 */ /* 0x000ea20000300a00 */
[----:B------:R-:W3:Y:S01]  /*1f510*/  LDL.LU R16, [R1+0x3b0] ;  /* 0x0003b00001107983 */ /* 0x000ee20000300800 */
[----:B------:R-:W-:Y:S02]  /*1f520*/  STL.64 [R1+0x4a0], R12 ;  /* 0x0004a00c01007387 */ /* 0x000fe40000100a00 */
[----:B------:R-:W-:Y:S02]  /*1f530*/  STL.64 [R1+0x4a8], R14 ;  /* 0x0004a80e01007387 */ /* 0x000fe40000100a00 */
[----:B------:R-:W3:Y:S01]  /*1f540*/  LDL.LU R17, [R1+0x3b4] ;  /* 0x0003b40001117983 */ /* 0x000ee20000300800 */
[----:B------:R-:W4:Y:S01]  /*1f550*/  LDL.LU R18, [R1+0x3b8] ;  /* 0x0003b80001127983 */ /* 0x000f220000300800 */
[----:B------:R-:W4:Y:S03]  /*1f560*/  LDL.LU R19, [R1+0x3bc] ;  /* 0x0003bc0001137983 */ /* 0x000f260000300800 */
[----:B------:R-:W0:Y:S01]  /*1f570*/  LDSM.16.MT88.4 R12, [R2+0xc380] ;  /* 0x00c38000020c783b */ /* 0x000e220000004200 */
[C---:B--2---:R-:W-:Y:S03]  /*1f580*/  HMMA.16816.F32 R4, R8.reuse, R6, R20 ;  /* 0x000000060804723c */ /* 0x044fe60000001814 */
[----:B----4-:R-:W-:Y:S01]  /*1f590*/  STL.64 [R1+0x2010], R18 ;  /* 0x0020101201007387 */ /* 0x010fe20000100a00 */
[----:B---3--:R1:W-:Y:S03]  /*1f5a0*/  STL.64 [R1+0x2008], R16 ;  /* 0x0020081001007387 */ /* 0x0083e60000100a00 */
[----:B-1----:R-:W2:Y:S01]  /*1f5b0*/  LDL.LU R16, [R1+0x3f0] ;  /* 0x0003f00001107983 */ /* 0x002ea20000300800 */
[----:B------:R-:W2:Y:S02]  /*1f5c0*/  LDL.LU R17, [R1+0x3f4] ;  /* 0x0003f40001117983 */ /* 0x000ea40000300800 */
[----:B------:R-:W2:Y:S02]  /*1f5d0*/  LDL.LU R18, [R1+0x3f8] ;  /* 0x0003f80001127983 */ /* 0x000ea40000300800 */
[----:B------:R-:W2:Y:S01]  /*1f5e0*/  LDL.LU R19, [R1+0x3fc] ;  /* 0x0003fc0001137983 */ /* 0x000ea20000300800 */
[----:B0-----:R0:W-:Y:S01]  /*1f5f0*/  STL.64 [R1+0x1ea0], R14 ;  /* 0x001ea00e01007387 */ /* 0x0011e20000100a00 */
[----:B------:R-:W-:Y:S03]  /*1f600*/  STL.64 [R1+0x1e98], R12 ;  /* 0x001e980c01007387 */ /* 0x000fe60000100a00 */
[----:B0-----:R-:W3:Y:S01]  /*1f610*/  LDL.LU.64 R14, [R1+0x68] ;  /* 0x00006800010e7983 */ /* 0x001ee20000300a00 */
[----:B------:R-:W4:Y:S02]  /*1f620*/  LDL.LU.64 R22, [R1+0x2088] ;  /* 0x0020880001167983 */ /* 0x000f240000300a00 */
[----:B------:R-:W4:Y:S03]  /*1f630*/  LDL.LU.64 R20, [R1+0x2080] ;  /* 0x0020800001147983 */ /* 0x000f260000300a00 */
[----:B------:R-:W-:Y:S01]  /*1f640*/  STL.64 [R1+0x490], R4 ;  /* 0x0004900401007387 */ /* 0x000fe20000100a00 */
[----:B------:R0:W-:Y:S04]  /*1f650*/  STL.64 [R1+0x498], R6 ;  /* 0x0004980601007387 */ /* 0x0001e80000100a00 */
[----:B0-----:R-:W4:Y:S02]  /*1f660*/  LDL.LU.64 R6, [R1+0x2078] ;  /* 0x0020780001067983 */ /* 0x001f240000300a00 */
[----:B----4-:R-:W-:Y:S02]  /*1f670*/  HMMA.16816.F32 R4, R8, R6, R20 ;  /* 0x000000060804723c */ /* 0x010fe40000001814 */
[----:B------:R-:W4:Y:S01]  /*1f680*/  LDL.LU.64 R22, [R1+0x2070] ;  /* 0x0020700001167983 */ /* 0x000f220000300a00 */
[----:B------:R-:W4:Y:S11]  /*1f690*/  LDL.LU.64 R20, [R1+0x2068] ;  /* 0x0020680001147983 */ /* 0x000f360000300a00 */
[----:B------:R-:W-:Y:S09]  /*1f6a0*/  @!UPT UIADD3 URZ, URZ, URZ, URZ ;  /* 0x0000003f3f3ff290 */ /* 0x000ff2000fffe03f */
[----:B------:R-:W-:Y:S01]  /*1f6b0*/  STL.64 [R1+0x450], R4 ;  /* 0x0004500401007387 */ /* 0x000fe20000100a00 */
[----:B------:R0:W-:Y:S03]  /*1f6c0*/  STL.64 [R1+0x458], R6 ;  /* 0x0004580601007387 */ /* 0x0001e60000100a00 */
[----:B0-----:R-:W2:Y:S01]  /*1f6d0*/  LDL.LU.64 R6, [R1+0x2060] ;  /* 0x0020600001067983 */ /* 0x001ea20000300a00 */
[----:B------:R-:W2:Y:S02]  /*1f6e0*/  LDL.LU.64 R4, [R1+0x2058] ;  /* 0x0020580001047983 */ /* 0x000ea40000300a00 */
[----:B------:R-:W-:Y:S02]  /*1f6f0*/  IMAD.MOV.U32 R26, RZ, RZ, R3 ;  /* 0x000000ffff1a7224 */ /* 0x000fe400078e0003 */
[----:B------:R-:W-:-:S07]  /*1f700*/  IMAD.MOV.U32 R27, RZ, RZ, R0 ;  /* 0x000000ffff1b7224 */ /* 0x000fce00078e0000 */
[C---:B--2---:R-:W-:Y:S11]  /*1f710*/  HMMA.16816.F32 R4, R8.reuse, R26, R4 ;  /* 0x0000001a0804723c */ /* 0x044ff60000001804 */
[----:B------:R-:W-:Y:S11]  /*1f720*/  @!UPT UIADD3 URZ, URZ, URZ, URZ ;  /* 0x0000003f3f3ff290 */ /* 0x000ff6000fffe03f */
[----:B------:R-:W-:Y:S01]  /*1f730*/  @!UPT UIADD3 URZ, URZ, URZ, URZ ;  /* 0x0000003f3f3ff290 */ /* 0x000fe2000fffe03f */
[----:B------:R-:W-:Y:S01]  /*1f740*/  STL.64 [R1+0x440], R4 ;  /* 0x0004400401007387 */ /* 0x000fe20000100a00 */
[----:B------:R0:W-:Y:S03]  /*1f750*/  STL.64 [R1+0x448], R6 ;  /* 0x0004480601007387 */ /* 0x0001e60000100a00 */
[----:B0-----:R-:W4:Y:S01]  /*1f760*/  LDL.LU.64 R6, [R1+0x2050] ;  /* 0x0020500001067983 */ /* 0x001f220000300a00 */
[----:B------:R0:W-:Y:S03]  /*1f770*/  STL.64 [R1+0x1fc8], R26 ;  /* 0x001fc81a01007387 */ /* 0x0001e60000100a00 */
[----:B0-----:R-:W2:Y:S01]  /*1f780*/  LDL.64 R26, [R1+0x28] ;  /* 0x00002800011a7983 */ /* 0x001ea20000100a00 */
[----:B----4-:R-:W-:Y:S01]  /*1f790*/  HMMA.16816.F32 R20, R8, R6, R20 ;  /* 0x000000060814723c */ /* 0x010fe20000001814 */
[----:B------:R-:W-:-:S02]  /*1f7a0*/  IMAD.MOV.U32 R3, RZ, RZ, R6 ;  /* 0x000000ffff037224 */ /* 0x000fc400078e0006 */
[----:B------:R-:W-:Y:S01]  /*1f7b0*/  IMAD.MOV.U32 R0, RZ, RZ, R7 ;  /* 0x000000ffff007224 */ /* 0x000fe200078e0007 */
[----:B--2---:R0:W-:Y:S04]  /*1f7c0*/  STL.64 [R1+0x1fe0], R26 ;  /* 0x001fe01a01007387 */ /* 0x0041e80000100a00 */
[----:B0-----:R-:W2:Y:S11]  /*1f7d0*/  LDL.64 R26, [R1+0x48] ;  /* 0x00004800011a7983 */ /* 0x001eb60000100a00 */
[----:B------:R-:W-:Y:S04]  /*1f7e0*/  @!UPT UIADD3 URZ, URZ, URZ, URZ ;  /* 0x0000003f3f3ff290 */ /* 0x000fe8000fffe03f */
[----:B------:R-:W-:Y:S02]  /*1f7f0*/  STL.64 [R1+0x430], R20 ;  /* 0x0004301401007387 */ /* 0x000fe40000100a00 */
[----:B------:R0:W-:Y:S02]  /*1f800*/  STL.64 [R1+0x438], R22 ;  /* 0x0004381601007387 */ /* 0x0001e40000100a00 */
[----:B0-----:R-:W4:Y:S01]  /*1f810*/  LDL.LU.64 R22, [R1+0x2048] ;  /* 0x0020480001167983 */ /* 0x001f220000300a00 */
[----:B------:R-:W4:Y:S02]  /*1f820*/  LDL.LU.64 R20, [R1+0x2040] ;  /* 0x0020400001147983 */ /* 0x000f240000300a00 */
[----:B------:R-:W4:Y:S02]  /*1f830*/  LDL.LU.64 R6, [R1+0x2038] ;  /* 0x0020380001067983 */ /* 0x000f240000300a00 */
[C---:B----4-:R-:W-:Y:S01]  /*1f840*/  HMMA.16816.F32 R4, R8.reuse, R6, R20 ;  /* 0x000000060804723c */ /* 0x050fe20000001814 */
[----:B------:R-:W4:Y:S01]  /*1f850*/  LDL.LU.64 R22, [R1+0x2030] ;  /* 0x0020300001167983 */ /* 0x000f220000300a00 */
[----:B------:R-:W4:Y:S11]  /*1f860*/  LDL.LU.64 R20, [R1+0x2028] ;  /* 0x0020280001147983 */ /* 0x000f360000300a00 */
[----:B------:R-:W-:Y:S10]  /*1f870*/  @!UPT UIADD3 URZ, URZ, URZ, URZ ;  /* 0x0000003f3f3ff290 */ /* 0x000ff4000fffe03f */
        /* <DEDUP_REMOVED lines=8> */
[----:B0-----:R-:W4:Y:S01]  /*1f900*/  LDL.LU.64 R22, [R1+0x2018] ;  /* 0x0020180001167983 */ /* 0x001f220000300a00 */
[----:B------:R0:W-:Y:S02]  /*1f910*/  STL.64 [R1+0x1fc0], R6 ;  /* 0x001fc00601007387 */ /* 0x0001e40000100a00 */
[----:B------:R-:W2:Y:S02]  /*1f920*/  LDL.LU R4, [R1+0x380] ;  /* 0x0003800001047983 */ /* 0x000ea40000300800 */
[----:B------:R-:W2:Y:S01]  /*1f930*/  LDL.LU R5, [R1+0x384] ;  /* 0x0003840001057983 */ /* 0x000ea20000300800 */
[----:B0-----:R-:W2:Y:S01]  /*1f940*/  LDL.LU R6, [R1+0x388] ;  /* 0x0003880001067983 */ /* 0x001ea20000300800 */
[----:B------:R-:W2:Y:S03]  /*1f950*/  LDL.LU R7, [R1+0x38c] ;  /* 0x00038c0001077983 */ /* 0x000ea60000300800 */
        /* <DEDUP_REMOVED lines=17> */
[----:B------:R-:W3:Y:S02]  /*1fa70*/  LDL.LU.64 R16, [R1+0x2008] ;  /* 0x0020080001107983 */ /* 0x000ee40000300a00 */
[----:B---3--:R-:W-:Y:S01]  /*1fa80*/  HMMA.16816.F32 R8, R8, R14, R16 ;  /* 0x0000000e0808723c */ /* 0x008fe20000001810 */
[----:B------:R-:W2:Y:S01]  /*1fa90*/  LDL.LU.64 R18, [R1+0x2000] ;  /* 0x0020000001127983 */ /* 0x000ea20000300a00 */
[----:B------:R-:W2:Y:S02]  /*1faa0*/  LDL.LU.64 R16, [R1+0x1ff8] ;  /* 0x001ff80001107983 */ /* 0x000ea40000300a00 */
[----:B------:R0:W-:Y:S02]  /*1fab0*/  STL.64 [R1+0x1f90], R14 ;  /* 0x001f900e01007387 */ /* 0x0001e40000100a00 */
[----:B------:R-:W-:-:S02]  /*1fac0*/  IMAD.MOV.U32 R21, RZ, RZ, R26 ;  /* 0x000000ffff157224 */ /* 0x000fc400078e001a */
[----:B------:R-:W-:Y:S01]  /*1fad0*/  IMAD.MOV.U32 R20, RZ, RZ, R27 ;  /* 0x000000ffff147224 */ /* 0x000fe200078e001b */
[----:B0-----:R-:W3:Y:S11]  /*1fae0*/  LDL.64 R14, [R1+0x38] ;  /* 0x00003800010e7983 */ /* 0x001ef60000100a00 */
[----:B------:R-:W-:Y:S03]  /*1faf0*/  @!UPT UIADD3 URZ, URZ, URZ, URZ ;  /* 0x0000003f3f3ff290 */ /* 0x000fe6000fffe03f */
[----:B------:R-:W-:Y:S01]  /*1fb00*/  STL.64 [R1+0x3d0], R8 ;  /* 0x0003d00801007387 */ /* 0x000fe20000100a00 */
[----:B------:R-:W-:Y:S01]  /*1fb10*/  STL.64 [R1+0x3d8], R10 ;  /* 0x0003d80a01007387 */ /* 0x000fe20000100a00 */
[C---:B--2---:R-:W-:Y:S11]  /*1fb20*/  HMMA.16816.F32 R4, R16.reuse, R26, R4 ;  /* 0x0000001a1004723c */ /* 0x044ff60000001804 */
[----:B------:R-:W-:Y:S11]  /*1fb30*/  @!UPT UIADD3 URZ, URZ, URZ, URZ ;  /* 0x0000003f3f3ff290 */ /* 0x000ff6000fffe03f */
[----:B------:R-:W-:Y:S01]  /*1fb40*/  @!UPT UIADD3 URZ, URZ, URZ, URZ ;  /* 0x0000003f3f3ff290 */ /* 0x000fe2000fffe03f */
[----:B------:R-:W-:Y:S01]  /*1fb50*/  STL.64 [R1+0x3c0], R4 ;  /* 0x0003c00401007387 */ /* 0x000fe20000100a00 */
[----:B------:R0:W-:Y:S03]  /*1fb60*/  STL.64 [R1+0x3c8], R6 ;  /* 0x0003c80601007387 */ /* 0x0001e60000100a00 */
[----:B0-----:R-:W2:Y:S01]  /*1fb70*/  LDL.LU.64 R6, [R1+0x1ff0] ;  /* 0x001ff00001067983 */ /* 0x001ea20000300a00 */
[----:B------:R-:W2:Y:S02]  /*1fb80*/  LDL.LU.64 R4, [R1+0x1fe8] ;  /* 0x001fe80001047983 */ /* 0x000ea40000300a00 */
[----:B------:R-:W2:Y:S02]  /*1fb90*/  LDL.LU.64 R26, [R1+0x1fe0] ;  /* 0x001fe000011a7983 */ /* 0x000ea40000300a00 */
[----:B------:R-:W-:Y:S02]  /*1fba0*/  IMAD.MOV.U32 R10, RZ, RZ, R3 ;  /* 0x000000ffff0a7224 */ /* 0x000fe400078e0003 */
        /* <DEDUP_REMOVED lines=11> */
[----:B------:R-:W2:Y:S11]  /*1fc60*/  LDL.LU.64 R6, [R1+0x1fc0] ;  /* 0x001fc00001067983 */ /* 0x000eb60000300a00 */
[----:B------:R-:W-:Y:S11]  /*1fc70*/  @!UPT UIADD3 URZ, URZ, URZ, URZ ;  /* 0x0000003f3f3ff290 */ /* 0x000ff6000fffe03f */
[----:B------:R-:W-:Y:S01]  /*1fc80*/  STL.64 [R1+0x3a0], R24 ;  /* 0x0003a01801007387 */ /* 0x000fe20000100a00 */
[----:B------:R0:W-:Y:S03]  /*1fc90*/  STL.64 [R1+0x3a8], R26 ;  /* 0x0003a81a01007387 */ /* 0x0001e60000100a00 */
[----:B0-----:R-:W4:Y:S01]  /*1fca0*/  LDL.LU.64 R26, [R1+0x1fb8] ;  /* 0x001fb800011a7983 */ /* 0x001f220000300a00 */
[----:B------:R-:W4:Y:S02]  /*1fcb0*/  LDL.LU.64 R24, [R1+0x1fb0] ;  /* 0x001fb00001187983 */ /* 0x000f240000300a00 */
[----:B----4-:R-:W-:Y:S11]  /*1fcc0*/  HMMA.16816.F32 R24, R16, R10, R24 ;  /* 0x0000000a1018723c */ /* 0x010ff60000001818 */
[----:B------:R-:W-:Y:S11]  /*1fcd0*/  @!UPT UIADD3 URZ, URZ, URZ, URZ ;  /* 0x0000003f3f3ff290 */ /* 0x000ff6000fffe03f */
[----:B------:R-:W-:Y:S01]  /*1fce0*/  @!UPT UIADD3 URZ, URZ, URZ, URZ ;  /* 0x0000003f3f3ff290 */ /* 0x000fe2000fffe03f */
[----:B------:R-:W-:Y:S01]  /*1fcf0*/  STL.64 [R1+0x390], R24 ;  /* 0x0003901801007387 */ /* 0x000fe20000100a00 */
[----:B------:R0:W-:Y:S03]  /*1fd00*/  STL.64 [R1+0x398], R26 ;  /* 0x0003981a01007387 */ /* 0x0001e60000100a00 */
[----:B0-----:R-:W2:Y:S01]  /*1fd10*/  LDL.LU.64 R26, [R1+0x1fa8] ;  /* 0x001fa800011a7983 */ /* 0x001ea20000300a00 */
[----:B------:R-:W2:Y:S02]  /*1fd20*/  LDL.LU.64 R24, [R1+0x1fa0] ;  /* 0x001fa00001187983 */ /* 0x000ea40000300a00 */
[----:B------:R0:W-:Y:S02]  /*1fd30*/  STL.64 [R1+0x1f48], R10 ;  /* 0x001f480a01007387 */ /* 0x0001e40000100a00 */
[----:B------:R-:W4:Y:S01]  /*1fd40*/  LDL.LU R8, [R1+0x360] ;  /* 0x0003600001087983 */ /* 0x000f220000300800 */
[----:B------:R-:W4:Y:S04]  /*1fd50*/  LDL.LU R9, [R1+0x364] ;  /* 0x0003640001097983 */ /* 0x000f280000300800 */
[----:B0-----:R-:W4:Y:S01]  /*1fd60*/  LDL.LU R10, [R1+0x368] ;  /* 0x00036800010a7983 */ /* 0x001f220000300800 */
[----:B------:R-:W4:Y:S02]  /*1fd70*/  LDL.LU R11, [R1+0x36c] ;  /* 0x00036c00010b7983 */ /* 0x000f240000300800 */
[----:B---3--:R-:W-:-:S02]  /*1fd80*/  IMAD.MOV.U32 R5, RZ, RZ, R14 ;  /* 0x000000ffff057224 */ /* 0x008fc400078e000e */
[----:B------:R-:W-:Y:S01]  /*1fd90*/  IMAD.MOV.U32 R4, RZ, RZ, R15 ;  /* 0x000000ffff047224 */ /* 0x000fe200078e000f */
[C---:B----4-:R-:W-:Y:S11]  /*1fda0*/  HMMA.16816.F32 R8, R16.reuse, R14, R8 ;  /* 0x0000000e1008723c */ /* 0x050ff60000001808 */
[----:B------:R-:W-:Y:S11]  /*1fdb0*/  @!UPT UIADD3 URZ, URZ, URZ, URZ ;  /* 0x0000003f3f3ff290 */ /* 0x000ff6000fffe03f */
[----:B------:R-:W-:Y:S01]  /*1fdc0*/  @!UPT UIADD3 URZ, URZ, URZ, URZ ;  /* 0x0000003f3f3ff290 */ /* 0x000fe2000fffe03f */
[----:B------:R-:W-:Y:S01]  /*1fdd0*/  STL.64 [R1+0x380], R8 ;  /* 0x0003800801007387 */ /* 0x000fe20000100a00 */
[----:B------:R2:W-:Y:S02]  /*1fde0*/  STL.64 [R1+0x388], R10 ;  /* 0x0003880a01007387 */ /* 0x0005e40000100a00 */
[----:B--2---:R-:W-:Y:S01]  /*1fdf0*/  HMMA.16816.F32 R8, R16, R6, R24 ;  /* 0x000000061008723c */ /* 0x004fe20000001818 */
[----:B------:R0:W-:Y:S06]  /*1fe00*/  STL.64 [R1+0x1f18], R6 ;  /* 0x001f180601007387 */ /* 0x0001ec0000100a00 */
[----:B0-----:R-:W-:-:S02]  /*1fe10*/  IMAD.MOV.U32 R6, RZ, RZ, R5 ;  /* 0x000000ffff067224 */ /* 0x001fc400078e0005 */
[----:B------:R-:W-:Y:S11]  /*1fe20*/  IMAD.MOV.U32 R7, RZ, RZ, R4 ;  /* 0x000000ffff077224 */ /* 0x000ff600078e0004 */
[----:B------:R-:W-:Y:S03]  /*1fe30*/  @!UPT UIADD3 URZ, URZ, URZ, URZ ;  /* 0x0000003f3f3ff290 */ /* 0x000fe6000fffe03f */
[----:B------:R-:W-:Y:S01]  /*1fe40*/  STL.64 [R1+0x370], R8 ;  /* 0x0003700801007387 */ /* 0x000fe20000100a00 */
[----:B------:R-:W-:Y:S02]  /*1fe50*/  STL.64 [R1+0x378], R10 ;  /* 0x0003780a01007387 */ /* 0x000fe40000100a00 */
[----:B------:R-:W2:Y:S02]  /*1fe60*/  LDL.LU R24, [R1+0x2a0] ;  /* 0x0002a00001187983 */ /* 0x000ea40000300800 */
[----:B------:R-:W2:Y:S01]  /*1fe70*/  LDL.LU R25, [R1+0x2a4] ;  /* 0x0002a40001197983 */ /* 0x000ea20000300800 */
[----:B------:R-:W2:Y:S01]  /*1fe80*/  LDL.LU R26, [R1+0x2a8] ;  /* 0x0002a800011a7983 */ /* 0x000ea20000300800 */
[----:B------:R-:W2:Y:S02]  /*1fe90*/  LDL.LU R27, [R1+0x2ac] ;  /* 0x0002ac00011b7983 */ /* 0x000ea40000300800 */
[----:B------:R-:W3:Y:S02]  /*1fea0*/  LDL.LU R12, [R1+0x340] ;  /* 0x00034000010c7983 */ /* 0x000ee40000300800 */
[----:B------:R-:W3:Y:S01]  /*1feb0*/  LDL.LU R13, [R1+0x344] ;  /* 0x00034400010d7983 */ /* 0x000ee20000300800 */
[----:B------:R-:W3:Y:S01]  /*1fec0*/  LDL.LU R14, [R1+0x348] ;  /* 0x00034800010e7983 */ /* 0x000ee20000300800 */
[----:B------:R-:W3:Y:S02]  /*1fed0*/  LDL.LU R15, [R1+0x34c] ;  /* 0x00034c00010f7983 */ /* 0x000ee40000300800 */
[----:B------:R0:W-:Y:S02]  /*1fee0*/  STL.64 [R1+0x1f30], R6 ;  /* 0x001f300601007387 */ /* 0x0001e40000100a00 */
[----:B------:R-:W4:Y:S01]  /*1fef0*/  LDL.LU R4, [R1+0x260] ;  /* 0x0002600001047983 */ /* 0x000f220000300800 */
[----:B------:R-:W4:Y:S04]  /*1ff00*/  LDL.LU R5, [R1+0x264] ;  /* 0x0002640001057983 */ /* 0x000f280000300800 */
[----:B0-----:R-:W2:Y:S01]  /*1ff10*/  LDL.LU R6, [R1+0x268] ;  /* 0x0002680001067983 */ /* 0x001ea20000300800 */
[----:B------:R-:W2:Y:S02]  /*1ff20*/  LDL.LU R7, [R1+0x26c] ;  /* 0x00026c0001077983 */ /* 0x000ea40000300800 */
[----:B------:R-:W2:Y:S02]  /*1ff30*/  LDL.LU R8, [R1+0x270] ;  /* 0x0002700001087983 */ /* 0x000ea40000300800 */
[----:B------:R-:W2:Y:S01]  /*1ff40*/  LDL.LU R9, [R1+0x274] ;  /* 0x0002740001097983 */ /* 0x000ea20000300800 */
[----:B------:R-:W2:Y:S01]  /*1ff50*/  LDL.LU R10, [R1+0x278] ;  /* 0x00027800010a7983 */ /* 0x000ea20000300800 */
[----:B------:R-:W2:Y:S03]  /*1ff60*/  LDL.LU R11, [R1+0x27c] ;  /* 0x00027c00010b7983 */ /* 0x000ea60000300800 */
[----:B--2---:R0:W-:Y:S01]  /*1ff70*/  STL.64 [R1+0x1f58], R10 ;  /* 0x001f580a01007387 */ /* 0x0041e20000100a00 */
[----:B------:R-:W-:Y:S02]  /*1ff80*/  STL.64 [R1+0x1f50], R8 ;  /* 0x001f500801007387 */ /* 0x000fe40000100a00 */
[----:B0-----:R-:W-:-:S02]  /*1ff90*/  IMAD.MOV.U32 R10, RZ, RZ, R3 ;  /* 0x000000ffff0a7224 */ /* 0x001fc400078e0003 */
[----:B------:R-:W-:Y:S01]  /*1ffa0*/  IMAD.MOV.U32 R11, RZ, RZ, R0 ;  /* 0x000000ffff0b7224 */ /* 0x000fe200078e0000 */
[----:B------:R-:W2:Y:S01]  /*1ffb0*/  LDL.LU R3, [R1+0x1f9c] ;  /* 0x001f9c0001037983 */ /* 0x000ea20000300800 */
[----:B------:R-:W2:Y:S03]  /*1ffc0*/  LDL.LU R0, [R1+0x1f98] ;  /* 0x001f980001007983 */ /* 0x000ea60000300800 */
[----:B------:R-:W-:Y:S01]  /*1ffd0*/  STL.64 [R1+0x1f68], R10 ;  /* 0x001f680a01007387 */ /* 0x000fe20000100a00 */
[----:B------:R0:W-:Y:S02]  /*1ffe0*/  STL.64 [R1+0x1f40], R6 ;  /* 0x001f400601007387 */ /* 0x0001e40000100a00 */
[----:B----4-:R1:W-:Y:S01]  /*1fff0*/  STL.64 [R1+0x1f38], R4 ;  /* 0x001f380401007387 */ /* 0x0103e20000100a00 */
[----:B0-----:R-:W4:Y:S01]  /*20000*/  LDL.LU.64 R6, [R1+0x18] ;  /* 0x0000180001067983 */ /* 0x001f220000300a00 */
[----:B---3--:R-:W-:Y:S03]  /*20010*/  HMMA.16816.F32 R12, R16, R22, R12 ;  /* 0x00000016100c723c */ /* 0x008fe6000000180c */
[----:B----4-:R0:W-:Y:S01]  /*20020*/  STL.64 [R1+0x1f60], R6 ;  /* 0x001f600601007387 */ /* 0x0101e20000100a00 */
[----:B-1----:R-:W3:Y:S02]  /*20030*/  LDL.LU R4, [R1+0x280] ;  /* 0x0002800001047983 */ /* 0x002ee40000300800 */
[----:B------:R-:W3:Y:S01]  /*20040*/  LDL.LU R5, [R1+0x284] ;  /* 0x0002840001057983 */ /* 0x000ee20000300800 */
[----:B0-----:R-:W4:Y:S01]  /*20050*/  LDL.LU R6, [R1+0x288] ;  /* 0x0002880001067983 */ /* 0x001f220000300800 */
[----:B------:R-:W4:Y:S03]  /*20060*/  LDL.LU R7, [R1+0x28c] ;  /* 0x00028c0001077983 */ /* 0x000f260000300800 */
[----:B----4-:R-:W-:Y:S01]  /*20070*/  STL.64 [R1+0x1f78], R6 ;  /* 0x001f780601007387 */ /* 0x010fe20000100a00 */
[----:B---3--:R0:W-:Y:S03]  /*20080*/  STL.64 [R1+0x1f70], R4 ;  /* 0x001f700401007387 */ /* 0x0081e60000100a00 */
[----:B0-----:R-:W3:Y:S01]  /*20090*/  LDL.LU R4, [R1+0x290] ;  /* 0x0002900001047983 */ /* 0x001ee20000300800 */
[----:B------:R-:W3:Y:S02]  /*200a0*/  LDL.LU R5, [R1+0x294] ;  /* 0x0002940001057983 */ /* 0x000ee40000300800 */
[----:B------:R-:W3:Y:S02]  /*200b0*/  LDL.LU R6, [R1+0x298] ;  /* 0x0002980001067983 */ /* 0x000ee40000300800 */
[----:B------:R-:W3:Y:S03]  /*200c0*/  LDL.LU R7, [R1+0x29c] ;  /* 0x00029c0001077983 */ /* 0x000ee60000300800 */
[----:B------:R-:W-:Y:S01]  /*200d0*/  STL.64 [R1+0x360], R12 ;  /* 0x0003600c01007387 */ /* 0x000fe20000100a00 */
[----:B------:R0:W-:Y:S03]  /*200e0*/  STL.64 [R1+0x368], R14 ;  /* 0x0003680e01007387 */ /* 0x0001e60000100a00 */
[----:B0-----:R-:W4:Y:S01]  /*200f0*/  LDL.LU.64 R14, [R1+0x1f90] ;  /* 0x001f9000010e7983 */ /* 0x001f220000300a00 */
[----:B------:R-:W-:-:S02]  /*20100*/  IMAD.MOV.U32 R9, RZ, RZ, R22 ;  /* 0x000000ffff097224 */ /* 0x000fc400078e0016 */
[----:B------:R-:W-:Y:S02]  /*20110*/  IMAD.MOV.U32 R8, RZ, RZ, R23 ;  /* 0x000000ffff087224 */ /* 0x000fe400078e0017 */
[----:B------:R-:W-:Y:S02]  /*20120*/  IMAD.MOV.U32 R10, RZ, RZ, R21 ;  /* 0x000000ffff0a7224 */ /* 0x000fe400078e0015 */
[----:B------:R-:W-:Y:S01]  /*20130*/  IMAD.MOV.U32 R11, RZ, RZ, R20 ;  /* 0x000000ffff0b7224 */ /* 0x000fe200078e0014 */
[----:B------:R-:W3:Y:S01]  /*20140*/  LDL.LU.64 R22, [R1+0x1f88] ;  /* 0x001f880001167983 */ /* 0x000ee20000300a00 */
[----:B------:R-:W3:Y:S01]  /*20150*/  LDL.LU.64 R20, [R1+0x1f80] ;  /* 0x001f800001147983 */ /* 0x000ee20000300a00 */
[----:B----4-:R-:W-:Y:S02]  /*20160*/  HMMA.16816.F32 R16, R16, R14, R24 ;  /* 0x0000000e1010723c */ /* 0x010fe40000001818 */
[----:B------:R0:W-:Y:S01]  /*20170*/  STL.64 [R1+0x1f00], R14 ;  /* 0x001f000e01007387 */ /* 0x0001e20000100a00 */
[----:B------:R-:W4:Y:S11]  /*20180*/  LDL.LU R12, [R1+0x230] ;  /* 0x00023000010c7983 */ /* 0x000f360000300800 */
[----:B------:R-:W-:Y:S09]  /*20190*/  @!UPT UIADD3 URZ, URZ, URZ, URZ ;  /* 0x0000003f3f3ff290 */ /* 0x000ff2000fffe03f */
[----:B------:R-:W-:Y:S01]  /*201a0*/  STL.64 [R1+0x2a0], R16 ;  /* 0x0002a01001007387 */ /* 0x000fe20000100a00 */
[----:B------:R-:W-:Y:S02]  /*201b0*/  STL.64 [R1+0x2a8], R18 ;  /* 0x0002a81201007387 */ /* 0x000fe40000100a00 */
[----:B------:R-:W4:Y:S02]  /*201c0*/  LDL.LU R13, [R1+0x234] ;  /* 0x00023400010d7983 */ /* 0x000f240000300800 */
[----:B0-----:R-:W2:Y:S01]  /*201d0*/  LDL.LU R14, [R1+0x238] ;  /* 0x00023800010e7983 */ /* 0x001ea20000300800 */
[----:B------:R-:W2:Y:S04]  /*201e0*/  LDL.LU R15, [R1+0x23c] ;  /* 0x00023c00010f7983 */ /* 0x000ea80000300800 */
[----:B--2---:R-:W-:Y:S01]  /*201f0*/  STL.64 [R1+0x1f10], R14 ;  /* 0x001f100e01007387 */ /* 0x004fe20000100a00 */
[----:B----4-:R0:W-:Y:S03]  /*20200*/  STL.64 [R1+0x1f08], R12 ;  /* 0x001f080c01007387 */ /* 0x0101e60000100a00 */
[----:B0-----:R-:W2:Y:S01]  /*20210*/  LDL.LU R12, [R1+0x240] ;  /* 0x00024000010c7983 */ /* 0x001ea20000300800 */
[----:B------:R-:W2:Y:S02]  /*20220*/  LDL.LU R13, [R1+0x244] ;  /* 0x00024400010d7983 */ /* 0x000ea40000300800 */
[----:B------:R-:W4:Y:S02]  /*20230*/  LDL.LU R14, [R1+0x248] ;  /* 0x00024800010e7983 */ /* 0x000f240000300800 */
[----:B------:R-:W4:Y:S02]  /*20240*/  LDL.LU R15, [R1+0x24c] ;  /* 0x00024c00010f7983 */ /* 0x000f240000300800 */
[----:B------:R-:W-:-:S02]  /*20250*/  IMAD.MOV.U32 R18, RZ, RZ, R9 ;  /* 0x000000ffff127224 */ /* 0x000fc400078e0009 */
[----:B------:R-:W-:Y:S02]  /*20260*/  IMAD.MOV.U32 R19, RZ, RZ, R8 ;  /* 0x000000ffff137224 */ /* 0x000fe400078e0008 */
[C---:B---3--:R-:W-:Y:S01]  /*20270*/  HMMA.16816.F32 R8, R20.reuse, R10, R4 ;  /* 0x0000000a1408723c */ /* 0x048fe20000001804 */
[----:B----4-:R-:W-:Y:S01]  /*20280*/  STL.64 [R1+0x1f28], R14 ;  /* 0x001f280e01007387 */ /* 0x010fe20000100a00 */
        /* <DEDUP_REMOVED lines=9> */
[----:B------:R-:W4:Y:S01]  /*20320*/  LDL.LU.64 R6, [R1+0x1f78] ;  /* 0x001f780001067983 */ /* 0x000f220000300a00 */
[----:B------:R-:W4:Y:S05]  /*20330*/  LDL.LU.64 R4, [R1+0x1f70] ;  /* 0x001f700001047983 */ /* 0x000f2a0000300a00 */
[----:B------:R-:W-:Y:S02]  /*20340*/  STL.64 [R1+0x290], R8 ;  /* 0x0002900801007387 */ /* 0x000fe40000100a00 */
[----:B------:R0:W-:Y:S02]  /*20350*/  STL.64 [R1+0x298], R10 ;  /* 0x0002980a01007387 */ /* 0x0001e40000100a00 */
[----:B0-----:R-:W4:Y:S02]  /*20360*/  LDL.LU.64 R10, [R1+0x1f68] ;  /* 0x001f6800010a7983 */ /* 0x001f240000300a00 */
[C---:B----4-:R-:W-:Y:S02]  /*20370*/  HMMA.16816.F32 R8, R20.reuse, R10, R4 ;  /* 0x0000000a1408723c */ /* 0x050fe40000001804 */
[----:B------:R-:W4:Y:S11]  /*20380*/  LDL.LU.64 R6, [R1+0x1f60] ;  /* 0x001f600001067983 */ /* 0x000f360000300a00 */
[----:B------:R-:W-:Y:S10]  /*20390*/  @!UPT UIADD3 URZ, URZ, URZ, URZ ;  /* 0x0000003f3f3ff290 */ /* 0x000ff4000fffe03f */
[----:B------:R-:W-:Y:S01]  /*203a0*/  STL.64 [R1+0x280], R8 ;  /* 0x0002800801007387 */ /* 0x000fe20000100a00 */
[----:B------:R0:W-:Y:S03]  /*203b0*/  STL.64 [R1+0x288], R10 ;  /* 0x0002880a01007387 */ /* 0x0001e60000100a00 */
[----:B0-----:R-:W4:Y:S01]  /*203c0*/  LDL.LU.64 R10, [R1+0x1f58] ;  /* 0x001f5800010a7983 */ /* 0x001f220000300a00 */
[----:B------:R-:W4:Y:S02]  /*203d0*/  LDL.LU.64 R8, [R1+0x1f50] ;  /* 0x001f500001087983 */ /* 0x000f240000300a00 */
[C---:B----4-:R-:W-:Y:S11]  /*203e0*/  HMMA.16816.F32 R8, R20.reuse, R6, R8 ;  /* 0x000000061408723c */ /* 0x050ff60000001808 */
[----:B------:R-:W-:Y:S11]  /*203f0*/  @!UPT UIADD3 URZ, URZ, URZ, URZ ;  /* 0x0000003f3f3ff290 */ /* 0x000ff6000fffe03f */
[----:B------:R-:W-:Y:S01]  /*20400*/  @!UPT UIADD3 URZ, URZ, URZ, URZ ;  /* 0x0000003f3f3ff290 */ /* 0x000fe2000fffe03f */
[----:B------:R0:W-:Y:S01]  /*20410*/  STL.64 [R1+0x270], R8 ;  /* 0x0002700801007387 */ /* 0x0001e20000100a00 */
[----:B------:R1:W-:Y:S02]  /*20420*/  STL.64 [R1+0x278], R10 ;  /* 0x0002780a01007387 */ /* 0x0003e40000100a00 */
[----:B0-----:R-:W-:Y:S01]  /*20430*/  IMAD.MOV.U32 R9, RZ, RZ, R6 ;  /* 0x000000ffff097224 */ /* 0x001fe200078e0006 */
[----:B-1----:R-:W4:Y:S01]  /*20440*/  LDL.LU.64 R10, [R1+0x1f48] ;  /* 0x001f4800010a7983 */ /* 0x002f220000300a00 */
[----:B------:R-:W-:Y:S02]  /*20450*/  IMAD.MOV.U32 R8, RZ, RZ, R7 ;  /* 0x000000ffff087224 */ /* 0x000fe400078e0007 */
[----:B------:R-:W4:Y:S02]  /*20460*/  LDL.LU.64 R6, [R1+0x1f40] ;  /* 0x001f400001067983 */ /* 0x000f240000300a00 */
[----:B------:R-:W4:Y:S02]  /*20470*/  LDL.LU.64 R4, [R1+0x1f38] ;  /* 0x001f380001047983 */ /* 0x000f240000300a00 */
[C---:B----4-:R-:W-:Y:S11]  /*20480*/  HMMA.16816.F32 R4, R20.reuse, R10, R4 ;  /* 0x0000000a1404723c */ /* 0x050ff60000001804 */
[----:B------:R-:W-:Y:S11]  /*20490*/  @!UPT UIADD3 URZ, URZ, URZ, URZ ;  /* 0x0000003f3f3ff290 */ /* 0x000ff6000fffe03f */
[----:B------:R-:W-:Y:S01]  /*204a0*/  @!UPT UIADD3 URZ, URZ, URZ, URZ ;  /* 0x0000003f3f3ff290 */ /* 0x000fe2000fffe03f */
[----:B------:R-:W-:Y:S01]  /*204b0*/  STL.64 [R1+0x260], R4 ;  /* 0x0002600401007387 */ /* 0x000fe20000100a00 */
[----:B------:R0:W-:Y:S03]  /*204c0*/  STL.64 [R1+0x268], R6 ;  /* 0x0002680601007387 */ /* 0x0001e60000100a00 */
[----:B0-----:R-:W2:Y:S01]  /*204d0*/  LDL.LU.64 R6, [R1+0x1f30] ;  /* 0x001f300001067983 */ /* 0x001ea20000300a00 */
[----:B------:R0:W-:Y:S03]  /*204e0*/  STL.64 [R1+0x1ed8], R10 ;  /* 0x001ed80a01007387 */ /* 0x0001e60000100a00 */
[----:B0-----:R-:W4:Y:S01]  /*204f0*/  LDL.LU.64 R10, [R1+0x28] ;  /* 0x00002800010a7983 */ /* 0x001f220000300a00 */
[C---:B--2---:R-:W-:Y:S03]  /*20500*/  HMMA.16816.F32 R4, R20.reuse, R6, R12 ;  /* 0x000000061404723c */ /* 0x044fe6000000180c */
[----:B------:R-:W2:Y:S01]  /*20510*/  LDL.LU.64 R14, [R1+0x1f28] ;  /* 0x001f2800010e7983 */ /* 0x000ea20000300a00 */
[----:B------:R-:W2:Y:S11]  /*20520*/  LDL.LU.64 R12, [R1+0x1f20] ;  /* 0x001f2000010c7983 */ /* 0x000eb60000300a00 */
[----:B------:R-:W-:Y:S08]  /*20530*/  @!UPT UIADD3 URZ, URZ, URZ, URZ ;  /* 0x0000003f3f3ff290 */ /* 0x000ff0000fffe03f */
[----:B------:R-:W-:Y:S01]  /*20540*/  STL.64 [R1+0x250], R4 ;  /* 0x0002500401007387 */ /* 0x000fe20000100a00 */
[----:B------:R0:W-:Y:S03]  /*20550*/  STL.64 [R1+0x258], R6 ;  /* 0x0002580601007387 */ /* 0x0001e60000100a00 */
[----:B0-----:R-:W2:Y:S02]  /*20560*/  LDL.LU.64 R6, [R1+0x1f18] ;  /* 0x001f180001067983 */ /* 0x001ea40000300a00 */
        /* <DEDUP_REMOVED lines=9> */
[----:B------:R-:W3:Y:S04]  /*20600*/  LDL.LU R5, [R1+0x174] ;  /* 0x0001740001057983 */ /* 0x000ee80000300800 */
[----:B0-----:R-:W3:Y:S01]  /*20610*/  LDL.LU R6, [R1+0x178] ;  /* 0x0001780001067983 */ /* 0x001ee20000300800 */
[----:B------:R-:W-:Y:S01]  /*20620*/  IMAD.MOV.U32 R7, RZ, RZ, R0 ;  /* 0x000000ffff077224 */ /* 0x000fe200078e0000 */
[C---:B--2---:R-:W-:Y:S11]  /*20630*/  HMMA.16816.F32 R12, R20.reuse, R18, R12 ;  /* 0x00000012140c723c */ /* 0x044ff6000000180c */
[----:B------:R-:W-:Y:S11]  /*20640*/  @!UPT UIADD3 URZ, URZ, URZ, URZ ;  /* 0x0000003f3f3ff290 */ /* 0x000ff6000fffe03f */
[----:B------:R-:W-:Y:S01]  /*20650*/  @!UPT UIADD3 URZ, URZ, URZ, URZ ;  /* 0x0000003f3f3ff290 */ /* 0x000fe2000fffe03f */
[----:B------:R-:W-:Y:S01]  /*20660*/  STL.64 [R1+0x230], R12 ;  /* 0x0002300c01007387 */ /* 0x000fe20000100a00 */
[----:B------:R0:W-:Y:S02]  /*20670*/  STL [R1+0x238], R14 ;  /* 0x0002380e01007387 */ /* 0x0001e40000100800 */
[----:B------:R-:W-:Y:S02]  /*20680*/  IMAD.MOV.U32 R0, RZ, RZ, R15 ;  /* 0x000000ffff007224 */ /* 0x000fe400078e000f */
[----:B0-----:R-:W3:Y:S01]  /*20690*/  LDL.LU.64 R14, [R1+0x1f00] ;  /* 0x001f0000010e7983 */ /* 0x001ee20000300a00 */
[----:B------:R0:W-:Y:S02]  /*206a0*/  STL.64 [R1+0x1ec0], R18 ;  /* 0x001ec01201007387 */ /* 0x0001e40000100a00 */
[----:B------:R-:W2:Y:S02]  /*206b0*/  LDL.LU R16, [R1+0x140] ;  /* 0x0001400001107983 */ /* 0x000ea40000300800 */
[----:B------:R-:W2:Y:S01]  /*206c0*/  LDL.LU R17, [R1+0x144] ;  /* 0x0001440001117983 */ /* 0x000ea20000300800 */
[----:B0-----:R-:W2:Y:S01]  /*206d0*/  LDL.LU R18, [R1+0x148] ;  /* 0x0001480001127983 */ /* 0x001ea20000300800 */
[----:B------:R-:W2:Y:S01]  /*206e0*/  LDL.LU R19, [R1+0x14c] ;  /* 0x00014c0001137983 */ /* 0x000ea20000300800 */
[----:B---3--:R-:W-:Y:S02]  /*206f0*/  HMMA.16816.F32 R20, R20, R14, R24 ;  /* 0x0000000e1414723c */ /* 0x008fe40000001818 */
[----:B--2---:R-:W-:Y:S01]  /*20700*/  STL.64 [R1+0x1ee8], R18 ;  /* 0x001ee81201007387 */ /* 0x004fe20000100a00 */
[----:B------:R0:W-:Y:S03]  /*20710*/  STL.64 [R1+0x1ee0], R16 ;  /* 0x001ee01001007387 */ /* 0x0001e60000100a00 */
[----:B0-----:R-:W4:Y:S01]  /*20720*/  LDL.LU R16, [R1+0x160] ;  /* 0x0001600001107983 */ /* 0x001f220000300800 */
[----:B------:R-:W4:Y:S02]  /*20730*/  LDL.LU R17, [R1+0x164] ;  /* 0x0001640001117983 */ /* 0x000f240000300800 */
[----:B------:R-:W4:Y:S02]  /*20740*/  LDL.LU R18, [R1+0x168] ;  /* 0x0001680001127983 */ /* 0x000f240000300800 */
[----:B------:R-:W4:Y:S01]  /*20750*/  LDL.LU R19, [R1+0x16c] ;  /* 0x00016c0001137983 */ /* 0x000f220000300800 */
[----:B------:R0:W-:Y:S04]  /*20760*/  STL [R1+0x1dc0], R0 ;  /* 0x001dc00001007387 */ /* 0x0001e80000100800 */
[----:B0-----:R-:W2:Y:S01]  /*20770*/  LDL R0, [R1+0x730] ;  /* 0x0007300001007983 */ /* 0x001ea20000100800 */
[----:B------:R-:W3:Y:S02]  /*20780*/  LDL.LU.64 R26, [R1+0x1ef8] ;  /* 0x001ef800011a7983 */ /* 0x000ee40000300a00 */
[----:B------:R-:W3:Y:S04]  /*20790*/  LDL.LU.64 R24, [R1+0x1ef0] ;  /* 0x001ef00001187983 */ /* 0x000ee80000300a00 */
[----:B------:R-:W-:Y:S01]  /*207a0*/  STL.64 [R1+0x180], R20 ;  /* 0x0001801401007387 */ /* 0x000fe20000100a00 */
[----:B------:R0:W-:Y:S04]  /*207b0*/  STL.64 [R1+0x188], R22 ;  /* 0x0001881601007387 */ /* 0x0001e80000100a00 */
[----:B0-----:R-:W3:Y:S01]  /*207c0*/  LDL.LU.64 R22, [R1+0x48] ;  /* 0x0000480001167983 */ /* 0x001ee20000300a00 */
[----:B------:R0:W-:Y:S02]  /*207d0*/  STL.64 [R1+0x1ed0], R14 ;  /* 0x001ed00e01007387 */ /* 0x0001e40000100a00 */
[----:B------:R-:W2:Y:S02]  /*207e0*/  LDL.LU R12, [R1+0x150] ;  /* 0x00015000010c7983 */ /* 0x000ea40000300800 */
[----:B------:R-:W2:Y:S01]  /*207f0*/  LDL.LU R13, [R1+0x154] ;  /* 0x00015400010d7983 */ /* 0x000ea20000300800 */
[----:B0-----:R-:W2:Y:S01]  /*20800*/  LDL.LU R14, [R1+0x158] ;  /* 0x00015800010e7983 */ /* 0x001ea20000300800 */
[----:B------:R-:W2:Y:S01]  /*20810*/  LDL.LU R15, [R1+0x15c] ;  /* 0x00015c00010f7983 */ /* 0x000ea20000300800 */
[C---:B---3--:R-:W-:Y:S11]  /*20820*/  HMMA.16816.F32 R4, R24.reuse, R22, R4 ;  /* 0x000000161804723c */ /* 0x048ff60000001804 */
[----:B------:R-:W-:Y:S11]  /*20830*/  @!UPT UIADD3 URZ, URZ, URZ, URZ ;  /* 0x0000003f3f3ff290 */ /* 0x000ff6000fffe03f */
[----:B------:R-:W-:Y:S01]  /*20840*/  @!UPT UIADD3 URZ, URZ, URZ, URZ ;  /* 0x0000003f3f3ff290 */ /* 0x000fe2000fffe03f */
[----:B------:R0:W-:Y:S01]  /*20850*/  STL.64 [R1+0x170], R4 ;  /* 0x0001700401007387 */ /* 0x0001e20000100a00 */
[----:B------:R1:W-:Y:S02]  /*20860*/  STL.64 [R1+0x178], R6 ;  /* 0x0001780601007387 */ /* 0x0003e40000100a00 */
[----:B------:R-:W3:Y:S02]  /*20870*/  LDL.LU R20, [R1+0x70] ;  /* 0x0000700001147983 */ /* 0x000ee40000300800 */
[----:B------:R-:W3:Y:S02]  /*20880*/  LDL.LU R21, [R1+0x74] ;  /* 0x0000740001157983 */ /* 0x000ee40000300800 */
[----:B0-----:R-:W-:Y:S02]  /*20890*/  IMAD.MOV.U32 R5, RZ, RZ, R22 ;  /* 0x000000ffff057224 */ /* 0x001fe400078e0016 */
[----:B------:R-:W-:Y:S01]  /*208a0*/  IMAD.MOV.U32 R4, RZ, RZ, R23 ;  /* 0x000000ffff047224 */ /* 0x000fe200078e0017 */
[----:B------:R-:W2:Y:S01]  /*208b0*/  LDL.LU R22, [R1+0x78] ;  /* 0x0000780001167983 */ /* 0x000ea20000300800 */
[----:B------:R-:W2:Y:S01]  /*208c0*/  LDL.LU R23, [R1+0x7c] ;  /* 0x00007c0001177983 */ /* 0x000ea20000300800 */
[----:B----4-:R-:W-:Y:S01]  /*208d0*/  HMMA.16816.F32 R16, R24, R10, R16 ;  /* 0x0000000a1810723c */ /* 0x010fe20000001810 */
[----:B-1----:R-:W-:-:S02]  /*208e0*/  IMAD.MOV.U32 R7, RZ, RZ, R10 ;  /* 0x000000ffff077224 */ /* 0x002fc400078e000a */
[----:B------:R-:W-:Y:S01]  /*208f0*/  IMAD.MOV.U32 R6, RZ, RZ, R11 ;  /* 0x000000ffff067224 */ /* 0x000fe200078e000b */
[----:B--2---:R-:W-:Y:S01]  /*20900*/  STL.64 [R1+0x1e58], R22 ;  /* 0x001e581601007387 */ /* 0x004fe20000100a00 */
[----:B---3--:R-:W-:Y:S11]  /*20910*/  STL.64 [R1+0x1e50], R20 ;  /* 0x001e501401007387 */ /* 0x008ff60000100a00 */
[----:B------:R-:W-:Y:S07]  /*20920*/  @!UPT UIADD3 URZ, URZ, URZ, URZ ;  /* 0x0000003f3f3ff290 */ /* 0x000fee000fffe03f */
[----:B------:R-:W-:Y:S02]  /*20930*/  STL.64 [R1+0x160], R16 ;  /* 0x0001601001007387 */ /* 0x000fe40000100a00 */
[----:B------:R0:W-:Y:S02]  /*20940*/  STL.64 [R1+0x168], R18 ;  /* 0x0001681201007387 */ /* 0x0001e40000100a00 */
[----:B0-----:R-:W2:Y:S01]  /*20950*/  LDL.LU.64 R18, [R1+0x1ee8] ;  /* 0x001ee80001127983 */ /* 0x001ea20000300a00 */
[----:B------:R-:W2:Y:S02]  /*20960*/  LDL.LU.64 R16, [R1+0x1ee0] ;  /* 0x001ee00001107983 */ /* 0x000ea40000300a00 */
[----:B------:R-:W2:Y:S02]  /*20970*/  LDL.LU.64 R10, [R1+0x1ed8] ;  /* 0x001ed800010a7983 */ /* 0x000ea40000300a00 */
[----:B------:R-:W-:Y:S02]  /*20980*/  IMAD.MOV.U32 R22, RZ, RZ, R9 ;  /* 0x000000ffff167224 */ /* 0x000fe400078e0009 */
[----:B------:R-:W-:-:S07]  /*20990*/  IMAD.MOV.U32 R23, RZ, RZ, R8 ;  /* 0x000000ffff177224 */ /* 0x000fce00078e0008 */
[C---:B------:R-:W-:Y:S01]  /*209a0*/  HMMA.16816.F32 R12, R24.reuse, R22, R12 ;  /* 0x00000016180c723c */ /* 0x040fe2000000180c */
[----:B------:R0:W-:Y:S11]  /*209b0*/  STL.64 [R1+0x1e68], R22 ;  /* 0x001e681601007387 */ /* 0x0001f60000100a00 */
[----:B------:R-:W-:Y:S11]  /*209c0*/  @!UPT UIADD3 URZ, URZ, URZ, URZ ;  /* 0x0000003f3f3ff290 */ /* 0x000ff6000fffe03f */
[----:B------:R-:W-:Y:S01]  /*209d0*/  STL.64 [R1+0x150], R12 ;  /* 0x0001500c01007387 */ /* 0x000fe20000100a00 */
[----:B------:R2:W-:Y:S02]  /*209e0*/  STL.64 [R1+0x158], R14 ;  /* 0x0001580e01007387 */ /* 0x0005e40000100a00 */
[----:B0-----:R-:W-:Y:S02]  /*209f0*/  IMAD.MOV.U32 R22, RZ, RZ, R7 ;  /* 0x000000ffff167224 */ /* 0x001fe400078e0007 */
[----:B------:R-:W-:Y:S01]  /*20a00*/  IMAD.MOV.U32 R23, RZ, RZ, R6 ;  /* 0x000000ffff177224 */ /* 0x000fe200078e0006 */
[----:B--2---:R-:W-:Y:S11]  /*20a10*/  HMMA.16816.F32 R12, R24, R10, R16 ;  /* 0x0000000a180c723c */ /* 0x004ff60000001810 */
[----:B------:R-:W-:Y:S11]  /*20a20*/  @!UPT UIADD3 URZ, URZ, URZ, URZ ;  /* 0x0000003f3f3ff290 */ /* 0x000ff6000fffe03f */
[----:B------:R-:W-:Y:S01]  /*20a30*/  @!UPT UIADD3 URZ, URZ, URZ, URZ ;  /* 0x0000003f3f3ff290 */ /* 0x000fe2000fffe03f */
[----:B------:R0:W-:Y:S01]  /*20a40*/  STL.64 [R1+0x140], R12 ;  /* 0x0001400c01007387 */ /* 0x0001e20000100a00 */
[----:B------:R1:W-:Y:S02]  /*20a50*/  STL.64 [R1+0x148], R14 ;  /* 0x0001480e01007387 */ /* 0x0003e40000100a00 */
[----:B------:R-:W2:Y:S02]  /*20a60*/  LDL.LU R16, [R1+0x120] ;  /* 0x0001200001107983 */ /* 0x000ea40000300800 */
[----:B------:R-:W2:Y:S01]  /*20a70*/  LDL.LU R17, [R1+0x124] ;  /* 0x0001240001117983 */ /* 0x000ea20000300800 */
[----:B------:R-:W2:Y:S01]  /*20a80*/  LDL.LU R18, [R1+0x128] ;  /* 0x0001280001127983 */ /* 0x000ea20000300800 */
[----:B------:R-:W2:Y:S03]  /*20a90*/  LDL.LU R19, [R1+0x12c] ;  /* 0x00012c0001137983 */ /* 0x000ea60000300800 */
[----:B0-----:R-:W3:Y:S01]  /*20aa0*/  LDL.LU R12, [R1+0x130] ;  /* 0x00013000010c7983 */ /* 0x001ee20000300800 */
[----:B------:R-:W3:Y:S02]  /*20ab0*/  LDL.LU R13, [R1+0x134] ;  /* 0x00013400010d7983 */ /* 0x000ee40000300800 */
[----:B-1----:R-:W3:Y:S02]  /*20ac0*/  LDL.LU R14, [R1+0x138] ;  /* 0x00013800010e7983 */ /* 0x002ee40000300800 */
[----:B------:R-:W3:Y:S01]  /*20ad0*/  LDL.LU R15, [R1+0x13c] ;  /* 0x00013c00010f7983 */ /* 0x000ee20000300800 */
[----:B------:R-:W3:Y:S01]  /*20ae0*/  LDL.LU.64 R6, [R1+0x38] ;  /* 0x0000380001067983 */ /* 0x000ee20000300a00 */
[----:B------:R0:W-:Y:S02]  /*20af0*/  STL.64 [R1+0x1e80], R22 ;  /* 0x001e801601007387 */ /* 0x0001e40000100a00 */
[----:B------:R1:W-:Y:S02]  /*20b00*/  STL.64 [R1+0x1e60], R10 ;  /* 0x001e600a01007387 */ /* 0x0003e40000100a00 */
[----:B------:R-:W4:Y:S01]  /*20b10*/  LDL.LU R8, [R1+0x80] ;  /* 0x0000800001087983 */ /* 0x000f220000300800 */
[----:B------:R-:W4:Y:S01]  /*20b20*/  LDL.LU R9, [R1+0x84] ;  /* 0x0000840001097983 */ /* 0x000f220000300800 */
[----:B0-----:R-:W-:-:S02]  /*20b30*/  IMAD.MOV.U32 R22, RZ, RZ, R5 ;  /* 0x000000ffff167224 */ /* 0x001fc400078e0005 */
[----:B------:R-:W-:Y:S01]  /*20b40*/  IMAD.MOV.U32 R23, RZ, RZ, R4 ;  /* 0x000000ffff177224 */ /* 0x000fe200078e0004 */
[----:B-1----:R-:W2:Y:S01]  /*20b50*/  LDL.LU R10, [R1+0x88] ;  /* 0x00008800010a7983 */ /* 0x002ea20000300800 */
[----:B------:R-:W2:Y:S03]  /*20b60*/  LDL.LU R11, [R1+0x8c] ;  /* 0x00008c00010b7983 */ /* 0x000ea60000300800 */
[----:B------:R0:W-:Y:S01]  /*20b70*/  STL.64 [R1+0x1ea8], R22 ;  /* 0x001ea81601007387 */ /* 0x0001e20000100a00 */
        /* <DEDUP_REMOVED lines=10> */
[----:B------:R-:W-:Y:S01]  /*20c20*/  STL.64 [R1+0x1e78], R10 ;  /* 0x001e780a01007387 */ /* 0x000fe20000100a00 */
[----:B----4-:R0:W-:Y:S03]  /*20c30*/  STL.64 [R1+0x1e70], R8 ;  /* 0x001e700801007387 */ /* 0x0101e60000100a00 */
[----:B0-----:R-:W4:Y:S01]  /*20c40*/  LDL.LU R8, [R1+0x90] ;  /* 0x0000900001087983 */ /* 0x001f220000300800 */
[----:B------:R-:W4:Y:S02]  /*20c50*/  LDL.LU R9, [R1+0x94] ;  /* 0x0000940001097983 */ /* 0x000f240000300800 */
[----:B------:R-:W2:Y:S02]  /*20c60*/  LDL.LU R10, [R1+0x98] ;  /* 0x00009800010a7983 */ /* 0x000ea40000300800 */
[----:B------:R-:W2:Y:S01]  /*20c70*/  LDL.LU R11, [R1+0x9c] ;  /* 0x00009c00010b7983 */ /* 0x000ea20000300800 */
[C---:B---3--:R-:W-:Y:S01]  /*20c80*/  HMMA.16816.F32 R12, R24.reuse, R6, R12 ;  /* 0x00000006180c723c */ /* 0x048fe2000000180c */
[----:B--2---:R-:W-:Y:S01]  /*20c90*/  STL.64 [R1+0x1e90], R10 ;  /* 0x001e900a01007387 */ /* 0x004fe20000100a00 */
[----:B----4-:R0:W-:Y:S03]  /*20ca0*/  STL.64 [R1+0x1e88], R8 ;  /* 0x001e880801007387 */ /* 0x0101e60000100a00 */
[----:B0-----:R-:W2:Y:S01]  /*20cb0*/  LDL.LU R8, [R1+0xa0] ;  /* 0x0000a00001087983 */ /* 0x001ea20000300800 */
[----:B------:R-:W2:Y:S02]  /*20cc0*/  LDL.LU R9, [R1+0xa4] ;  /* 0x0000a40001097983 */ /* 0x000ea40000300800 */
[----:B------:R-:W2:Y:S02]  /*20cd0*/  LDL.LU R10, [R1+0xa8] ;  /* 0x0000a800010a7983 */ /* 0x000ea40000300800 */
[----:B------:R-:W2:Y:S11]  /*20ce0*/  LDL.LU R11, [R1+0xac] ;  /* 0x0000ac00010b7983 */ /* 0x000eb60000300800 */
[----:B------:R-:W-:Y:S02]  /*20cf0*/  @!UPT UIADD3 URZ, URZ, URZ, URZ ;  /* 0x0000003f3f3ff290 */ /* 0x000fe4000fffe03f */
[----:B------:R0:W-:Y:S01]  /*20d00*/  STL.64 [R1+0x130], R12 ;  /* 0x0001300c01007387 */ /* 0x0001e20000100a00 */
[----:B------:R1:W-:Y:S02]  /*20d10*/  STL.64 [R1+0x138], R14 ;  /* 0x0001380e01007387 */ /* 0x0003e40000100a00 */
[----:B0-----:R-:W-:Y:S01]  /*20d20*/  IMAD.MOV.U32 R13, RZ, RZ, R6 ;  /* 0x000000ffff0d7224 */ /* 0x001fe200078e0006 */
[----:B-1----:R-:W3:Y:S01]  /*20d30*/  LDL.LU.64 R14, [R1+0x1ed0] ;  /* 0x001ed000010e7983 */ /* 0x002ee20000300a00 */
[----:B------:R-:W-:Y:S02]  /*20d40*/  IMAD.MOV.U32 R12, RZ, RZ, R7 ;  /* 0x000000ffff0c7224 */ /* 0x000fe400078e0007 */
[----:B------:R-:W4:Y:S02]  /*20d50*/  LDL.LU.64 R6, [R1+0x1ec8] ;  /* 0x001ec80001067983 */ /* 0x000f240000300a00 */
        /* <DEDUP_REMOVED lines=10> */
[----:B------:R-:W2:Y:S01]  /*20e00*/  LDL.LU R7, [R1+0x22c] ;  /* 0x00022c0001077983 */ /* 0x000ea20000300800 */
[C---:B----4-:R-:W-:Y:S11]  /*20e10*/  HMMA.16816.F32 R20, R24.reuse, R18, R20 ;  /* 0x000000121814723c */ /* 0x050ff60000001814 */
[----:B------:R-:W-:Y:S11]  /*20e20*/  @!UPT UIADD3 URZ, URZ, URZ, URZ ;  /* 0x0000003f3f3ff290 */ /* 0x000ff6000fffe03f */
[----:B------:R-:W-:Y:S01]  /*20e30*/  @!UPT UIADD3 URZ, URZ, URZ, URZ ;  /* 0x0000003f3f3ff290 */ /* 0x000fe2000fffe03f */
[----:B------:R-:W-:Y:S01]  /*20e40*/  STL.64 [R1+0x110], R20 ;  /* 0x0001101401007387 */ /* 0x000fe20000100a00 */
[----:B------:R0:W-:Y:S03]  /*20e50*/  STL.64 [R1+0x118], R22 ;  /* 0x0001181601007387 */ /* 0x0001e60000100a00 */
[----:B0-----:R-:W3:Y:S01]  /*20e60*/  LDL.LU.64 R22, [R1+0x1eb8] ;  /* 0x001eb80001167983 */ /* 0x001ee20000300a00 */
[----:B------:R-:W3:Y:S02]  /*20e70*/  LDL.LU.64 R20, [R1+0x1eb0] ;  /* 0x001eb00001147983 */ /* 0x000ee40000300a00 */
[----:B------:R0:W-:Y:S02]  /*20e80*/  STL.64 [R1+0x1e30], R18 ;  /* 0x001e301201007387 */ /* 0x0001e40000100a00 */
[----:B------:R-:W4:Y:S01]  /*20e90*/  LDL.LU R16, [R1+0x330] ;  /* 0x0003300001107983 */ /* 0x000f220000300800 */
[----:B------:R-:W4:Y:S04]  /*20ea0*/  LDL.LU R17, [R1+0x334] ;  /* 0x0003340001117983 */ /* 0x000f280000300800 */
[----:B0-----:R-:W2:Y:S01]  /*20eb0*/  LDL.LU R18, [R1+0x338] ;  /* 0x0003380001127983 */ /* 0x001ea20000300800 */
[----:B------:R-:W2:Y:S01]  /*20ec0*/  LDL.LU R19, [R1+0x33c] ;  /* 0x00033c0001137983 */ /* 0x000ea20000300800 */
[----:B---3--:R-:W-:Y:S02]  /*20ed0*/  HMMA.16816.F32 R24, R24, R14, R20 ;  /* 0x0000000e1818723c */ /* 0x008fe40000001814 */
[----:B--2---:R0:W-:Y:S01]  /*20ee0*/  STL.64 [R1+0x1e40], R18 ;  /* 0x001e401201007387 */ /* 0x0041e20000100a00 */
[----:B----4-:R1:W-:Y:S02]  /*20ef0*/  STL.64 [R1+0x1e38], R16 ;  /* 0x001e381001007387 */ /* 0x0103e40000100a00 */
[----:B------:R-:W2:Y:S11]  /*20f00*/  LDL.LU.64 R22, [R1+0x1ea8] ;  /* 0x001ea80001167983 */ /* 0x000eb60000300a00 */
[----:B------:R-:W-:Y:S07]  /*20f10*/  @!UPT UIADD3 URZ, URZ, URZ, URZ ;  /* 0x0000003f3f3ff290 */ /* 0x000fee000fffe03f */
[----:B------:R3:W-:Y:S01]  /*20f20*/  STL.64 [R1+0xb0], R24 ;  /* 0x0000b01801007387 */ /* 0x0007e20000100a00 */
[----:B------:R4:W-:Y:S02]  /*20f30*/  STL.64 [R1+0xb8], R26 ;  /* 0x0000b81a01007387 */ /* 0x0009e40000100a00 */
[----:B0-----:R-:W-:Y:S02]  /*20f40*/  IMAD.MOV.U32 R18, RZ, RZ, R13 ;  /* 0x000000ffff127224 */ /* 0x001fe400078e000d */
[----:B-1----:R-:W-:Y:S02]  /*20f50*/  IMAD.MOV.U32 R17, RZ, RZ, R14 ;  /* 0x000000ffff117224 */ /* 0x002fe400078e000e */
[----:B------:R-:W-:Y:S02]  /*20f60*/  IMAD.MOV.U32 R16, RZ, RZ, R15 ;  /* 0x000000ffff107224 */ /* 0x000fe400078e000f */
[----:B------:R-:W-:Y:S01]  /*20f70*/  IMAD.MOV.U32 R19, RZ, RZ, R12 ;  /* 0x000000ffff137224 */ /* 0x000fe200078e000c */
[----:B------:R-:W2:Y:S01]  /*20f80*/  LDL.LU.64 R14, [R1+0x1ea0] ;  /* 0x001ea000010e7983 */ /* 0x000ea20000300a00 */
[----:B------:R-:W2:Y:S03]  /*20f90*/  LDL.LU.64 R12, [R1+0x1e98] ;  /* 0x001e9800010c7983 */ /* 0x000ea60000300a00 */
[----:B---3--:R-:W3:Y:S01]  /*20fa0*/  LDL.LU R24, [R1+0x460] ;  /* 0x0004600001187983 */ /* 0x008ee20000300800 */
[----:B------:R-:W3:Y:S02]  /*20fb0*/  LDL.LU R25, [R1+0x464] ;  /* 0x0004640001197983 */ /* 0x000ee40000300800 */
[----:B----4-:R-:W3:Y:S02]  /*20fc0*/  LDL.LU R26, [R1+0x468] ;  /* 0x00046800011a7983 */ /* 0x010ee40000300800 */
[----:B------:R-:W3:Y:S01]  /*20fd0*/  LDL.LU R27, [R1+0x46c] ;  /* 0x00046c00011b7983 */ /* 0x000ee20000300800 */
[C---:B--2---:R-:W-:Y:S01]  /*20fe0*/  HMMA.16816.F32 R20, R12.reuse, R22, R8 ;  /* 0x000000160c14723c */ /* 0x044fe20000001808 */
[----:B------:R-:W2:Y:S01]  /*20ff0*/  LDL.LU.64 R10, [R1+0x1e90] ;  /* 0x001e9000010a7983 */ /* 0x000ea20000300a00 */
[----:B------:R-:W2:Y:S11]  /*21000*/  LDL.LU.64 R8, [R1+0x1e88] ;  /* 0x001e880001087983 */ /* 0x000eb60000300a00 */
[----:B------:R-:W-:Y:S10]  /*21010*/  @!UPT UIADD3 URZ, URZ, URZ, URZ ;  /* 0x0000003f3f3ff290 */ /* 0x000ff4000fffe03f */
        /* <DEDUP_REMOVED lines=17> */
[----:B--2---:R-:W-:Y:S01]  /*21130*/  HMMA.16816.F32 R20, R12, R10, R20 ;  /* 0x0000000a0c14723c */ /* 0x004fe20000001814 */
[----:B------:R-:W0:Y:S04]  /*21140*/  LDSM.16.MT88.4 R8, [R2+0x10000] ;  /* 0x010000000208783b */ /* 0x000e280000004200 */
[----:B0-----:R0:W-:Y:S02]  /*21150*/  STL.64 [R1+0x1e20], R10 ;  /* 0x001e200a01007387 */ /* 0x0011e40000100a00 */
[----:B0-----:R-:W-:-:S02]  /*21160*/  IMAD.MOV.U32 R10, RZ, RZ, R17 ;  /* 0x000000ffff0a7224 */ /* 0x001fc400078e0011 */
[----:B------:R-:W-:Y:S02]  /*21170*/  IMAD.MOV.U32 R11, RZ, RZ, R16 ;  /* 0x000000ffff0b7224 */ /* 0x000fe400078e0010 */
[----:B------:R-:W-:Y:S11]  /*21180*/  HMMA.16816.F32 R16, R12, R18, R4 ;  /* 0x000000120c10723c */ /* 0x000ff60000001804 */
[----:B------:R-:W-:Y:S01]  /*21190*/  @!UPT UIADD3 URZ, URZ, URZ, URZ ;  /* 0x0000003f3f3ff290 */ /* 0x000fe2000fffe03f */
[----:B------:R-:W-:Y:S01]  /*211a0*/  STL.64 [R1+0x470], R20 ;  /* 0x0004701401007387 */ /* 0x000fe20000100a00 */
[----:B------:R-:W-:Y:S02]  /*211b0*/  STL.64 [R1+0x478], R22 ;  /* 0x0004781601007387 */ /* 0x000fe40000100a00 */
[----:B------:R-:W-:Y:S02]  /*211c0*/  STL.64 [R1+0x1e18], R8 ;  /* 0x001e180801007387 */ /* 0x000fe40000100a00 */
[----:B------:R-:W2:Y:S01]  /*211d0*/  LDL.LU.64 R6, [R1+0x1e48] ;  /* 0x001e480001067983 */ /* 0x000ea20000300a00 */
[----:B------:R-:W-:Y:S05]  /*211e0*/  LDSM.16.M88.4 R20, [R0+0x20080] ;  /* 0x020080000014783b */ /* 0x000fea0000000200 */
[----:B------:R-:W-:Y:S01]  /*211f0*/  STL.64 [R1+0x220], R16 ;  /* 0x0002201001007387 */ /* 0x000fe20000100a00 */
[----:B------:R-:W-:Y:S02]  /*21200*/  STL.64 [R1+0x228], R18 ;  /* 0x0002281201007387 */ /* 0x000fe40000100a00 */
[----:B------:R-:W0:Y:S02]  /*21210*/  LDSM.16.M88.4 R16, [R0+0x22080] ;  /* 0x022080000010783b */ /* 0x000e240000000200 */
[----:B0-----:R-:W-:Y:S02]  /*21220*/  STL.64 [R1+0x30], R16 ;  /* 0x0000301001007387 */ /* 0x001fe40000100a00 */
[----:B------:R0:W-:Y:S02]  /*21230*/  STL.64 [R1+0x38], R18 ;  /* 0x0000381201007387 */ /* 0x0001e40000100a00 */
[----:B------:R-:W-:-:S02]  /*21240*/  IMAD.MOV.U32 R5, RZ, RZ, R16 ;  /* 0x000000ffff057224 */ /* 0x000fc400078e0010 */
[----:B------:R-:W-:Y:S01]  /*21250*/  IMAD.MOV.U32 R4, RZ, RZ, R17 ;  /* 0x000000ffff047224 */ /* 0x000fe200078e0011 */
[----:B0-----:R-:W2:Y:S01]  /*21260*/  LDL.LU.64 R18, [R1+0x1e40] ;  /* 0x001e400001127983 */ /* 0x001ea20000300a00 */
[----:B------:R-:W2:Y:S03]  /*21270*/  LDL.LU.64 R16, [R1+0x1e38] ;  /* 0x001e380001107983 */ /* 0x000ea60000300a00 */
[----:B------:R0:W-:Y:S02]  /*21280*/  STL.64 [R1+0x1e28], R4 ;  /* 0x001e280401007387 */ /* 0x0001e40000100a00 */
[----:B0-----:R-:W4:Y:S01]  /*21290*/  LDL.LU R4, [R1+0x3e0] ;  /* 0x0003e00001047983 */ /* 0x001f220000300800 */
[C---:B--2---:R-:W-:Y:S11]  /*212a0*/  HMMA.16816.F32 R16, R12.reuse, R6, R16 ;  /* 0x000000060c10723c */ /* 0x044ff60000001810 */
[----:B------:R-:W-:Y:S11]  /*212b0*/  @!UPT UIADD3 URZ, URZ, URZ, URZ ;  /* 0x0000003f3f3ff290 */ /* 0x000ff6000fffe03f */
[----:B------:R-:W-:Y:S01]  /*212c0*/  @!UPT UIADD3 URZ, URZ, URZ, URZ ;  /* 0x0000003f3f3ff290 */ /* 0x000fe2000fffe03f */
[----:B------:R-:W-:Y:S01]  /*212d0*/  STL.64 [R1+0x340], R16 ;  /* 0x0003401001007387 */ /* 0x000fe20000100a00 */
[----:B------:R-:W-:Y:S02]  /*212e0*/  STL.64 [R1+0x348], R18 ;  /* 0x0003481201007387 */ /* 0x000fe40000100a00 */
[----:B------:R-:W0:Y:S04]  /*212f0*/  LDSM.16.M88.4 R16, [R0+0x24080] ;  /* 0x024080000010783b */ /* 0x000e280000000200 */
[----:B------:R-:W4:Y:S01]  /*21300*/  LDL.LU R5, [R1+0x3e4] ;  /* 0x0003e40001057983 */ /* 0x000f220000300800 */
[----:B------:R-:W4:Y:S01]  /*21310*/  LDL.LU R6, [R1+0x3e8] ;  /* 0x0003e80001067983 */ /* 0x000f220000300800 */
[----:B------:R-:W4:Y:S02]  /*21320*/  LDL.LU R7, [R1+0x3ec] ;  /* 0x0003ec0001077983 */ /* 0x000f240000300800 */
[----:B------:R-:W-:Y:S02]  /*21330*/  STL.64 [R1+0x40], R20 ;  /* 0x0000401401007387 */ /* 0x000fe40000100a00 */
[----:B------:R-:W-:Y:S01]  /*21340*/  STL.64 [R1+0x48], R22 ;  /* 0x0000481601007387 */ /* 0x000fe20000100a00 */
[----:B0-----:R-:W-:Y:S01]  /*21350*/  STL.64 [R1+0x10], R16 ;  /* 0x0000101001007387 */ /* 0x001fe20000100a00 */
[----:B------:R-:W-:Y:S02]  /*21360*/  STL.64 [R1+0x18], R18 ;  /* 0x0000181201007387 */ /* 0x000fe40000100a00 */
[----:B------:R-:W0:Y:S02]  /*21370*/  LDSM.16.M88.4 R16, [R0+0x26080] ;  /* 0x026080000010783b */ /* 0x000e240000000200 */
[----:B0-----:R-:W-:Y:S02]  /*21380*/  STL.64 [R1], R16 ;  /* 0x0000001001007387 */ /* 0x001fe40000100a00 */
[----:B------:R0:W-:Y:S02]  /*21390*/  STL.64 [R1+0x8], R18 ;  /* 0x0000081201007387 */ /* 0x0001e40000100a00 */
[----:B0-----:R-:W3:Y:S02]  /*213a0*/  LDL.LU.64 R18, [R1+0x1e30] ;  /* 0x001e300001127983 */ /* 0x001ee40000300a00 */
[C---:B---3--:R-:W-:Y:S08]  /*213b0*/  HMMA.16816.F32 R16, R12.reuse, R18, R24 ;  /* 0x000000120c10723c */ /* 0x048ff00000001818 */
[----:B----4-:R-:W-:Y:S01]  /*213c0*/  HMMA.16816.F32 R12, R12, R10, R4 ;  /* 0x0000000a0c0c723c */ /* 0x010fe20000001804 */
[----:B------:R-:W2:Y:S11]  /*213d0*/  LDL.LU R24, [R1+0x320] ;  /* 0x0003200001187983 */ /* 0x000eb60000300800 */
[----:B------:R-:W-:Y:S03]  /*213e0*/  @!UPT UIADD3 URZ, URZ, URZ, URZ ;  /* 0x0000003f3f3ff290 */ /* 0x000fe6000fffe03f */
[----:B------:R-:W-:Y:S01]  /*213f0*/  STL.64 [R1+0x350], R16 ;  /* 0x0003501001007387 */ /* 0x000fe20000100a00 */
[----:B------:R-:W-:Y:S02]  /*21400*/  STL.64 [R1+0x358], R18 ;  /* 0x0003581201007387 */ /* 0x000fe40000100a00 */
[----:B------:R-:W2:Y:S02]  /*21410*/  LDL.LU R25, [R1+0x324] ;  /* 0x0003240001197983 */ /* 0x000ea40000300800 */
[----:B------:R-:W2:Y:S01]  /*21420*/  LDL.LU R26, [R1+0x328] ;  /* 0x00032800011a7983 */ /* 0x000ea20000300800 */
[----:B------:R-:W2:Y:S01]  /*21430*/  LDL.LU R27, [R1+0x32c] ;  /* 0x00032c00011b7983 */ /* 0x000ea20000300800 */
[----:B------:R-:W3:Y:S02]  /*21440*/  LDL.LU.64 R4, [R1+0x1e28] ;  /* 0x001e280001047983 */ /* 0x000ee40000300a00 */
[----:B------:R-:W2:Y:S02]  /*21450*/  LDL.LU.64 R10, [R1+0x1e20] ;  /* 0x001e2000010a7983 */ /* 0x000ea40000300a00 */
[----:B------:R-:W2:Y:S01]  /*21460*/  LDL.LU.64 R8, [R1+0x1e18] ;  /* 0x001e180001087983 */ /* 0x000ea20000300a00 */
[----:B------:R0:W-:Y:S01]  /*21470*/  STL.64 [R1+0x330], R12 ;  /* 0x0003300c01007387 */ /* 0x0001e20000100a00 */
[----:B------:R1:W-:Y:S03]  /*21480*/  STL.64 [R1+0x338], R14 ;  /* 0x0003380e01007387 */ /* 0x0003e60000100a00 */
[----:B------:R-:W-:Y:S04]  /*21490*/  LDSM.16.M88.4 R16, [R0+0x28080] ;  /* 0x028080000010783b */ /* 0x000fe80000000200 */
[----:B0-----:R-:W4:Y:S01]  /*214a0*/  LDL.LU R12, [R1+0x2f0] ;  /* 0x0002f000010c7983 */ /* 0x001f220000300800 */
[----:B------:R-:W4:Y:S02]  /*214b0*/  LDL.LU R13, [R1+0x2f4] ;  /* 0x0002f400010d7983 */ /* 0x000f240000300800 */
[----:B-1----:R-:W-:-:S02]  /*214c0*/  IMAD.MOV.U32 R14, RZ, RZ, R3 ;  /* 0x000000ffff0e7224 */ /* 0x002fc400078e0003 */
        /* <DEDUP_REMOVED lines=10> */
[----:B----4-:R3:W-:Y:S02]  /*21570*/  STL.64 [R1+0x1df8], R12 ;  /* 0x001df80c01007387 */ /* 0x0107e40000100a00 */
[----:B---3--:R-:W-:-:S02]  /*21580*/  IMAD.MOV.U32 R12, RZ, RZ, R5 ;  /* 0x000000ffff0c7224 */ /* 0x008fc400078e0005 */
[----:B------:R-:W-:Y:S02]  /*21590*/  IMAD.MOV.U32 R13, RZ, RZ, R4 ;  /* 0x000000ffff0d7224 */ /* 0x000fe400078e0004 */
[----:B------:R-:W0:Y:S04]  /*215a0*/  LDSM.16.M88.4 R4, [R0+0x2a080] ;  /* 0x02a080000004783b */ /* 0x000e280000000200 */
[----:B0-----:R-:W-:Y:S01]  /*215b0*/  STL [R1+0x19d4], R6 ;  /* 0x0019d40601007387 */ /* 0x001fe20000100800 */
[----:B------:R-:W-:Y:S02]  /*215c0*/  STL.64 [R1+0x20], R16 ;  /* 0x0000201001007387 */ /* 0x000fe40000100a00 */
[----:B------:R-:W-:Y:S02]  /*215d0*/  STL.64 [R1+0x28], R18 ;  /* 0x0000281201007387 */ /* 0x000fe40000100a00 */
[----:B------:R0:W-:Y:S02]  /*215e0*/  STL.64 [R1+0x1dd8], R16 ;  /* 0x001dd81001007387 */ /* 0x0001e40000100a00 */
[----:B0-----:R-:W2:Y:S01]  /*215f0*/  LDL.64 R16, [R1] ;  /* 0x0000000001107983 */ /* 0x001ea20000100a00 */
[----:B------:R-:W-:Y:S01]  /*21600*/  HMMA.16816.F32 R20, R8, R20, R24 ;  /* 0x000000140814723c */ /* 0x000fe20000001818 */
[----:B------:R-:W-:-:S02]  /*21610*/  IMAD.MOV.U32 R18, RZ, RZ, R28 ;  /* 0x000000ffff127224 */ /* 0x000fc400078e001c */
[----:B------:R-:W-:Y:S01]  /*21620*/  IMAD.MOV.U32 R19, RZ, RZ, R3 ;  /* 0x000000ffff137224 */ /* 0x000fe200078e0003 */
[----:B------:R-:W0:Y:S04]  /*21630*/  LDSM.16.M88.4 R24, [R0+0x2c080] ;  /* 0x02c080000018783b */ /* 0x000e280000000200 */
[----:B--2---:R1:W-:Y:S04]  /*21640*/  STL.64 [R1+0x1df0], R16 ;  /* 0x001df01001007387 */ /* 0x0043e80000100a00 */
[----:B-1----:R-:W2:Y:S11]  /*21650*/  LDL.64 R16, [R1+0x10] ;  /* 0x0000100001107983 */ /* 0x002eb60000100a00 */
[----:B------:R-:W-:Y:S01]  /*21660*/  @!UPT UIADD3 URZ, URZ, URZ, URZ ;  /* 0x0000003f3f3ff290 */ /* 0x000fe2000fffe03f */
[----:B------:R-:W-:Y:S02]  /*21670*/  IMAD.MOV.U32 R28, RZ, RZ, R22 ;  /* 0x000000ffff1c7224 */ /* 0x000fe400078e0016 */
[----:B------:R-:W-:Y:S01]  /*21680*/  IMAD.MOV.U32 R3, RZ, RZ, R23 ;  /* 0x000000ffff037224 */ /* 0x000fe200078e0017 */
[----:B--2---:R1:W-:Y:S04]  /*21690*/  STL.64 [R1+0x1e08], R16 ;  /* 0x001e081001007387 */ /* 0x0043e80000100a00 */
[----:B-1----:R-:W2:Y:S01]  /*216a0*/  LDL.LU R16, [R1+0x310] ;  /* 0x0003100001107983 */ /* 0x002ea20000300800 */
[----:B------:R-:W2:Y:S02]  /*216b0*/  LDL.LU R17, [R1+0x314] ;  /* 0x0003140001117983 */ /* 0x000ea40000300800 */
[----:B------:R-:W-:Y:S02]  /*216c0*/  STL [R1+0x19d0], R7 ;  /* 0x0019d00701007387 */ /* 0x000fe40000100800 */
[----:B------:R1:W-:Y:S02]  /*216d0*/  STL.64 [R1+0x320], R20 ;  /* 0x0003201401007387 */ /* 0x0003e40000100a00 */
[----:B-1----:R-:W3:Y:S01]  /*216e0*/  LDL.LU R20, [R1+0x2d0] ;  /* 0x0002d00001147983 */ /* 0x002ee20000300800 */
[----:B------:R-:W3:Y:S02]  /*216f0*/  LDL.LU R21, [R1+0x2d4] ;  /* 0x0002d40001157983 */ /* 0x000ee40000300800 */
[----:B------:R-:W4:Y:S02]  /*21700*/  LDL.LU R22, [R1+0x2d8] ;  /* 0x0002d80001167983 */ /* 0x000f240000300800 */
[----:B------:R-:W4:Y:S01]  /*21710*/  LDL.LU R23, [R1+0x2dc] ;  /* 0x0002dc0001177983 */ /* 0x000f220000300800 */
[----:B--2---:R-:W-:Y:S01]  /*21720*/  HMMA.16816.F32 R12, R8, R12, R16 ;  /* 0x0000000c080c723c */ /* 0x004fe20000001810 */
[----:B----4-:R-:W-:Y:S01]  /*21730*/  STL.64 [R1+0x1dd0], R22 ;  /* 0x001dd01601007387 */ /* 0x010fe20000100a00 */
[----:B---3--:R1:W-:Y:S03]  /*21740*/  STL.64 [R1+0x1dc8], R20 ;  /* 0x001dc81401007387 */ /* 0x0083e60000100a00 */
[----:B-1----:R-:W2:Y:S01]  /*21750*/  LDL.LU R20, [R1+0x2e0] ;  /* 0x0002e00001147983 */ /* 0x002ea20000300800 */
[----:B------:R-:W2:Y:S02]  /*21760*/  LDL.LU R21, [R1+0x2e4] ;  /* 0x0002e40001157983 */ /* 0x000ea40000300800 */
[----:B------:R-:W2:Y:S02]  /*21770*/  LDL.LU R22, [R1+0x2e8] ;  /* 0x0002e80001167983 */ /* 0x000ea40000300800 */
[----:B------:R-:W2:Y:S01]  /*21780*/  LDL.LU R23, [R1+0x2ec] ;  /* 0x0002ec0001177983 */ /* 0x000ea20000300800 */
[----:B------:R1:W-:Y:S01]  /*21790*/  STL [R1+0x1a84], R3 ;  /* 0x001a840301007387 */ /* 0x0003e20000100800 */
[----:B------:R3:W-:Y:S02]  /*217a0*/  STL [R1+0x1a80], R28 ;  /* 0x001a801c01007387 */ /* 0x0007e40000100800 */
[----:B------:R-:W4:Y:S09]  /*217b0*/  LDL.LU.64 R16, [R1+0x1e08] ;  /* 0x001e080001107983 */ /* 0x000f320000300a00 */
[----:B------:R-:W-:Y:S02]  /*217c0*/  STL.64 [R1+0x318], R14 ;  /* 0x0003180e01007387 */ /* 0x000fe40000100a00 */
[----:B-1----:R-:W-:-:S02]  /*217d0*/  IMAD.MOV.U32 R3, RZ, RZ, R12 ;  /* 0x000000ffff037224 */ /* 0x002fc400078e000c */
[----:B---3--:R-:W-:Y:S02]  /*217e0*/  IMAD.MOV.U32 R28, RZ, RZ, R13 ;  /* 0x000000ffff1c7224 */ /* 0x008fe400078e000d */
[----:B------:R-:W1:Y:S04]  /*217f0*/  LDSM.16.M88.4 R12, [R0+0x2e080] ;  /* 0x02e08000000c783b */ /* 0x000e680000000200 */
[----:B0-----:R-:W-:Y:S01]  /*21800*/  STL.64 [R1+0x70], R24 ;  /* 0x0000701801007387 */ /* 0x001fe20000100a00 */
[----:B------:R-:W-:Y:S02]  /*21810*/  STL.64 [R1+0x78], R26 ;  /* 0x0000781a01007387 */ /* 0x000fe40000100a00 */
[----:B------:R-:W-:Y:S02]  /*21820*/  STL [R1+0x1a8c], R3 ;  /* 0x001a8c0301007387 */ /* 0x000fe40000100800 */
[----:B------:R-:W-:Y:S01]  /*21830*/  STL [R1+0x1a88], R28 ;  /* 0x001a881c01007387 */ /* 0x000fe20000100800 */
[----:B-1----:R-:W-:Y:S01]  /*21840*/  STL.64 [R1+0x80], R12 ;  /* 0x0000800c01007387 */ /* 0x002fe20000100a00 */
[----:B------:R0:W-:Y:S03]  /*21850*/  STL.64 [R1+0x88], R14 ;  /* 0x0000880e01007387 */ /* 0x0001e60000100a00 */
[----:B0-----:R-:W3:Y:S01]  /*21860*/  LDL.LU.64 R14, [R1+0x1e00] ;  /* 0x001e0000010e7983 */ /* 0x001ee20000300a00 */
[----:B------:R-:W3:Y:S02]  /*21870*/  LDL.LU.64 R12, [R1+0x1df8] ;  /* 0x001df800010c7983 */ /* 0x000ee40000300a00 */
[----:B----4-:R-:W-:-:S02]  /*21880*/  IMAD.MOV.U32 R7, RZ, RZ, R16 ;  /* 0x000000ffff077224 */ /* 0x010fc400078e0010 */
[----:B------:R-:W-:Y:S01]  /*21890*/  IMAD.MOV.U32 R6, RZ, RZ, R17 ;  /* 0x000000ffff067224 */ /* 0x000fe200078e0011 */
[C---:B---3--:R-:W-:Y:S01]  /*218a0*/  HMMA.16816.F32 R12, R8.reuse, R16, R12 ;  /* 0x00000010080c723c */ /* 0x048fe2000000180c */
[----:B------:R-:W3:Y:S11]  /*218b0*/  LDL.LU.64 R16, [R1+0x1df0] ;  /* 0x001df00001107983 */ /* 0x000ef60000300a00 */
[----:B------:R-:W-:Y:S11]  /*218c0*/  @!UPT UIADD3 URZ, URZ, URZ, URZ ;  /* 0x0000003f3f3ff290 */ /* 0x000ff6000fffe03f */
[----:B------:R-:W-:Y:S01]  /*218d0*/  STL [R1+0x304], R13 ;  /* 0x0003040d01007387 */ /* 0x000fe20000100800 */
[----:B------:R0:W-:Y:S02]  /*218e0*/  STL.64 [R1+0x308], R14 ;  /* 0x0003080e01007387 */ /* 0x0001e40000100a00 */
[----:B------:R-:W-:Y:S01]  /*218f0*/  IMAD.MOV.U32 R28, RZ, RZ, R12 ;  /* 0x000000ffff1c7224 */ /* 0x000fe200078e000c */
[----:B0-----:R-:W4:Y:S01]  /*21900*/  LDL.LU.64 R14, [R1+0x1de8] ;  /* 0x001de800010e7983 */ /* 0x001f220000300a00 */
[----:B------:R-:W4:Y:S03]  /*21910*/  LDL.LU.64 R12, [R1+0x1de0] ;  /* 0x001de000010c7983 */ /* 0x000f260000300a00 */
[----:B------:R0:W-:Y:S02]  /*21920*/  STL [R1+0x1a90], R28 ;  /* 0x001a901c01007387 */ /* 0x0001e40000100800 */
[----:B---3--:R-:W-:Y:S01]  /*21930*/  IMAD.MOV.U32 R0, RZ, RZ, R17 ;  /* 0x000000ffff007224 */ /* 0x008fe200078e0011 */
[C---:B----4-:R-:W-:Y:S01]  /*21940*/  HMMA.16816.F32 R12, R8.reuse, R16, R12 ;  /* 0x00000010080c723c */ /* 0x050fe2000000180c */
[----:B------:R-:W2:Y:S11]  /*21950*/  LDL.LU.64 R16, [R1+0x1dd8] ;  /* 0x001dd80001107983 */ /* 0x000eb60000300a00 */
[----:B------:R-:W-:Y:S11]  /*21960*/  @!UPT UIADD3 URZ, URZ, URZ, URZ ;  /* 0x0000003f3f3ff290 */ /* 0x000ff6000fffe03f */
[----:B------:R-:W-:Y:S01]  /*21970*/  @!UPT UIADD3 URZ, URZ, URZ, URZ ;  /* 0x0000003f3f3ff290 */ /* 0x000fe2000fffe03f */
[----:B------:R-:W-:Y:S01]  /*21980*/  IMAD.MOV.U32 R3, RZ, RZ, R15 ;  /* 0x000000ffff037224 */ /* 0x000fe200078e000f */
[----:B------:R-:W-:Y:S01]  /*21990*/  STL.64 [R1+0x2f0], R12 ;  /* 0x0002f00c01007387 */ /* 0x000fe20000100a00 */
[----:B------:R-:W-:Y:S02]  /*219a0*/  STL [R1+0x2f8], R14 ;  /* 0x0002f80e01007387 */ /* 0x000fe40000100800 */
[----:B------:R-:W-:Y:S01]  /*219b0*/  LDSM.16.MT88.4 R12, [R2+0x10080] ;  /* 0x01008000020c783b */ /* 0x000fe20000004200 */
[----:B------:R-:W-:Y:S01]  /*219c0*/  STL [R1+0x1a94], R3 ;  /* 0x001a940301007387 */ /* 0x000fe20000100800 */
[C---:B--2---:R-:W-:Y:S03]  /*219d0*/  HMMA.16816.F32 R16, R8.reuse, R16, R20 ;  /* 0x000000100810723c */ /* 0x044fe60000001814 */
[----:B------:R-:W2:Y:S01]  /*219e0*/  LDL.LU.64 R22, [R1+0x1dd0] ;  /* 0x001dd00001167983 */ /* 0x000ea20000300a00 */
[----:B------:R-:W2:Y:S11]  /*219f0*/  LDL.LU.64 R20, [R1+0x1dc8] ;  /* 0x001dc80001147983 */ /* 0x000eb60000300a00 */
[----:B------:R-:W-:Y:S08]  /*21a00*/  @!UPT UIADD3 URZ, URZ, URZ, URZ ;  /* 0x0000003f3f3ff290 */ /* 0x000ff0000fffe03f */
[----:B------:R-:W-:Y:S01]  /*21a10*/  STL.64 [R1+0x2e0], R16 ;  /* 0x0002e01001007387 */ /* 0x000fe20000100a00 */
[----:B------:R-:W-:Y:S02]  /*21a20*/  STL [R1+0x2e8], R18 ;  /* 0x0002e81201007387 */ /* 0x000fe40000100800 */
[----:B0-----:R-:W-:Y:S02]  /*21a30*/  IMAD.MOV.U32 R28, RZ, RZ, R19 ;  /* 0x000000ffff1c7224 */ /* 0x001fe400078e0013 */
[----:B------:R-:W0:Y:S04]  /*21a40*/  LDSM.16.MT88.4 R16, [R2+0x10100] ;  /* 0x010100000210783b */ /* 0x000e280000004200 */
[----:B------:R-:W-:Y:S04]  /*21a50*/  STL [R1+0x1b50], R28 ;  /* 0x001b501c01007387 */ /* 0x000fe80000100800 */
[----:B0-----:R-:W-:Y:S01]  /*21a60*/  STL.64 [R1+0x1d48], R18 ;  /* 0x001d481201007387 */ /* 0x001fe20000100a00 */
[----:B------:R0:W-:Y:S03]  /*21a70*/  STL.64 [R1+0x1d40], R16 ;  /* 0x001d401001007387 */ /* 0x0001e60000100a00 */
        /* <DEDUP_REMOVED lines=8> */
[----:B------:R-:W-:Y:S02]  /*21b00*/  STL.64 [R1+0x2d8], R22 ;  /* 0x0002d81601007387 */ /* 0x000fe40000100a00 */
[----:B------:R-:W0:Y:S01]  /*21b10*/  LDSM.16.MT88.4 R20, [R2+0x10180] ;  /* 0x010180000214783b */ /* 0x000e220000004200 */
[----:B---3--:R-:W-:Y:S01]  /*21b20*/  HMMA.16816.F32 R24, R8, R24, R16 ;  /* 0x000000180818723c */ /* 0x008fe20000001810 */
[----:B0-----:R-:W-:Y:S02]  /*21b30*/  STL.64 [R1+0x1cb0], R22 ;  /* 0x001cb01601007387 */ /* 0x001fe40000100a00 */
[----:B------:R0:W-:Y:S02]  /*21b40*/  STL.64 [R1+0x1ca8], R20 ;  /* 0x001ca81401007387 */ /* 0x0001e40000100a00 */
[----:B0-----:R-:W2:Y:S01]  /*21b50*/  LDL.64 R20, [R1+0x80] ;  /* 0x0000800001147983 */ /* 0x001ea20000100a00 */
[----:B------:R-:W3:Y:S11]  /*21b60*/  LDL.LU R16, [R1+0x1c0] ;  /* 0x0001c00001107983 */ /* 0x000ef60000300800 */
[----:B------:R-:W-:Y:S06]  /*21b70*/  @!UPT UIADD3 URZ, URZ, URZ, URZ ;  /* 0x0000003f3f3ff290 */ /* 0x000fec000fffe03f */
[----:B------:R-:W-:Y:S01]  /*21b80*/  STL.64 [R1+0x2c0], R24 ;  /* 0x0002c01801007387 */ /* 0x000fe20000100a00 */
[----:B------:R-:W-:Y:S02]  /*21b90*/  STL.64 [R1+0x2c8], R26 ;  /* 0x0002c81a01007387 */ /* 0x000fe40000100a00 */
[----:B------:R-:W3:Y:S02]  /*21ba0*/  LDL.LU R17, [R1+0x1c4] ;  /* 0x0001c40001117983 */ /* 0x000ee40000300800 */
[----:B------:R-:W4:Y:S01]  /*21bb0*/  LDL.LU R18, [R1+0x1c8] ;  /* 0x0001c80001127983 */ /* 0x000f220000300800 */
[----:B------:R-:W4:Y:S04]  /*21bc0*/  LDL.LU R19, [R1+0x1cc] ;  /* 0x0001cc0001137983 */ /* 0x000f280000300800 */
[----:B------:R-:W0:Y:S04]  /*21bd0*/  LDSM.16.MT88.4 R24, [R2+0x10200] ;  /* 0x010200000218783b */ /* 0x000e280000004200 */
[----:B----4-:R-:W-:Y:S01]  /*21be0*/  STL.64 [R1+0x1d68], R18 ;  /* 0x001d681201007387 */ /* 0x010fe20000100a00 */
[----:B---3--:R1:W-:Y:S03]  /*21bf0*/  STL.64 [R1+0x1d60], R16 ;  /* 0x001d601001007387 */ /* 0x0083e60000100a00 */
[----:B-1----:R-:W3:Y:S01]  /*21c00*/  LDL.LU R16, [R1+0x1d0] ;  /* 0x0001d00001107983 */ /* 0x002ee20000300800 */
[----:B------:R-:W3:Y:S02]  /*21c10*/  LDL.LU R17, [R1+0x1d4] ;  /* 0x0001d40001117983 */ /* 0x000ee40000300800 */
[----:B------:R-:W4:Y:S02]  /*21c20*/  LDL.LU R18, [R1+0x1d8] ;  /* 0x0001d80001127983 */ /* 0x000f240000300800 */
[----:B------:R-:W-:-:S02]  /*21c30*/  IMAD.MOV.U32 R19, RZ, RZ, R29 ;  /* 0x000000ffff137224 */ /* 0x000fc400078e001d */
[----:B------:R-:W2:Y:S04]  /*21c40*/  LDL.LU R29, [R1+0x1dc4] ;  /* 0x001dc400011d7983 */ /* 0x000ea80000300800 */
[----:B----4-:R-:W-:Y:S01]  /*21c50*/  STL.64 [R1+0x1d78], R18 ;  /* 0x001d781201007387 */ /* 0x010fe20000100a00 */
[----:B---3--:R1:W-:Y:S02]  /*21c60*/  STL.64 [R1+0x1d70], R16 ;  /* 0x001d701001007387 */ /* 0x0083e40000100a00 */
[----:B-1----:R-:W-:Y:S02]  /*21c70*/  IMAD.MOV.U32 R16, RZ, RZ, R7 ;  /* 0x000000ffff107224 */ /* 0x002fe400078e0007 */
[----:B------:R-:W-:-:S05]  /*21c80*/  IMAD.MOV.U32 R17, RZ, RZ, R6 ;  /* 0x000000ffff117224 */ /* 0x000fca00078e0006 */
[----:B------:R1:W-:Y:S04]  /*21c90*/  STL.64 [R1+0x1d90], R16 ;  /* 0x001d901001007387 */ /* 0x0003e80000100a00 */
[----:B-1----:R-:W3:Y:S01]  /*21ca0*/  LDL.64 R16, [R1+0x30] ;  /* 0x0000300001107983 */ /* 0x002ee20000100a00 */
[----:B--2---:R-:W-:-:S03]  /*21cb0*/  IMAD.MOV.U32 R19, RZ, RZ, R29 ;  /* 0x000000ffff137224 */ /* 0x004fc600078e001d */
[----:B---3--:R1:W-:Y:S04]  /*21cc0*/  STL.64 [R1+0x1da8], R16 ;  /* 0x001da81001007387 */ /* 0x0083e80000100a00 */
[----:B-1----:R-:W2:Y:S01]  /*21cd0*/  LDL.LU R16, [R1+0x210] ;  /* 0x0002100001107983 */ /* 0x002ea20000300800 */
[----:B------:R-:W2:Y:S02]  /*21ce0*/  LDL.LU R17, [R1+0x214] ;  /* 0x0002140001117983 */ /* 0x000ea40000300800 */
[----:B------:R-:W2:Y:S02]  /*21cf0*/  LDL.LU R18, [R1+0x218] ;  /* 0x0002180001127983 */ /* 0x000ea40000300800 */
[----:B0-----:R-:W-:Y:S01]  /*21d00*/  STL.64 [R1+0x1c30], R26 ;  /* 0x001c301a01007387 */ /* 0x001fe20000100a00 */
[----:B------:R0:W-:Y:S04]  /*21d10*/  STL.64 [R1+0x1c28], R24 ;  /* 0x001c281801007387 */ /* 0x0001e80000100a00 */
[----:B0-----:R-:W3:Y:S01]  /*21d20*/  LDL.64 R24, [R1+0x70] ;  /* 0x0000700001187983 */ /* 0x001ee20000100a00 */
[----:B--2---:R-:W-:Y:S03]  /*21d30*/  HMMA.16816.F32 R8, R8, R20, R16 ;  /* 0x000000140808723c */ /* 0x004fe60000001810 */
[----:B---3--:R-:W-:Y:S11]  /*21d40*/  STL.64 [R1+0x1d58], R24 ;  /* 0x001d581801007387 */ /* 0x008ff60000100a00 */
[----:B------:R-:W-:Y:S10]  /*21d50*/  @!UPT UIADD3 URZ, URZ, URZ, URZ ;  /* 0x0000003f3f3ff290 */ /* 0x000ff4000fffe03f */
[----:B------:R-:W-:Y:S02]  /*21d60*/  IMAD.MOV.U32 R6, RZ, RZ, R9 ;  /* 0x000000ffff067224 */ /* 0x000fe400078e0009 */
[----:B------:R-:W-:Y:S01]  /*21d70*/  IMAD.MOV.U32 R7, RZ, RZ, R10 ;  /* 0x000000ffff077224 */ /* 0x000fe200078e000a */
[----:B------:R-:W-:Y:S01]  /*21d80*/  STL [R1+0x210], R8 ;  /* 0x0002100801007387 */ /* 0x000fe20000100800 */
[----:B------:R-:W2:Y:S02]  /*21d90*/  LDL R16, [R1+0x40] ;  /* 0x0000400001107983 */ /* 0x000ea40000100800 */
[----:B------:R-:W2:Y:S01]  /*21da0*/  LDL R17, [R1+0x44] ;  /* 0x0000440001117983 */ /* 0x000ea20000100800 */
[----:B------:R-:W-:Y:S01]  /*21db0*/  STL.64 [R1+0x1d88], R6 ;  /* 0x001d880601007387 */ /* 0x000fe20000100a00 */
[----:B------:R0:W-:Y:S03]  /*21dc0*/  STL.64 [R1+0x1d80], R4 ;  /* 0x001d800401007387 */ /* 0x0001e60000100a00 */
[----:B0-----:R-:W3:Y:S01]  /*21dd0*/  LDL.LU R4, [R1+0x1e0] ;  /* 0x0001e00001047983 */ /* 0x001ee20000300800 */
[----:B------:R-:W3:Y:S02]  /*21de0*/  LDL.LU R5, [R1+0x1e4] ;  /* 0x0001e40001057983 */ /* 0x000ee40000300800 */
[----:B------:R-:W4:Y:S02]  /*21df0*/  LDL.LU R6, [R1+0x1e8] ;  /* 0x0001e80001067983 */ /* 0x000f240000300800 */
[----:B------:R-:W4:Y:S02]  /*21e00*/  LDL.LU R7, [R1+0x1ec] ;  /* 0x0001ec0001077983 */ /* 0x000f240000300800 */
[----:B----4-:R-:W-:Y:S01]  /*21e10*/  STL.64 [R1+0x1da0], R6 ;  /* 0x001da00601007387 */ /* 0x010fe20000100a00 */
[----:B---3--:R0:W-:Y:S03]  /*21e20*/  STL.64 [R1+0x1d98], R4 ;  /* 0x001d980401007387 */ /* 0x0081e60000100a00 */
[----:B0-----:R-:W3:Y:S01]  /*21e30*/  LDL.LU R4, [R1+0x1f0] ;  /* 0x0001f00001047983 */ /* 0x001ee20000300800 */
[----:B------:R-:W3:Y:S02]  /*21e40*/  LDL.LU R5, [R1+0x1f4] ;  /* 0x0001f40001057983 */ /* 0x000ee40000300800 */
[----:B------:R-:W4:Y:S02]  /*21e50*/  LDL.LU R6, [R1+0x1f8] ;  /* 0x0001f80001067983 */ /* 0x000f240000300800 */
[----:B------:R-:W4:Y:S02]  /*21e60*/  LDL.LU R7, [R1+0x1fc] ;  /* 0x0001fc0001077983 */ /* 0x000f240000300800 */
[----:B------:R-:W-:-:S02]  /*21e70*/  IMAD.MOV.U32 R18, RZ, RZ, R20 ;  /* 0x000000ffff127224 */ /* 0x000fc400078e0014 */
[----:B------:R-:W-:Y:S02]  /*21e80*/  IMAD.MOV.U32 R3, RZ, RZ, R21 ;  /* 0x000000ffff037224 */ /* 0x000fe400078e0015 */
[----:B------:R-:W-:Y:S02]  /*21e90*/  IMAD.MOV.U32 R29, RZ, RZ, R11 ;  /* 0x000000ffff1d7224 */ /* 0x000fe400078e000b */
[----:B------:R-:W0:Y:S04]  /*21ea0*/  LDSM.16.MT88.4 R8, [R2+0x10280] ;  /* 0x010280000208783b */ /* 0x000e280000004200 */
[----:B----4-:R-:W-:Y:S01]  /*21eb0*/  STL.64 [R1+0x1db8], R6 ;  /* 0x001db80601007387 */ /* 0x010fe20000100a00 */
[----:B---3--:R1:W-:Y:S03]  /*21ec0*/  STL.64 [R1+0x1db0], R4 ;  /* 0x001db00401007387 */ /* 0x0083e60000100a00 */
[----:B-1----:R-:W2:Y:S01]  /*21ed0*/  LDL.LU R4, [R1+0x200] ;  /* 0x0002000001047983 */ /* 0x002ea20000300800 */
[----:B------:R-:W2:Y:S02]  /*21ee0*/  LDL.LU R5, [R1+0x204] ;  /* 0x0002040001057983 */ /* 0x000ea40000300800 */
        /* <DEDUP_REMOVED lines=10> */
[----:B----4-:R-:W-:Y:S01]  /*21f90*/  STL.64 [R1+0x1cd0], R22 ;  /* 0x001cd01601007387 */ /* 0x010fe20000100a00 */
[----:B---3--:R1:W-:Y:S03]  /*21fa0*/  STL.64 [R1+0x1cc8], R20 ;  /* 0x001cc81401007387 */ /* 0x0083e60000100a00 */
[----:B-1----:R-:W3:Y:S01]  /*21fb0*/  LDL.64 R20, [R1+0x20] ;  /* 0x0000200001147983 */ /* 0x002ee20000100a00 */
[----:B------:R-:W-:Y:S02]  /*21fc0*/  STL [R1+0x1b54], R29 ;  /* 0x001b541d01007387 */ /* 0x000fe40000100800 */
[----:B0-----:R-:W-:Y:S02]  /*21fd0*/  STL.64 [R1+0x1bc0], R10 ;  /* 0x001bc00a01007387 */ /* 0x001fe40000100a00 */
[----:B------:R0:W-:Y:S02]  /*21fe0*/  STL.64 [R1+0x1bb8], R8 ;  /* 0x001bb80801007387 */ /* 0x0001e40000100a00 */
[----:B0-----:R-:W-:-:S02]  /*21ff0*/  IMAD.MOV.U32 R8, RZ, RZ, R18 ;  /* 0x000000ffff087224 */ /* 0x001fc400078e0012 */
[----:B--2---:R-:W-:Y:S01]  /*22000*/  HMMA.16816.F32 R16, R12, R16, R4 ;  /* 0x000000100c10723c */ /* 0x004fe20000001804 */
[----:B------:R-:W-:-:S05]  /*22010*/  IMAD.MOV.U32 R9, RZ, RZ, R3 ;  /* 0x000000ffff097224 */ /* 0x000fca00078e0003 */
[----:B------:R0:W-:Y:S04]  /*22020*/  STL.64 [R1+0x1d50], R8 ;  /* 0x001d500801007387 */ /* 0x0001e80000100a00 */
[----:B0-----:R-:W2:Y:S01]  /*22030*/  LDL R8, [R1] ;  /* 0x0000000001087983 */ /* 0x001ea20000100800 */
[----:B------:R-:W-:Y:S02]  /*22040*/  IMAD.MOV.U32 R9, RZ, RZ, R0 ;  /* 0x000000ffff097224 */ /* 0x000fe400078e0000 */
[----:B------:R-:W4:Y:S02]  /*22050*/  LDL.LU R0, [R1+0x1dc0] ;  /* 0x001dc00001007983 */ /* 0x000f240000300800 */
[----:B------:R-:W2:Y:S01]  /*22060*/  LDL.LU.64 R6, [R1+0x1db8] ;  /* 0x001db80001067983 */ /* 0x000ea20000300a00 */
[----:B------:R-:W2:Y:S07]  /*22070*/  LDL.LU.64 R4, [R1+0x1db0] ;  /* 0x001db00001047983 */ /* 0x000eae0000300a00 */
[----:B------:R0:W-:Y:S02]  /*22080*/  STL.64 [R1+0x200], R16 ;  /* 0x0002001001007387 */ /* 0x0001e40000100a00 */
[----:B------:R-:W-:Y:S01]  /*22090*/  STL.64 [R1+0x208], R18 ;  /* 0x0002081201007387 */ /* 0x000fe20000100a00 */
        /* <DEDUP_REMOVED lines=18> */
[C---:B--2---:R-:W-:Y:S01]  /*221c0*/  HMMA.16816.F32 R8, R12.reuse, R8, R16 ;  /* 0x000000080c08723c */ /* 0x044fe20000001810 */
[----:B------:R-:W2:Y:S01]  /*221d0*/  LDL.LU.64 R18, [R1+0x1d68] ;  /* 0x001d680001127983 */ /* 0x000ea20000300a00 */
[----:B------:R-:W2:Y:S11]  /*221e0*/  LDL.LU.64 R16, [R1+0x1d60] ;  /* 0x001d600001107983 */ /* 0x000eb60000300a00 */
[----:B------:R-:W-:Y:S10]  /*221f0*/  @!UPT UIADD3 URZ, URZ, URZ, URZ ;  /* 0x0000003f3f3ff290 */ /* 0x000ff4000fffe03f */
[----:B------:R-:W-:Y:S01]  /*22200*/  STL.64 [R1+0x1d0], R8 ;  /* 0x0001d00801007387 */ /* 0x000fe20000100a00 */
[----:B------:R2:W-:Y:S02]  /*22210*/  STL.64 [R1+0x1d8], R10 ;  /* 0x0001d80a01007387 */ /* 0x0005e40000100a00 */
[----:B---3--:R0:W-:Y:S01]  /*22220*/  STL.64 [R1+0x1ce8], R20 ;  /* 0x001ce81401007387 */ /* 0x0081e20000100a00 */
[C---:B--2---:R-:W-:Y:S01]  /*22230*/  HMMA.16816.F32 R8, R12.reuse, R20, R16 ;  /* 0x000000140c08723c */ /* 0x044fe20000001810 */
[----:B0-----:R-:W2:Y:S11]  /*22240*/  LDL.LU R20, [R1+0xc0] ;  /* 0x0000c00001147983 */ /* 0x001eb60000300800 */
[----:B------:R-:W-:Y:S11]  /*22250*/  @!UPT UIADD3 URZ, URZ, URZ, URZ ;  /* 0x0000003f3f3ff290 */ /* 0x000ff6000fffe03f */
[----:B------:R0:W-:Y:S01]  /*22260*/  STL.64 [R1+0x1c0], R8 ;  /* 0x0001c00801007387 */ /* 0x0001e20000100a00 */
[----:B------:R1:W-:Y:S02]  /*22270*/  STL.64 [R1+0x1c8], R10 ;  /* 0x0001c80a01007387 */ /* 0x0003e40000100a00 */
[----:B------:R-:W2:Y:S02]  /*22280*/  LDL.LU R21, [R1+0xc4] ;  /* 0x0000c40001157983 */ /* 0x000ea40000300800 */
[----:B------:R-:W3:Y:S01]  /*22290*/  LDL.LU R22, [R1+0xc8] ;  /* 0x0000c80001167983 */ /* 0x000ee20000300800 */
[----:B------:R-:W3:Y:S01]  /*222a0*/  LDL.LU R23, [R1+0xcc] ;  /* 0x0000cc0001177983 */ /* 0x000ee20000300800 */
[----:B------:R-:W2:Y:S02]  /*222b0*/  LDL.LU R16, [R1+0x100] ;  /* 0x0001000001107983 */ /* 0x000ea40000300800 */
[----:B------:R-:W4:Y:S02]  /*222c0*/  LDL.LU R17, [R1+0x104] ;  /* 0x0001040001117983 */ /* 0x000f240000300800 */
[----:B------:R-:W4:Y:S01]  /*222d0*/  LDL.LU R18, [R1+0x108] ;  /* 0x0001080001127983 */ /* 0x000f220000300800 */
[----:B------:R-:W4:Y:S04]  /*222e0*/  LDL.LU R19, [R1+0x10c] ;  /* 0x00010c0001137983 */ /* 0x000f280000300800 */
[----:B0-----:R-:W4:Y:S01]  /*222f0*/  LDL.LU R8, [R1+0x1a0] ;  /* 0x0001a00001087983 */ /* 0x001f220000300800 */
[----:B------:R-:W4:Y:S02]  /*22300*/  LDL.LU R9, [R1+0x1a4] ;  /* 0x0001a40001097983 */ /* 0x000f240000300800 */
[----:B-1----:R-:W4:Y:S02]  /*22310*/  LDL.LU R10, [R1+0x1a8] ;  /* 0x0001a800010a7983 */ /* 0x002f240000300800 */
[----:B------:R-:W4:Y:S01]  /*22320*/  LDL.LU R11, [R1+0x1ac] ;  /* 0x0001ac00010b7983 */ /* 0x000f220000300800 */
[----:B------:R-:W-:Y:S01]  /*22330*/  HMMA.16816.F32 R24, R12, R4, R24 ;  /* 0x000000040c18723c */ /* 0x000fe20000001818 */
[----:B---3--:R-:W-:Y:S01]  /*22340*/  STL.64 [R1+0x1cf8], R22 ;  /* 0x001cf81601007387 */ /* 0x008fe20000100a00 */
[----:B--2---:R0:W-:Y:S03]  /*22350*/  STL.64 [R1+0x1cf0], R20 ;  /* 0x001cf01401007387 */ /* 0x0041e60000100a00 */
[----:B0-----:R-:W2:Y:S04]  /*22360*/  LDL.64 R20, [R1+0x10] ;  /* 0x0000100001147983 */ /* 0x001ea80000100a00 */
[----:B--2---:R0:W-:Y:S02]  /*22370*/  STL.64 [R1+0x1d10], R20 ;  /* 0x001d101401007387 */ /* 0x0041e40000100a00 */
[----:B0-----:R-:W-:-:S02]  /*22380*/  IMAD.MOV.U32 R20, RZ, RZ, R28 ;  /* 0x000000ffff147224 */ /* 0x001fc400078e001c */
[----:B------:R-:W-:-:S05]  /*22390*/  IMAD.MOV.U32 R21, RZ, RZ, R3 ;  /* 0x000000ffff157224 */ /* 0x000fca00078e0003 */
[----:B------:R0:W-:Y:S04]  /*223a0*/  STL.64 [R1+0x1d28], R20 ;  /* 0x001d281401007387 */ /* 0x0001e80000100a00 */
[----:B0-----:R-:W2:Y:S01]  /*223b0*/  LDL.64 R20, [R1+0x40] ;  /* 0x0000400001147983 */ /* 0x001ea20000100a00 */
[----:B------:R0:W-:Y:S02]  /*223c0*/  STL.64 [R1+0x1b0], R24 ;  /* 0x0001b01801007387 */ /* 0x0001e40000100a00 */
[----:B------:R-:W-:Y:S01]  /*223d0*/  STL.64 [R1+0x1b8], R26 ;  /* 0x0001b81a01007387 */ /* 0x000fe20000100a00 */
[----:B0-----:R-:W4:Y:S01]  /*223e0*/  LDL.LU.64 R24, [R1+0x1d58] ;  /* 0x001d580001187983 */ /* 0x001f220000300a00 */
[----:B------:R-:W-:Y:S02]  /*223f0*/  STL.64 [R1+0x1ce0], R6 ;  /* 0x001ce00601007387 */ /* 0x000fe40000100a00 */
        /* <DEDUP_REMOVED lines=24> */
[----:B------:R0:W-:Y:S01]  /*22580*/  STL.64 [R1+0x1a0], R8 ;  /* 0x0001a00801007387 */ /* 0x0001e20000100a00 */
[----:B------:R1:W-:Y:S03]  /*22590*/  STL.64 [R1+0x1a8], R10 ;  /* 0x0001a80a01007387 */ /* 0x0003e60000100a00 */
[----:B0-----:R-:W3:Y:S02]  /*225a0*/  LDL.LU.64 R8, [R1+0x1d50] ;  /* 0x001d500001087983 */ /* 0x001ee40000300a00 */
[----:B---3--:R-:W-:Y:S02]  /*225b0*/  HMMA.16816.F32 R12, R12, R8, R16 ;  /* 0x000000080c0c723c */ /* 0x008fe40000001810 */
[----:B------:R-:W2:Y:S01]  /*225c0*/  LDL.LU.64 R18, [R1+0x1d48] ;  /* 0x001d480001127983 */ /* 0x000ea20000300a00 */
[----:B------:R-:W2:Y:S02]  /*225d0*/  LDL.LU.64 R16, [R1+0x1d40] ;  /* 0x001d400001107983 */ /* 0x000ea40000300a00 */
[----:B-1----:R-:W-:Y:S11]  /*225e0*/  IMAD.MOV.U32 R11, RZ, RZ, R21 ;  /* 0x000000ffff0b7224 */ /* 0x002ff600078e0015 */
[----:B------:R-:W-:Y:S07]  /*225f0*/  @!UPT UIADD3 URZ, URZ, URZ, URZ ;  /* 0x0000003f3f3ff290 */ /* 0x000fee000fffe03f */
[----:B------:R0:W-:Y:S01]  /*22600*/  STL.64 [R1+0x100], R12 ;  /* 0x0001000c01007387 */ /* 0x0001e20000100a00 */
[----:B------:R1:W-:Y:S03]  /*22610*/  STL.64 [R1+0x108], R14 ;  /* 0x0001080e01007387 */ /* 0x0003e60000100a00 */
[----:B0-----:R-:W3:Y:S01]  /*22620*/  LDL.64 R12, [R1] ;  /* 0x00000000010c7983 */ /* 0x001ee20000100a00 */
[----:B-1----:R-:W-:Y:S01]  /*22630*/  IMAD.MOV.U32 R14, RZ, RZ, R20 ;  /* 0x000000ffff0e7224 */ /* 0x002fe200078e0014 */
        /* <DEDUP_REMOVED lines=23> */
[----:B------:R-:W3:Y:S02]  /*227b0*/  LDL.LU.64 R22, [R1+0x1cf8] ;  /* 0x001cf80001167983 */ /* 0x000ee40000300a00 */
[----:B------:R-:W3:Y:S02]  /*227c0*/  LDL.LU.64 R20, [R1+0x1cf0] ;  /* 0x001cf00001147983 */ /* 0x000ee40000300a00 */
[----:B---3--:R-:W-:Y:S11]  /*227d0*/  HMMA.16816.F32 R20, R16, R12, R20 ;  /* 0x0000000c1014723c */ /* 0x008ff60000001814 */
[----:B------:R-:W-:Y:S11]  /*227e0*/  @!UPT UIADD3 URZ, URZ, URZ, URZ ;  /* 0x0000003f3f3ff290 */ /* 0x000ff6000fffe03f */
[----:B------:R-:W-:Y:S01]  /*227f0*/  @!UPT UIADD3 URZ, URZ, URZ, URZ ;  /* 0x0000003f3f3ff290 */ /* 0x000fe2000fffe03f */
[----:B------:R0:W-:Y:S01]  /*22800*/  STL.64 [R1+0xc0], R20 ;  /* 0x0000c01401007387 */ /* 0x0001e20000100a00 */
[----:B------:R-:W-:Y:S03]  /*22810*/  STL.64 [R1+0xc8], R22 ;  /* 0x0000c81601007387 */ /* 0x000fe60000100a00 */
[----:B0-----:R-:W2:Y:S01]  /*22820*/  LDL.LU.64 R20, [R1+0x1ce8] ;  /* 0x001ce80001147983 */ /* 0x001ea20000300a00 */
[----:B------:R0:W-:Y:S02]  /*22830*/  STL.64 [R1+0x1c60], R12 ;  /* 0x001c600c01007387 */ /* 0x0001e40000100a00 */
[----:B0-----:R-:W-:Y:S02]  /*22840*/  IMAD.MOV.U32 R12, RZ, RZ, R10 ;  /* 0x000000ffff0c7224 */ /* 0x001fe400078e000a */
[----:B------:R-:W-:-:S05]  /*22850*/  IMAD.MOV.U32 R13, RZ, RZ, R3 ;  /* 0x000000ffff0d7224 */ /* 0x000fca00078e0003 */
[----:B------:R0:W-:Y:S04]  /*22860*/  STL.64 [R1+0x1c78], R12 ;  /* 0x001c780c01007387 */ /* 0x0001e80000100a00 */
[----:B0-----:R-:W3:Y:S01]  /*22870*/  LDL.64 R12, [R1+0x30] ;  /* 0x00003000010c7983 */ /* 0x001ee20000100a00 */
[C---:B--2---:R-:W-:Y:S01]  /*22880*/  HMMA.16816.F32 R4, R16.reuse, R20, R4 ;  /* 0x000000141004723c */ /* 0x044fe20000001804 */
[----:B------:R-:W-:Y:S02]  /*22890*/  IMAD.MOV.U32 R10, RZ, RZ, R20 ;  /* 0x000000ffff0a7224 */ /* 0x000fe400078e0014 */
[----:B------:R-:W-:Y:S01]  /*228a0*/  IMAD.MOV.U32 R3, RZ, RZ, R21 ;  /* 0x000000ffff037224 */ /* 0x000fe200078e0015 */
[----:B---3--:R-:W-:Y:S11]  /*228b0*/  STL.64 [R1+0x1c90], R12 ;  /* 0x001c900c01007387 */ /* 0x008ff60000100a00 */
[----:B------:R-:W-:Y:S08]  /*228c0*/  @!UPT UIADD3 URZ, URZ, URZ, URZ ;  /* 0x0000003f3f3ff290 */ /* 0x000ff0000fffe03f */
[----:B------:R-:W-:Y:S02]  /*228d0*/  STL.64 [R1+0x190], R4 ;  /* 0x0001900401007387 */ /* 0x000fe40000100a00 */
[----:B------:R0:W-:Y:S02]  /*228e0*/  STL.64 [R1+0x198], R6 ;  /* 0x0001980601007387 */ /* 0x0001e40000100a00 */
[----:B0-----:R-:W2:Y:S01]  /*228f0*/  LDL.LU.64 R6, [R1+0x1ce0] ;  /* 0x001ce00001067983 */ /* 0x001ea20000300a00 */
[----:B------:R-:W3:Y:S02]  /*22900*/  LDL.LU.64 R4, [R1+0x1cd8] ;  /* 0x001cd80001047983 */ /* 0x000ee40000300a00 */
[----:B------:R-:W3:Y:S02]  /*22910*/  LDL.LU.64 R22, [R1+0x1cd0] ;  /* 0x001cd00001167983 */ /* 0x000ee40000300a00 */
[----:B------:R-:W3:Y:S01]  /*22920*/  LDL.LU.64 R20, [R1+0x1cc8] ;  /* 0x001cc80001147983 */ /* 0x000ee20000300a00 */
[----:B------:R-:W-:Y:S01]  /*22930*/  STL [R1+0x1cc0], R10 ;  /* 0x001cc00a01007387 */ /* 0x000fe20000100800 */
[----:B------:R0:W-:Y:S02]  /*22940*/  STL.64 [R1+0x1cb8], R8 ;  /* 0x001cb80801007387 */ /* 0x0001e40000100a00 */
[----:B------:R-:W-:Y:S01]  /*22950*/  IMAD.MOV.U32 R13, RZ, RZ, R11 ;  /* 0x000000ffff0d7224 */ /* 0x000fe200078e000b */
[C---:B---3--:R-:W-:Y:S11]  /*22960*/  HMMA.16816.F32 R20, R16.reuse, R4, R20 ;  /* 0x000000041014723c */ /* 0x048ff60000001814 */
[----:B------:R-:W-:Y:S11]  /*22970*/  @!UPT UIADD3 URZ, URZ, URZ, URZ ;  /* 0x0000003f3f3ff290 */ /* 0x000ff6000fffe03f */
[----:B------:R-:W-:Y:S01]  /*22980*/  @!UPT UIADD3 URZ, URZ, URZ, URZ ;  /* 0x0000003f3f3ff290 */ /* 0x000fe2000fffe03f */
[----:B------:R-:W-:Y:S01]  /*22990*/  STL.64 [R1+0x2b0], R20 ;  /* 0x0002b01401007387 */ /* 0x000fe20000100a00 */
[----:B------:R-:W-:Y:S02]  /*229a0*/  STL.64 [R1+0x2b8], R22 ;  /* 0x0002b81601007387 */ /* 0x000fe40000100a00 */
[----:B0-----:R-:W3:Y:S02]  /*229b0*/  LDL.LU R8, [R1+0x4b0] ;  /* 0x0004b00001087983 */ /* 0x001ee40000300800 */
[----:B------:R-:W3:Y:S01]  /*229c0*/  LDL.LU R9, [R1+0x4b4] ;  /* 0x0004b40001097983 */ /* 0x000ee20000300800 */
[----:B------:R-:W3:Y:S01]  /*229d0*/  LDL.LU R10, [R1+0x4b8] ;  /* 0x0004b800010a7983 */ /* 0x000ee20000300800 */
[----:B------:R-:W3:Y:S02]  /*229e0*/  LDL.LU R11, [R1+0x4bc] ;  /* 0x0004bc00010b7983 */ /* 0x000ee40000300800 */
[----:B--2---:R-:W-:Y:S02]  /*229f0*/  STL.64 [R1+0x1c48], R6 ;  /* 0x001c480601007387 */ /* 0x004fe40000100a00 */
[----:B------:R0:W-:Y:S02]  /*22a00*/  STL.64 [R1+0x1c40], R4 ;  /* 0x001c400401007387 */ /* 0x0001e40000100a00 */
[----:B0-----:R-:W2:Y:S01]  /*22a10*/  LDL.LU R4, [R1+0x420] ;  /* 0x0004200001047983 */ /* 0x001ea20000300800 */
[----:B------:R-:W2:Y:S02]  /*22a20*/  LDL.LU R5, [R1+0x424] ;  /* 0x0004240001057983 */ /* 0x000ea40000300800 */
[----:B------:R-:W4:Y:S02]  /*22a30*/  LDL.LU R6, [R1+0x428] ;  /* 0x0004280001067983 */ /* 0x000f240000300800 */
[----:B------:R-:W4:Y:S01]  /*22a40*/  LDL.LU R7, [R1+0x42c] ;  /* 0x00042c0001077983 */ /* 0x000f220000300800 */
[----:B------:R-:W2:Y:S01]  /*22a50*/  LDL.LU R20, [R1+0x4a0] ;  /* 0x0004a00001147983 */ /* 0x000ea20000300800 */
[----:B------:R-:W3:Y:S02]  /*22a60*/  LDL.LU R21, [R1+0x4a4] ;  /* 0x0004a40001157983 */ /* 0x000ee40000300800 */
[----:B------:R-:W3:Y:S02]  /*22a70*/  LDL.LU R22, [R1+0x4a8] ;  /* 0x0004a80001167983 */ /* 0x000ee40000300800 */
[----:B------:R-:W3:Y:S01]  /*22a80*/  LDL.LU R23, [R1+0x4ac] ;  /* 0x0004ac0001177983 */ /* 0x000ee20000300800 */
[----:B----4-:R-:W-:Y:S01]  /*22a90*/  STL.64 [R1+0x1c58], R6 ;  /* 0x001c580601007387 */ /* 0x010fe20000100a00 */
[----:B--2---:R0:W-:Y:S03]  /*22aa0*/  STL.64 [R1+0x1c50], R4 ;  /* 0x001c500401007387 */ /* 0x0041e60000100a00 */
[----:B0-----:R-:W2:Y:S01]  /*22ab0*/  LDL.LU R4, [R1+0x430] ;  /* 0x0004300001047983 */ /* 0x001ea20000300800 */
[----:B------:R-:W2:Y:S02]  /*22ac0*/  LDL.LU R5, [R1+0x434] ;  /* 0x0004340001057983 */ /* 0x000ea40000300800 */
[----:B------:R-:W4:Y:S02]  /*22ad0*/  LDL.LU R6, [R1+0x438] ;  /* 0x0004380001067983 */ /* 0x000f240000300800 */
[----:B------:R-:W4:Y:S02]  /*22ae0*/  LDL.LU R7, [R1+0x43c] ;  /* 0x00043c0001077983 */ /* 0x000f240000300800 */
[----:B----4-:R-:W-:Y:S01]  /*22af0*/  STL.64 [R1+0x1c70], R6 ;  /* 0x001c700601007387 */ /* 0x010fe20000100a00 */
[----:B--2---:R0:W-:Y:S03]  /*22b00*/  STL.64 [R1+0x1c68], R4 ;  /* 0x001c680401007387 */ /* 0x0041e60000100a00 */
[----:B0-----:R-:W2:Y:S01]  /*22b10*/  LDL.LU R4, [R1+0x440] ;  /* 0x0004400001047983 */ /* 0x001ea20000300800 */
[----:B------:R-:W2:Y:S02]  /*22b20*/  LDL.LU R5, [R1+0x444] ;  /* 0x0004440001057983 */ /* 0x000ea40000300800 */
[----:B------:R-:W4:Y:S02]  /*22b30*/  LDL.LU R6, [R1+0x448] ;  /* 0x0004480001067983 */ /* 0x000f240000300800 */
[----:B------:R-:W4:Y:S01]  /*22b40*/  LDL.LU R7, [R1+0x44c] ;  /* 0x00044c0001077983 */ /* 0x000f220000300800 */
[C---:B---3--:R-:W-:Y:S01]  /*22b50*/  HMMA.16816.F32 R8, R16.reuse, R24, R8 ;  /* 0x000000181008723c */ /* 0x048fe20000001808 */
        /* <DEDUP_REMOVED lines=14> */
[----:B0-----:R-:W3:Y:S01]  /*22c40*/  LDL.LU R10, [R1+0x1cc0] ;  /* 0x001cc000010a7983 */ /* 0x001ee20000300800 */
[----:B------:R-:W4:Y:S02]  /*22c50*/  LDL.LU.64 R8, [R1+0x1cb8] ;  /* 0x001cb80001087983 */ /* 0x000f240000300a00 */
[----:B------:R0:W-:Y:S02]  /*22c60*/  STL.64 [R1+0x1c38], R24 ;  /* 0x001c381801007387 */ /* 0x0001e40000100a00 */
[----:B0-----:R-:W2:Y:S01]  /*22c70*/  LDL.LU R24, [R1+0x410] ;  /* 0x0004100001187983 */ /* 0x001ea20000300800 */
[----:B------:R-:W2:Y:S02]  /*22c80*/  LDL.LU R25, [R1+0x414] ;  /* 0x0004140001197983 */ /* 0x000ea40000300800 */
[----:B------:R-:W2:Y:S02]  /*22c90*/  LDL.LU R26, [R1+0x418] ;  /* 0x00041800011a7983 */ /* 0x000ea40000300800 */
[----:B------:R-:W2:Y:S01]  /*22ca0*/  LDL.LU R27, [R1+0x41c] ;  /* 0x00041c00011b7983 */ /* 0x000ea20000300800 */
[----:B----4-:R-:W-:Y:S01]  /*22cb0*/  HMMA.16816.F32 R16, R16, R8, R20 ;  /* 0x000000081010723c */ /* 0x010fe20000001814 */
[----:B------:R-:W2:Y:S01]  /*22cc0*/  LDL.LU.64 R22, [R1+0x1cb0] ;  /* 0x001cb00001167983 */ /* 0x000ea20000300a00 */
[----:B------:R-:W2:Y:S02]  /*22cd0*/  LDL.LU.64 R20, [R1+0x1ca8] ;  /* 0x001ca80001147983 */ /* 0x000ea40000300a00 */
[----:B------:R-:W-:Y:S11]  /*22ce0*/  IMAD.MOV.U32 R12, RZ, RZ, R14 ;  /* 0x000000ffff0c7224 */ /* 0x000ff600078e000e */
[----:B------:R-:W-:Y:S08]  /*22cf0*/  @!UPT UIADD3 URZ, URZ, URZ, URZ ;  /* 0x0000003f3f3ff290 */ /* 0x000ff0000fffe03f */
[----:B------:R-:W-:Y:S01]  /*22d00*/  STL.64 [R1+0x3e0], R16 ;  /* 0x0003e01001007387 */ /* 0x000fe20000100a00 */
[----:B------:R-:W-:Y:S01]  /*22d10*/  STL.64 [R1+0x3e8], R18 ;  /* 0x0003e81201007387 */ /* 0x000fe20000100a00 */
[C---:B--2---:R-:W-:Y:S02]  /*22d20*/  HMMA.16816.F32 R12, R20.reuse, R12, R4 ;  /* 0x0000000c140c723c */ /* 0x044fe40000001804 */
[----:B------:R-:W2:Y:S01]  /*22d30*/  LDL.LU.64 R6, [R1+0x1ca0] ;  /* 0x001ca00001067983 */ /* 0x000ea20000300a00 */
[----:B------:R-:W2:Y:S11]  /*22d40*/  LDL.LU.64 R4, [R1+0x1c98] ;  /* 0x001c980001047983 */ /* 0x000eb60000300a00 */
[----:B------:R-:W-:Y:S09]  /*22d50*/  @!UPT UIADD3 URZ, URZ, URZ, URZ ;  /* 0x0000003f3f3ff290 */ /* 0x000ff2000fffe03f */
[----:B------:R0:W-:Y:S01]  /*22d60*/  STL.64 [R1+0x460], R12 ;  /* 0x0004600c01007387 */ /* 0x0001e20000100a00 */
[----:B------:R-:W-:Y:S03]  /*22d70*/  STL.64 [R1+0x468], R14 ;  /* 0x0004680e01007387 */ /* 0x000fe60000100a00 */
        /* <DEDUP_REMOVED lines=26> */
[----:B------:R0:W-:Y:S02]  /*22f20*/  STL.64 [R1+0x1c20], R12 ;  /* 0x001c200c01007387 */ /* 0x0001e40000100a00 */
        /* <DEDUP_REMOVED lines=10> */
[----:B------:R-:W4:Y:S02]  /*22fd0*/  LDL.LU.64 R4, [R1+0x1c40] ;  /* 0x001c400001047983 */ /* 0x000f240000300a00 */
[----:B------:R0:W-:Y:S02]  /*22fe0*/  STL.64 [R1+0x1c00], R16 ;  /* 0x001c001001007387 */ /* 0x0001e40000100a00 */
[----:B0-----:R-:W2:Y:S01]  /*22ff0*/  LDL.LU R16, [R1+0x400] ;  /* 0x0004000001107983 */ /* 0x001ea20000300800 */
[----:B------:R-:W2:Y:S02]  /*23000*/  LDL.LU R17, [R1+0x404] ;  /* 0x0004040001117983 */ /* 0x000ea40000300800 */
[----:B------:R-:W2:Y:S02]  /*23010*/  LDL.LU R18, [R1+0x408] ;  /* 0x0004080001127983 */ /* 0x000ea40000300800 */
[----:B------:R-:W2:Y:S01]  /*23020*/  LDL.LU R19, [R1+0x40c] ;  /* 0x00040c0001137983 */ /* 0x000ea20000300800 */
[C---:B----4-:R-:W-:Y:S11]  /*23030*/  HMMA.16816.F32 R24, R20.reuse, R4, R24 ;  /* 0x000000041418723c */ /* 0x050ff60000001818 */
[----:B------:R-:W-:Y:S11]  /*23040*/  @!UPT UIADD3 URZ, URZ, URZ, URZ ;  /* 0x0000003f3f3ff290 */ /* 0x000ff6000fffe03f */
[----:B------:R-:W-:Y:S01]  /*23050*/  @!UPT UIADD3 URZ, URZ, URZ, URZ ;  /* 0x0000003f3f3ff290 */ /* 0x000fe2000fffe03f */
[----:B------:R0:W-:Y:S01]  /*23060*/  STL.64 [R1+0x410], R24 ;  /* 0x0004101801007387 */ /* 0x0001e20000100a00 */
[----:B------:R-:W-:Y:S03]  /*23070*/  STL.64 [R1+0x418], R26 ;  /* 0x0004181a01007387 */ /* 0x000fe60000100a00 */
[----:B0-----:R-:W4:Y:S01]  /*23080*/  LDL.LU.64 R24, [R1+0x1c38] ;  /* 0x001c380001187983 */ /* 0x001f220000300a00 */
[C---:B---3--:R-:W-:Y:S01]  /*23090*/  HMMA.16816.F32 R12, R20.reuse, R8, R12 ;  /* 0x00000008140c723c */ /* 0x048fe2000000180c */
[----:B--2---:R0:W-:Y:S02]  /*230a0*/  STL.64 [R1+0x1bf8], R6 ;  /* 0x001bf80601007387 */ /* 0x0041e40000100a00 */
[----:B------:R1:W-:Y:S05]  /*230b0*/  STL.64 [R1+0x1bf0], R4 ;  /* 0x001bf00401007387 */ /* 0x0003ea0000100a00 */
[----:B----4-:R-:W-:Y:S01]  /*230c0*/  HMMA.16816.F32 R16, R20, R24, R16 ;  /* 0x000000181410723c */ /* 0x010fe20000001810 */
[----:B0-----:R-:W-:-:S02]  /*230d0*/  IMAD.MOV.U32 R6, RZ, RZ, R24 ;  /* 0x000000ffff067224 */ /* 0x001fc400078e0018 */
[----:B------:R-:W-:Y:S11]  /*230e0*/  IMAD.MOV.U32 R3, RZ, RZ, R25 ;  /* 0x000000ffff037224 */ /* 0x000ff600078e0019 */
[----:B------:R-:W-:Y:S09]  /*230f0*/  @!UPT UIADD3 URZ, URZ, URZ, URZ ;  /* 0x0000003f3f3ff290 */ /* 0x000ff2000fffe03f */
[----:B------:R-:W-:Y:S01]  /*23100*/  STL.64 [R1+0x400], R16 ;  /* 0x0004001001007387 */ /* 0x000fe20000100a00 */
[----:B------:R-:W-:Y:S02]  /*23110*/  STL.64 [R1+0x408], R18 ;  /* 0x0004081201007387 */ /* 0x000fe40000100a00 */
[----:B------:R-:W2:Y:S02]  /*23120*/  LDL.LU.64 R26, [R1+0x1c30] ;  /* 0x001c3000011a7983 */ /* 0x000ea40000300a00 */
[----:B------:R-:W2:Y:S01]  /*23130*/  LDL.LU.64 R24, [R1+0x1c28] ;  /* 0x001c280001187983 */ /* 0x000ea20000300a00 */
[----:B------:R-:W-:Y:S01]  /*23140*/  STL.64 [R1+0x1bd0], R8 ;  /* 0x001bd00801007387 */ /* 0x000fe20000100a00 */
[----:B------:R-:W3:Y:S02]  /*23150*/  LDL.LU R20, [R1+0x240] ;  /* 0x0002400001147983 */ /* 0x000ee40000300800 */
[----:B------:R0:W-:Y:S02]  /*23160*/  STL.64 [R1+0x3d0], R12 ;  /* 0x0003d00c01007387 */ /* 0x0001e40000100a00 */
[----:B------:R4:W-:Y:S01]  /*23170*/  STL.64 [R1+0x3d8], R14 ;  /* 0x0003d80e01007387 */ /* 0x0009e20000100a00 */
[----:B------:R-:W3:Y:S01]  /*23180*/  LDL.LU R21, [R1+0x244] ;  /* 0x0002440001157983 */ /* 0x000ee20000300800 */
[----:B------:R-:W2:Y:S02]  /*23190*/  LDL.LU R22, [R1+0x248] ;  /* 0x0002480001167983 */ /* 0x000ea40000300800 */
[----:B------:R-:W2:Y:S02]  /*231a0*/  LDL.LU R23, [R1+0x24c] ;  /* 0x00024c0001177983 */ /* 0x000ea40000300800 */
[----:B-1----:R-:W-:-:S02]  /*231b0*/  IMAD.MOV.U32 R4, RZ, RZ, R11 ;  /* 0x000000ffff047224 */ /* 0x002fc400078e000b */
[----:B------:R-:W-:Y:S01]  /*231c0*/  IMAD.MOV.U32 R5, RZ, RZ, R10 ;  /* 0x000000ffff057224 */ /* 0x000fe200078e000a */
[----:B0-----:R-:W3:Y:S01]  /*231d0*/  LDL.LU R12, [R1+0x3c0] ;  /* 0x0003c000010c7983 */ /* 0x001ee20000300800 */
[----:B------:R-:W3:Y:S02]  /*231e0*/  LDL.LU R13, [R1+0x3c4] ;  /* 0x0003c400010d7983 */ /* 0x000ee40000300800 */
[----:B----4-:R-:W4:Y:S02]  /*231f0*/  LDL.LU R14, [R1+0x3c8] ;  /* 0x0003c800010e7983 */ /* 0x010f240000300800 */
[----:B------:R-:W4:Y:S01]  /*23200*/  LDL.LU R15, [R1+0x3cc] ;  /* 0x0003cc00010f7983 */ /* 0x000f220000300800 */
[----:B------:R0:W-:Y:S04]  /*23210*/  STL.64 [R1+0x1c18], R4 ;  /* 0x001c180401007387 */ /* 0x0001e80000100a00 */
[----:B0-----:R-:W4:Y:S04]  /*23220*/  LDL.64 R4, [R1+0x40] ;  /* 0x0000400001047983 */ /* 0x001f280000100a00 */
[----:B--2---:R-:W-:Y:S01]  /*23230*/  STL.64 [R1+0x1b68], R22 ;  /* 0x001b681601007387 */ /* 0x004fe20000100a00 */
[----:B---3--:R0:W-:Y:S03]  /*23240*/  STL.64 [R1+0x1b60], R20 ;  /* 0x001b601401007387 */ /* 0x0081e60000100a00 */
        /* <DEDUP_REMOVED lines=8> */
[----:B------:R-:W3:Y:S02]  /*232d0*/  LDL.LU R22, [R1+0x268] ;  /* 0x0002680001167983 */ /* 0x000ee40000300800 */
[----:B------:R-:W3:Y:S01]  /*232e0*/  LDL.LU R23, [R1+0x26c] ;  /* 0x00026c0001177983 */ /* 0x000ee20000300800 */
[----:B------:R-:W2:Y:S01]  /*232f0*/  LDL.LU R16, [R1+0x390] ;  /* 0x0003900001107983 */ /* 0x000ea20000300800 */
[----:B------:R-:W2:Y:S02]  /*23300*/  LDL.LU R17, [R1+0x394] ;  /* 0x0003940001117983 */ /* 0x000ea40000300800 */
[----:B------:R-:W2:Y:S02]  /*23310*/  LDL.LU R18, [R1+0x398] ;  /* 0x0003980001127983 */ /* 0x000ea40000300800 */
[----:B------:R-:W2:Y:S01]  /*23320*/  LDL.LU R19, [R1+0x39c] ;  /* 0x00039c0001137983 */ /* 0x000ea20000300800 */
[----:B----4-:R-:W-:Y:S01]  /*23330*/  HMMA.16816.F32 R12, R24, R4, R12 ;  /* 0x00000004180c723c */ /* 0x010fe2000000180c */
[----:B------:R-:W-:-:S02]  /*23340*/  IMAD.MOV.U32 R8, RZ, RZ, R6 ;  /* 0x000000ffff087224 */ /* 0x000fc400078e0006 */
[----:B------:R-:W-:Y:S02]  /*23350*/  IMAD.MOV.U32 R9, RZ, RZ, R3 ;  /* 0x000000ffff097224 */ /* 0x000fe400078e0003 */
[----:B------:R-:W-:Y:S01]  /*23360*/  IMAD.MOV.U32 R3, RZ, RZ, R5 ;  /* 0x000000ffff037224 */ /* 0x000fe200078e0005 */
[----:B--2---:R-:W-:Y:S01]  /*23370*/  STL.64 [R1+0x1c10], R18 ;  /* 0x001c101201007387 */ /* 0x004fe20000100a00 */
[----:B------:R0:W-:Y:S03]  /*23380*/  STL.64 [R1+0x1c08], R16 ;  /* 0x001c081001007387 */ /* 0x0001e60000100a00 */
[----:B0-----:R-:W2:Y:S01]  /*23390*/  LDL.LU R16, [R1+0x3a0] ;  /* 0x0003a00001107983 */ /* 0x001ea20000300800 */
[----:B------:R-:W2:Y:S02]  /*233a0*/  LDL.LU R17, [R1+0x3a4] ;  /* 0x0003a40001117983 */ /* 0x000ea40000300800 */
[----:B------:R-:W2:Y:S02]  /*233b0*/  LDL.LU R18, [R1+0x3a8] ;  /* 0x0003a80001127983 */ /* 0x000ea40000300800 */
[----:B------:R-:W2:Y:S01]  /*233c0*/  LDL.LU R19, [R1+0x3ac] ;  /* 0x0003ac0001137983 */ /* 0x000ea20000300800 */
[----:B------:R0:W-:Y:S04]  /*233d0*/  STL.64 [R1+0x1be8], R8 ;  /* 0x001be80801007387 */ /* 0x0001e80000100a00 */
[----:B0-----:R-:W4:Y:S01]  /*233e0*/  LDL.LU R8, [R1+0x3b0] ;  /* 0x0003b00001087983 */ /* 0x001f220000300800 */
[----:B------:R-:W4:Y:S02]  /*233f0*/  LDL.LU R9, [R1+0x3b4] ;  /* 0x0003b40001097983 */ /* 0x000f240000300800 */
[----:B------:R-:W4:Y:S02]  /*23400*/  LDL.LU R10, [R1+0x3b8] ;  /* 0x0003b800010a7983 */ /* 0x000f240000300800 */
[----:B------:R-:W4:Y:S01]  /*23410*/  LDL.LU R11, [R1+0x3bc] ;  /* 0x0003bc00010b7983 */ /* 0x000f220000300800 */
[----:B---3--:R-:W-:Y:S01]  /*23420*/  STL.64 [R1+0x1b88], R22 ;  /* 0x001b881601007387 */ /* 0x008fe20000100a00 */
[----:B------:R0:W-:Y:S03]  /*23430*/  STL.64 [R1+0x1b80], R20 ;  /* 0x001b801401007387 */ /* 0x0001e60000100a00 */
[----:B0-----:R-:W2:Y:S01]  /*23440*/  LDL.64 R20, [R1+0x10] ;  /* 0x0000100001147983 */ /* 0x001ea20000100a00 */
[----:B------:R0:W-:Y:S02]  /*23450*/  STL.64 [R1+0x3c0], R12 ;  /* 0x0003c00c01007387 */ /* 0x0001e40000100a00 */
[----:B------:R1:W-:Y:S01]  /*23460*/  STL.64 [R1+0x3c8], R14 ;  /* 0x0003c80e01007387 */ /* 0x0003e20000100a00 */
[----:B0-----:R-:W3:Y:S01]  /*23470*/  LDL.LU.64 R12, [R1+0x1c20] ;  /* 0x001c2000010c7983 */ /* 0x001ee20000300a00 */
[----:B-1----:R-:W-:-:S02]  /*23480*/  IMAD.MOV.U32 R14, RZ, RZ, R4 ;  /* 0x000000ffff0e7224 */ /* 0x002fc400078e0004 */
[----:B------:R-:W4:Y:S01]  /*23490*/  LDL.LU.64 R4, [R1+0x1c18] ;  /* 0x001c180001047983 */ /* 0x000f220000300a00 */
[C---:B--2---:R-:W-:Y:S08]  /*234a0*/  HMMA.16816.F32 R16, R24.reuse, R20, R16 ;  /* 0x000000141810723c */ /* 0x044ff00000001810 */
[----:B----4-:R-:W-:Y:S01]  /*234b0*/  HMMA.16816.F32 R8, R24, R4, R8 ;  /* 0x000000041808723c */ /* 0x010fe20000001808 */
[----:B------:R-:W2:Y:S11]  /*234c0*/  LDL.LU R4, [R1+0x380] ;  /* 0x0003800001047983 */ /* 0x000eb60000300800 */
[----:B------:R-:W-:Y:S11]  /*234d0*/  @!UPT UIADD3 URZ, URZ, URZ, URZ ;  /* 0x0000003f3f3ff290 */ /* 0x000ff6000fffe03f */
[----:B------:R0:W-:Y:S01]  /*234e0*/  STL.64 [R1+0x3b0], R8 ;  /* 0x0003b00801007387 */ /* 0x0001e20000100a00 */
[----:B------:R1:W-:Y:S02]  /*234f0*/  STL.64 [R1+0x3b8], R10 ;  /* 0x0003b80a01007387 */ /* 0x0003e40000100a00 */
[----:B------:R-:W2:Y:S02]  /*23500*/  LDL.LU R5, [R1+0x384] ;  /* 0x0003840001057983 */ /* 0x000ea40000300800 */
[----:B------:R-:W2:Y:S01]  /*23510*/  LDL.LU R6, [R1+0x388] ;  /* 0x0003880001067983 */ /* 0x000ea20000300800 */
[----:B------:R-:W2:Y:S04]  /*23520*/  LDL.LU R7, [R1+0x38c] ;  /* 0x00038c0001077983 */ /* 0x000ea80000300800 */
[----:B0-----:R-:W4:Y:S01]  /*23530*/  LDL.LU R8, [R1+0x370] ;  /* 0x0003700001087983 */ /* 0x001f220000300800 */
[----:B------:R-:W4:Y:S02]  /*23540*/  LDL.LU R9, [R1+0x374] ;  /* 0x0003740001097983 */ /* 0x000f240000300800 */
[----:B-1----:R-:W4:Y:S02]  /*23550*/  LDL.LU R10, [R1+0x378] ;  /* 0x00037800010a7983 */ /* 0x002f240000300800 */
[----:B------:R-:W4:Y:S01]  /*23560*/  LDL.LU R11, [R1+0x37c] ;  /* 0x00037c00010b7983 */ /* 0x000f220000300800 */
[----:B------:R-:W-:Y:S01]  /*23570*/  STL.64 [R1+0x3a0], R16 ;  /* 0x0003a01001007387 */ /* 0x000fe20000100a00 */
[----:B------:R0:W-:Y:S03]  /*23580*/  STL.64 [R1+0x3a8], R18 ;  /* 0x0003a81201007387 */ /* 0x0001e60000100a00 */
[----:B0-----:R-:W3:Y:S01]  /*23590*/  LDL.LU.64 R18, [R1+0x1c10] ;  /* 0x001c100001127983 */ /* 0x001ee20000300a00 */
[----:B------:R-:W3:Y:S02]  /*235a0*/  LDL.LU.64 R16, [R1+0x1c08] ;  /* 0x001c080001107983 */ /* 0x000ee40000300a00 */
[----:B------:R0:W-:Y:S02]  /*235b0*/  STL.64 [R1+0x1b98], R20 ;  /* 0x001b981401007387 */ /* 0x0001e40000100a00 */
[----:B0-----:R-:W2:Y:S04]  /*235c0*/  LDL.LU.64 R20, [R1+0x30] ;  /* 0x0000300001147983 */ /* 0x001ea80000300a00 */
[----:B--2---:R0:W-:Y:S02]  /*235d0*/  STL.64 [R1+0x1ba0], R20 ;  /* 0x001ba01401007387 */ /* 0x0041e40000100a00 */
[----:B0-----:R-:W-:-:S02]  /*235e0*/  IMAD.MOV.U32 R20, RZ, RZ, R14 ;  /* 0x000000ffff147224 */ /* 0x001fc400078e000e */
[----:B------:R-:W-:-:S05]  /*235f0*/  IMAD.MOV.U32 R21, RZ, RZ, R3 ;  /* 0x000000ffff157224 */ /* 0x000fca00078e0003 */
[----:B------:R0:W-:Y:S04]  /*23600*/  STL.64 [R1+0x1bc8], R20 ;  /* 0x001bc81401007387 */ /* 0x0001e80000100a00 */
        /* <DEDUP_REMOVED lines=36> */
[----:B------:R1:W-:Y:S03]  /*23850*/  STL.64 [R1+0x378], R10 ;  /* 0x0003780a01007387 */ /* 0x0003e60000100a00 */
[----:B0-----:R-:W1:Y:S02]  /*23860*/  LDL.LU.64 R8, [R1+0x1be8] ;  /* 0x001be80001087983 */ /* 0x001e640000300a00 */
[C---:B-1----:R-:W-:Y:S02]  /*23870*/  HMMA.16816.F32 R8, R24.reuse, R8, R20 ;  /* 0x000000081808723c */ /* 0x042fe40000001814 */
[----:B------:R-:W4:Y:S01]  /*23880*/  LDL.LU.64 R22, [R1+0x1be0] ;  /* 0x001be00001167983 */ /* 0x000f220000300a00 */
[----:B------:R-:W4:Y:S11]  /*23890*/  LDL.LU.64 R20, [R1+0x1bd8] ;  /* 0x001bd80001147983 */ /* 0x000f360000300a00 */
[----:B------:R-:W-:Y:S09]  /*238a0*/  @!UPT UIADD3 URZ, URZ, URZ, URZ ;  /* 0x0000003f3f3ff290 */ /* 0x000ff2000fffe03f */
[----:B------:R0:W-:Y:S01]  /*238b0*/  STL.64 [R1+0x360], R8 ;  /* 0x0003600801007387 */ /* 0x0001e20000100a00 */
[----:B------:R1:W-:Y:S03]  /*238c0*/  STL.64 [R1+0x368], R10 ;  /* 0x0003680a01007387 */ /* 0x0003e60000100a00 */
[----:B0-----:R-:W4:Y:S02]  /*238d0*/  LDL.LU.64 R8, [R1+0x1bd0] ;  /* 0x001bd00001087983 */ /* 0x001f240000300a00 */
[----:B----4-:R-:W-:Y:S02]  /*238e0*/  HMMA.16816.F32 R24, R24, R8, R20 ;  /* 0x000000081818723c */ /* 0x010fe40000001814 */
[----:B------:R-:W2:Y:S01]  /*238f0*/  LDL.LU.64 R20, [R1+0x1bc8] ;  /* 0x001bc80001147983 */ /* 0x000ea20000300a00 */
[----:B-1----:R-:W2:Y:S02]  /*23900*/  LDL.LU.64 R10, [R1+0x1bc0] ;  /* 0x001bc000010a7983 */ /* 0x002ea40000300a00 */
[----:B------:R-:W2:Y:S11]  /*23910*/  LDL.LU.64 R8, [R1+0x1bb8] ;  /* 0x001bb80001087983 */ /* 0x000eb60000300a00 */
[----:B------:R-:W-:Y:S07]  /*23920*/  @!UPT UIADD3 URZ, URZ, URZ, URZ ;  /* 0x0000003f3f3ff290 */ /* 0x000fee000fffe03f */
        /* <DEDUP_REMOVED lines=11> */
[----:B------:R-:W-:Y:S03]  /*239e0*/  STL.64 [R1+0x298], R22 ;  /* 0x0002981601007387 */ /* 0x000fe60000100a00 */
[----:B0-----:R-:W4:Y:S02]  /*239f0*/  LDL.LU.64 R20, [R1+0x1ba0] ;  /* 0x001ba00001147983 */ /* 0x001f240000300a00 */
[C---:B----4-:R-:W-:Y:S11]  /*23a00*/  HMMA.16816.F32 R24, R8.reuse, R20, R24 ;  /* 0x000000140818723c */ /* 0x050ff60000001818 */
[----:B------:R-:W-:Y:S11]  /*23a10*/  @!UPT UIADD3 URZ, URZ, URZ, URZ ;  /* 0x0000003f3f3ff290 */ /* 0x000ff6000fffe03f */
[----:B------:R-:W-:Y:S01]  /*23a20*/  @!UPT UIADD3 URZ, URZ, URZ, URZ ;  /* 0x0000003f3f3ff290 */ /* 0x000fe2000fffe03f */
[----:B------:R0:W-:Y:S01]  /*23a30*/  STL.64 [R1+0x280], R24 ;  /* 0x0002801801007387 */ /* 0x0001e20000100a00 */
[----:B------:R-:W-:Y:S02]  /*23a40*/  STL.64 [R1+0x288], R26 ;  /* 0x0002881a01007387 */ /* 0x000fe40000100a00 */
[----:B0-----:R-:W-:Y:S02]  /*23a50*/  IMAD.MOV.U32 R25, RZ, RZ, R20 ;  /* 0x000000ffff197224 */ /* 0x001fe400078e0014 */
[----:B------:R-:W-:Y:S02]  /*23a60*/  IMAD.MOV.U32 R24, RZ, RZ, R21 ;  /* 0x000000ffff187224 */ /* 0x000fe400078e0015 */
[----:B------:R-:W2:Y:S03]  /*23a70*/  LDL.LU.64 R20, [R1+0x1b98] ;  /* 0x001b980001147983 */ /* 0x000ea60000300a00 */
[----:B------:R0:W-:Y:S02]  /*23a80*/  STL.64 [R1+0x1b58], R24 ;  /* 0x001b581801007387 */ /* 0x0001e40000100a00 */
[----:B0-----:R-:W4:Y:S01]  /*23a90*/  LDL.LU R24, [R1+0x230] ;  /* 0x0002300001187983 */ /* 0x001f220000300800 */
[----:B------:R-:W4:Y:S02]  /*23aa0*/  LDL.LU R25, [R1+0x234] ;  /* 0x0002340001197983 */ /* 0x000f240000300800 */
[----:B------:R-:W4:Y:S01]  /*23ab0*/  LDL.LU R26, [R1+0x238] ;  /* 0x00023800011a7983 */ /* 0x000f220000300800 */
[C---:B--2---:R-:W-:Y:S01]  /*23ac0*/  HMMA.16816.F32 R12, R8.reuse, R20, R12 ;  /* 0x00000014080c723c */ /* 0x044fe2000000180c */
[----:B------:R-:W-:Y:S11]  /*23ad0*/  IMAD.MOV.U32 R3, RZ, RZ, R21 ;  /* 0x000000ffff037224 */ /* 0x000ff600078e0015 */
[----:B------:R-:W-:Y:S11]  /*23ae0*/  @!UPT UIADD3 URZ, URZ, URZ, URZ ;  /* 0x0000003f3f3ff290 */ /* 0x000ff6000fffe03f */
[----:B------:R0:W-:Y:S01]  /*23af0*/  STL.64 [R1+0x270], R12 ;  /* 0x0002700c01007387 */ /* 0x0001e20000100a00 */
[----:B------:R-:W-:Y:S03]  /*23b00*/  STL.64 [R1+0x278], R14 ;  /* 0x0002780e01007387 */ /* 0x000fe60000100a00 */
[----:B0-----:R-:W2:Y:S01]  /*23b10*/  LDL.LU.64 R12, [R1+0x1b90] ;  /* 0x001b9000010c7983 */ /* 0x001ea20000300a00 */
        /* <DEDUP_REMOVED lines=9> */
[----:B------:R-:W-:Y:S01]  /*23bb0*/  IMAD.MOV.U32 R27, RZ, RZ, R0 ;  /* 0x000000ffff1b7224 */ /* 0x000fe200078e0000 */
[C---:B--2---:R-:W-:Y:S01]  /*23bc0*/  HMMA.16816.F32 R16, R8.reuse, R16, R20 ;  /* 0x000000100810723c */ /* 0x044fe20000001814 */
[----:B------:R-:W2:Y:S01]  /*23bd0*/  LDL.LU.64 R22, [R1+0x1b68] ;  /* 0x001b680001167983 */ /* 0x000ea20000300a00 */
[----:B------:R-:W2:Y:S11]  /*23be0*/  LDL.LU.64 R20, [R1+0x1b60] ;  /* 0x001b600001147983 */ /* 0x000eb60000300a00 */
[----:B------:R-:W-:Y:S10]  /*23bf0*/  @!UPT UIADD3 URZ, URZ, URZ, URZ ;  /* 0x0000003f3f3ff290 */ /* 0x000ff4000fffe03f */
[----:B------:R-:W-:Y:S01]  /*23c00*/  STL.64 [R1+0x250], R16 ;  /* 0x0002501001007387 */ /* 0x000fe20000100a00 */
[----:B------:R-:W-:Y:S02]  /*23c10*/  STL [R1+0x258], R18 ;  /* 0x0002581201007387 */ /* 0x000fe40000100800 */
[----:B------:R-:W-:Y:S02]  /*23c20*/  IMAD.MOV.U32 R0, RZ, RZ, R19 ;  /* 0x000000ffff007224 */ /* 0x000fe400078e0013 */
[----:B------:R-:W0:Y:S04]  /*23c30*/  LDSM.16.MT88.4 R16, [R2+0x10380] ;  /* 0x010380000210783b */ /* 0x000e280000004200 */
[----:B------:R-:W-:Y:S04]  /*23c40*/  STL [R1+0x18c8], R0 ;  /* 0x0018c80001007387 */ /* 0x000fe80000100800 */
[----:B0-----:R-:W-:Y:S01]  /*23c50*/  STL.64 [R1+0x1ad0], R18 ;  /* 0x001ad01201007387 */ /* 0x001fe20000100a00 */
[----:B------:R0:W-:Y:S03]  /*23c60*/  STL.64 [R1+0x1ac8], R16 ;  /* 0x001ac81001007387 */ /* 0x0001e60000100a00 */
[----:B0-----:R-:W4:Y:S01]  /*23c70*/  LDL.LU.64 R16, [R1+0x80] ;  /* 0x0000800001107983 */ /* 0x001f220000300a00 */
[----:B---3--:R-:W-:Y:S02]  /*23c80*/  STL.64 [R1+0x1af8], R6 ;  /* 0x001af80601007387 */ /* 0x008fe40000100a00 */
[----:B------:R0:W-:Y:S01]  /*23c90*/  STL.64 [R1+0x1af0], R4 ;  /* 0x001af00401007387 */ /* 0x0001e20000100a00 */
[C---:B--2---:R-:W-:Y:S11]  /*23ca0*/  HMMA.16816.F32 R20, R8.reuse, R4, R20 ;  /* 0x000000040814723c */ /* 0x044ff60000001814 */
[----:B------:R-:W-:Y:S11]  /*23cb0*/  @!UPT UIADD3 URZ, URZ, URZ, URZ ;  /* 0x0000003f3f3ff290 */ /* 0x000ff6000fffe03f */
[----:B------:R-:W-:Y:S01]  /*23cc0*/  @!UPT UIADD3 URZ, URZ, URZ, URZ ;  /* 0x0000003f3f3ff290 */ /* 0x000fe2000fffe03f */
        /* <DEDUP_REMOVED lines=9> */
[----:B0-----:R-:W4:Y:S04]  /*23d60*/  LDL R20, [R1+0x70] ;  /* 0x0000700001147983 */ /* 0x001f280000100800 */
[----:B------:R-:W4:Y:S02]  /*23d70*/  LDL R21, [R1+0x74] ;  /* 0x0000740001157983 */ /* 0x000f240000100800 */
[----:B----4-:R-:W-:Y:S02]  /*23d80*/  HMMA.16816.F32 R20, R8, R20, R24 ;  /* 0x000000140814723c */ /* 0x010fe40000001818 */
[----:B------:R-:W3:Y:S11]  /*23d90*/  LDL.LU.64 R24, [R1+0x1b58] ;  /* 0x001b580001187983 */ /* 0x000ef60000300a00 */
[----:B------:R-:W-:Y:S10]  /*23da0*/  @!UPT UIADD3 URZ, URZ, URZ, URZ ;  /* 0x0000003f3f3ff290 */ /* 0x000ff4000fffe03f */
[----:B------:R0:W-:Y:S01]  /*23db0*/  STL.64 [R1+0x230], R20 ;  /* 0x0002301401007387 */ /* 0x0001e20000100a00 */
[----:B------:R1:W-:Y:S03]  /*23dc0*/  STL.64 [R1+0x238], R22 ;  /* 0x0002381601007387 */ /* 0x0003e60000100a00 */
[----:B0-----:R-:W4:Y:S01]  /*23dd0*/  LDL.LU R20, [R1+0x470] ;  /* 0x0004700001147983 */ /* 0x001f220000300800 */
[----:B------:R-:W4:Y:S02]  /*23de0*/  LDL.LU R21, [R1+0x474] ;  /* 0x0004740001157983 */ /* 0x000f240000300800 */
[----:B-1----:R-:W2:Y:S02]  /*23df0*/  LDL.LU R22, [R1+0x478] ;  /* 0x0004780001167983 */ /* 0x002ea40000300800 */
[----:B------:R-:W2:Y:S02]  /*23e00*/  LDL.LU R23, [R1+0x47c] ;  /* 0x00047c0001177983 */ /* 0x000ea40000300800 */
[----:B--2---:R-:W-:Y:S01]  /*23e10*/  STL.64 [R1+0x1aa0], R22 ;  /* 0x001aa01601007387 */ /* 0x004fe20000100a00 */
[----:B----4-:R3:W-:Y:S02]  /*23e20*/  STL.64 [R1+0x1a98], R20 ;  /* 0x001a981401007387 */ /* 0x0107e40000100a00 */
[----:B---3--:R-:W-:-:S02]  /*23e30*/  IMAD.MOV.U32 R20, RZ, RZ, R25 ;  /* 0x000000ffff147224 */ /* 0x008fc400078e0019 */
[----:B------:R-:W-:Y:S02]  /*23e40*/  IMAD.MOV.U32 R21, RZ, RZ, R24 ;  /* 0x000000ffff157224 */ /* 0x000fe400078e0018 */
[----:B------:R-:W0:Y:S04]  /*23e50*/  LDSM.16.MT88.4 R24, [R2+0x14080] ;  /* 0x014080000218783b */ /* 0x000e280000004200 */
[----:B------:R-:W-:Y:S04]  /*23e60*/  STL.64 [R1+0x1b38], R20 ;  /* 0x001b381401007387 */ /* 0x000fe80000100a00 */
[----:B0-----:R-:W-:Y:S01]  /*23e70*/  STL.64 [R1+0x19b8], R26 ;  /* 0x0019b81a01007387 */ /* 0x001fe20000100a00 */
[----:B------:R0:W-:Y:S03]  /*23e80*/  STL.64 [R1+0x19b0], R24 ;  /* 0x0019b01801007387 */ /* 0x0001e60000100a00 */
[----:B0-----:R-:W2:Y:S01]  /*23e90*/  LDL.LU R24, [R1+0x10] ;  /* 0x0000100001187983 */ /* 0x001ea20000300800 */
[----:B------:R-:W-:Y:S01]  /*23ea0*/  HMMA.16816.F32 R4, R8, R16, R4 ;  /* 0x000000100804723c */ /* 0x000fe20000001804 */
[----:B------:R-:W-:-:S02]  /*23eb0*/  IMAD.MOV.U32 R25, RZ, RZ, R3 ;  /* 0x000000ffff197224 */ /* 0x000fc400078e0003 */
[----:B------:R-:W-:Y:S02]  /*23ec0*/  IMAD.MOV.U32 R3, RZ, RZ, R16 ;  /* 0x000000ffff037224 */ /* 0x000fe400078e0010 */
[----:B------:R-:W-:Y:S02]  /*23ed0*/  IMAD.MOV.U32 R0, RZ, RZ, R17 ;  /* 0x000000ffff007224 */ /* 0x000fe400078e0011 */
[----:B------:R-:W-:Y:S02]  /*23ee0*/  IMAD.MOV.U32 R29, RZ, RZ, R12 ;  /* 0x000000ffff1d7224 */ /* 0x000fe400078e000c */
[----:B------:R-:W-:Y:S01]  /*23ef0*/  IMAD.MOV.U32 R28, RZ, RZ, R13 ;  /* 0x000000ffff1c7224 */ /* 0x000fe200078e000d */
[----:B------:R-:W-:Y:S04]  /*23f00*/  LDSM.16.MT88.4 R8, [R2+0x14100] ;  /* 0x014100000208783b */ /* 0x000fe80000004200 */
[----:B------:R-:W0:Y:S04]  /*23f10*/  LDSM.16.MT88.4 R12, [R2+0x10300] ;  /* 0x01030000020c783b */ /* 0x000e280000004200 */
[----:B--2---:R1:W-:Y:S05]  /*23f20*/  STL.64 [R1+0x1b30], R24 ;  /* 0x001b301801007387 */ /* 0x0043ea0000100a00 */
[----:B------:R-:W-:Y:S02]  /*23f30*/  STL.64 [R1+0x180], R4 ;  /* 0x0001800401007387 */ /* 0x000fe40000100a00 */
[----:B------:R-:W-:Y:S02]  /*23f40*/  STL.64 [R1+0x188], R6 ;  /* 0x0001880601007387 */ /* 0x000fe40000100a00 */
[----:B------:R-:W2:Y:S01]  /*23f50*/  LDL.LU R16, [R1+0xb0] ;  /* 0x0000b00001107983 */ /* 0x000ea20000300800 */
[----:B------:R-:W2:Y:S01]  /*23f60*/  LDL.LU R17, [R1+0xb4] ;  /* 0x0000b40001117983 */ /* 0x000ea20000300800 */
[----:B------:R-:W3:Y:S02]  /*23f70*/  LDL.LU R18, [R1+0xb8] ;  /* 0x0000b80001127983 */ /* 0x000ee40000300800 */
[----:B------:R-:W3:Y:S01]  /*23f80*/  LDL.LU R19, [R1+0xbc] ;  /* 0x0000bc0001137983 */ /* 0x000ee20000300800 */
[----:B-1----:R-:W4:Y:S01]  /*23f90*/  LDL.LU R24, [R1+0x160] ;  /* 0x0001600001187983 */ /* 0x002f220000300800 */
[----:B------:R-:W4:Y:S02]  /*23fa0*/  LDL.LU R25, [R1+0x164] ;  /* 0x0001640001197983 */ /* 0x000f240000300800 */
[----:B------:R-:W2:Y:S02]  /*23fb0*/  LDL.LU R26, [R1+0x168] ;  /* 0x00016800011a7983 */ /* 0x000ea40000300800 */
[----:B------:R-:W2:Y:S02]  /*23fc0*/  LDL.LU R27, [R1+0x16c] ;  /* 0x00016c00011b7983 */ /* 0x000ea40000300800 */
[----:B--2---:R-:W-:Y:S01]  /*23fd0*/  STL.64 [R1+0x1b48], R26 ;  /* 0x001b481a01007387 */ /* 0x004fe20000100a00 */
[----:B----4-:R1:W-:Y:S03]  /*23fe0*/  STL.64 [R1+0x1b40], R24 ;  /* 0x001b401801007387 */ /* 0x0103e60000100a00 */
[----:B-1----:R-:W0:Y:S01]  /*23ff0*/  LDL.LU R24, [R1+0x170] ;  /* 0x0001700001187983 */ /* 0x002e220000300800 */
[----:B------:R-:W0:Y:S02]  /*24000*/  LDL.LU R25, [R1+0x174] ;  /* 0x0001740001197983 */ /* 0x000e240000300800 */
[----:B------:R-:W0:Y:S02]  /*24010*/  LDL.LU R26, [R1+0x178] ;  /* 0x00017800011a7983 */ /* 0x000e240000300800 */
[----:B------:R-:W0:Y:S01]  /*24020*/  LDL.LU R27, [R1+0x17c] ;  /* 0x00017c00011b7983 */ /* 0x000e220000300800 */
[----:B------:R-:W0:Y:S01]  /*24030*/  LDL.LU.64 R20, [R1+0x40] ;  /* 0x0000400001147983 */ /* 0x000e220000300a00 */
[----:B------:R-:W2:Y:S03]  /*24040*/  LDL.LU.64 R4, [R1+0x20] ;  /* 0x0000200001047983 */ /* 0x000ea60000300a00 */
[----:B--2---:R-:W-:Y:S01]  /*24050*/  STL.64 [R1+0x1b10], R4 ;  /* 0x001b100401007387 */ /* 0x004fe20000100a00 */
[----:B---3--:R-:W-:Y:S02]  /*24060*/  STL.64 [R1+0x1ae0], R18 ;  /* 0x001ae01201007387 */ /* 0x008fe40000100a00 */
[----:B------:R1:W-:Y:S02]  /*24070*/  STL.64 [R1+0x1ad8], R16 ;  /* 0x001ad81001007387 */ /* 0x0003e40000100a00 */
[----:B-1----:R-:W2:Y:S01]  /*24080*/  LDL.LU.64 R16, [R1+0x70] ;  /* 0x0000700001107983 */ /* 0x002ea20000300a00 */
[----:B------:R-:W-:-:S02]  /*24090*/  IMAD.MOV.U32 R4, RZ, RZ, R29 ;  /* 0x000000ffff047224 */ /* 0x000fc400078e001d */
[----:B------:R-:W-:Y:S01]  /*240a0*/  IMAD.MOV.U32 R5, RZ, RZ, R28 ;  /* 0x000000ffff057224 */ /* 0x000fe200078e001c */
[----:B--2---:R1:W-:Y:S04]  /*240b0*/  STL.64 [R1+0x1ae8], R16 ;  /* 0x001ae81001007387 */ /* 0x0043e80000100a00 */
[----:B-1----:R-:W2:Y:S01]  /*240c0*/  LDL.LU R16, [R1+0x120] ;  /* 0x0001200001107983 */ /* 0x002ea20000300800 */
[----:B------:R-:W2:Y:S02]  /*240d0*/  LDL.LU R17, [R1+0x124] ;  /* 0x0001240001117983 */ /* 0x000ea40000300800 */
[----:B------:R-:W3:Y:S02]  /*240e0*/  LDL.LU R18, [R1+0x128] ;  /* 0x0001280001127983 */ /* 0x000ee40000300800 */
[----:B------:R-:W3:Y:S01]  /*240f0*/  LDL.LU R19, [R1+0x12c] ;  /* 0x00012c0001137983 */ /* 0x000ee20000300800 */
[----:B------:R-:W4:Y:S01]  /*24100*/  LDL.LU R29, [R1+0x1b54] ;  /* 0x001b5400011d7983 */ /* 0x000f220000300800 */
[----:B------:R-:W4:Y:S02]  /*24110*/  LDL.LU R28, [R1+0x1b50] ;  /* 0x001b5000011c7983 */ /* 0x000f240000300800 */
[----:B------:R1:W-:Y:S02]  /*24120*/  STL.64 [R1+0x1b28], R4 ;  /* 0x001b280401007387 */ /* 0x0003e40000100a00 */
[----:B-1----:R-:W4:Y:S01]  /*24130*/  LDL.LU R4, [R1+0x150] ;  /* 0x0001500001047983 */ /* 0x002f220000300800 */
[----:B------:R-:W4:Y:S02]  /*24140*/  LDL.LU R5, [R1+0x154] ;  /* 0x0001540001057983 */ /* 0x000f240000300800 */
[----:B------:R-:W4:Y:S02]  /*24150*/  LDL.LU R6, [R1+0x158] ;  /* 0x0001580001067983 */ /* 0x000f240000300800 */
[----:B------:R-:W4:Y:S01]  /*24160*/  LDL.LU R7, [R1+0x15c] ;  /* 0x00015c0001077983 */ /* 0x000f220000300800 */
[----:B---3--:R-:W-:Y:S01]  /*24170*/  STL.64 [R1+0x1b08], R18 ;  /* 0x001b081201007387 */ /* 0x008fe20000100a00 */
[----:B--2---:R1:W-:Y:S03]  /*24180*/  STL.64 [R1+0x1b00], R16 ;  /* 0x001b001001007387 */ /* 0x0043e60000100a00 */
[----:B-1----:R-:W2:Y:S01]  /*24190*/  LDL.LU R16, [R1+0x130] ;  /* 0x0001300001107983 */ /* 0x002ea20000300800 */
[----:B------:R-:W2:Y:S02]  /*241a0*/  LDL.LU R17, [R1+0x134] ;  /* 0x0001340001117983 */ /* 0x000ea40000300800 */
[----:B------:R-:W3:Y:S02]  /*241b0*/  LDL.LU R18, [R1+0x138] ;  /* 0x0001380001127983 */ /* 0x000ee40000300800 */
[----:B------:R-:W3:Y:S01]  /*241c0*/  LDL.LU R19, [R1+0x13c] ;  /* 0x00013c0001137983 */ /* 0x000ee20000300800 */
[----:B0-----:R-:W-:Y:S01]  /*241d0*/  HMMA.16816.F32 R24, R12, R20, R24 ;  /* 0x000000140c18723c */ /* 0x001fe20000001818 */
[----:B---3--:R-:W-:Y:S01]  /*241e0*/  STL.64 [R1+0x1b20], R18 ;  /* 0x001b201201007387 */ /* 0x008fe20000100a00 */
[----:B--2---:R0:W-:Y:S03]  /*241f0*/  STL.64 [R1+0x1b18], R16 ;  /* 0x001b181001007387 */ /* 0x0041e60000100a00 */
[----:B0-----:R-:W2:Y:S01]  /*24200*/  LDL.LU R16, [R1+0x140] ;  /* 0x0001400001107983 */ /* 0x001ea20000300800 */
[----:B------:R-:W2:Y:S02]  /*24210*/  LDL.LU R17, [R1+0x144] ;  /* 0x0001440001117983 */ /* 0x000ea40000300800 */
[----:B------:R-:W2:Y:S02]  /*24220*/  LDL.LU R18, [R1+0x148] ;  /* 0x0001480001127983 */ /* 0x000ea40000300800 */
[----:B------:R-:W2:Y:S01]  /*24230*/  LDL.LU R19, [R1+0x14c] ;  /* 0x00014c0001137983 */ /* 0x000ea20000300800 */
[----:B------:R0:W-:Y:S01]  /*24240*/  STL.64 [R1+0x1948], R10 ;  /* 0x0019480a01007387 */ /* 0x0001e20000100a00 */
[----:B------:R1:W-:Y:S03]  /*24250*/  STL.64 [R1+0x1940], R8 ;  /* 0x0019400801007387 */ /* 0x0003e60000100a00 */
[----:B0-----:R-:W3:Y:S04]  /*24260*/  LDL R10, [R1+0x88] ;  /* 0x00008800010a7983 */ /* 0x001ee80000100800 */
[----:B------:R-:W3:Y:S04]  /*24270*/  LDL R11, [R1+0x8c] ;  /* 0x00008c00010b7983 */ /* 0x000ee80000100800 */
[----:B------:R-:W-:Y:S02]  /*24280*/  STL.64 [R1+0x170], R24 ;  /* 0x0001701801007387 */ /* 0x000fe40000100a00 */
[----:B------:R0:W-:Y:S02]  /*24290*/  STL.64 [R1+0x178], R26 ;  /* 0x0001781a01007387 */ /* 0x0001e40000100a00 */
[----:B-1----:R-:W-:-:S02]  /*242a0*/  IMAD.MOV.U32 R8, RZ, RZ, R3 ;  /* 0x000000ffff087224 */ /* 0x002fc400078e0003 */
[----:B------:R-:W-:Y:S02]  /*242b0*/  IMAD.MOV.U32 R9, RZ, RZ, R0 ;  /* 0x000000ffff097224 */ /* 0x000fe400078e0000 */
[----:B------:R-:W-:Y:S02]  /*242c0*/  IMAD.MOV.U32 R3, RZ, RZ, R20 ;  /* 0x000000ffff037224 */ /* 0x000fe400078e0014 */
[----:B------:R-:W-:Y:S01]  /*242d0*/  IMAD.MOV.U32 R0, RZ, RZ, R21 ;  /* 0x000000ffff007224 */ /* 0x000fe200078e0015 */
[----:B0-----:R-:W2:Y:S01]  /*242e0*/  LDL.LU.64 R26, [R1+0x1b48] ;  /* 0x001b4800011a7983 */ /* 0x001ea20000300a00 */
[----:B------:R-:W2:Y:S02]  /*242f0*/  LDL.LU.64 R24, [R1+0x1b40] ;  /* 0x001b400001187983 */ /* 0x000ea40000300a00 */
[----:B------:R-:W2:Y:S02]  /*24300*/  LDL.LU.64 R20, [R1+0x1b38] ;  /* 0x001b380001147983 */ /* 0x000ea40000300a00 */
[C---:B--2---:R-:W-:Y:S11]  /*24310*/  HMMA.16816.F32 R24, R12.reuse, R20, R24 ;  /* 0x000000140c18723c */ /* 0x044ff60000001818 */
[----:B------:R-:W-:Y:S11]  /*24320*/  @!UPT UIADD3 URZ, URZ, URZ, URZ ;  /* 0x0000003f3f3ff290 */ /* 0x000ff6000fffe03f */
[----:B------:R-:W-:Y:S01]  /*24330*/  @!UPT UIADD3 URZ, URZ, URZ, URZ ;  /* 0x0000003f3f3ff290 */ /* 0x000fe2000fffe03f */
[----:B------:R0:W-:Y:S01]  /*24340*/  STL.64 [R1+0x160], R24 ;  /* 0x0001601801007387 */ /* 0x0001e20000100a00 */
[----:B------:R-:W-:Y:S03]  /*24350*/  STL.64 [R1+0x168], R26 ;  /* 0x0001681a01007387 */ /* 0x000fe60000100a00 */
[----:B0-----:R-:W4:Y:S01]  /*24360*/  LDL.LU.64 R24, [R1+0x1b30] ;  /* 0x001b300001187983 */ /* 0x001f220000300a00 */
[----:B------:R-:W-:Y:S01]  /*24370*/  STL.64 [R1+0x1ab0], R20 ;  /* 0x001ab01401007387 */ /* 0x000fe20000100a00 */
[C---:B----4-:R-:W-:Y:S11]  /*24380*/  HMMA.16816.F32 R4, R12.reuse, R24, R4 ;  /* 0x000000180c04723c */ /* 0x050ff60000001804 */
[----:B------:R-:W-:Y:S11]  /*24390*/  @!UPT UIADD3 URZ, URZ, URZ, URZ ;  /* 0x0000003f3f3ff290 */ /* 0x000ff6000fffe03f */
[----:B------:R-:W-:Y:S01]  /*243a0*/  @!UPT UIADD3 URZ, URZ, URZ, URZ ;  /* 0x0000003f3f3ff290 */ /* 0x000fe2000fffe03f */
[----:B------:R0:W-:Y:S01]  /*243b0*/  STL.64 [R1+0x150], R4 ;  /* 0x0001500401007387 */ /* 0x0001e20000100a00 */
[----:B------:R-:W-:Y:S03]  /*243c0*/  STL.64 [R1+0x158], R6 ;  /* 0x0001580601007387 */ /* 0x000fe60000100a00 */
[----:B0-----:R-:W2:Y:S01]  /*243d0*/  LDL.LU.64 R4, [R1+0x1b28] ;  /* 0x001b280001047983 */ /* 0x001ea20000300a00 */
[----:B------:R0:W-:Y:S03]  /*243e0*/  STL.64 [R1+0x1aa8], R24 ;  /* 0x001aa81801007387 */ /* 0x0001e60000100a00 */
[----:B0-----:R-:W4:Y:S01]  /*243f0*/  LDL.LU R24, [R1+0x90] ;  /* 0x0000900001187983 */ /* 0x001f220000300800 */
[----:B------:R-:W4:Y:S02]  /*24400*/  LDL.LU R25, [R1+0x94] ;  /* 0x0000940001197983 */ /* 0x000f240000300800 */
[----:B------:R-:W3:Y:S02]  /*24410*/  LDL.LU R26, [R1+0x98] ;  /* 0x00009800011a7983 */ /* 0x000ee40000300800 */
[----:B------:R-:W3:Y:S01]  /*24420*/  LDL.LU R27, [R1+0x9c] ;  /* 0x00009c00011b7983 */ /* 0x000ee20000300800 */
[----:B--2---:R-:W-:Y:S01]  /*24430*/  HMMA.16816.F32 R4, R12, R4, R16 ;  /* 0x000000040c04723c */ /* 0x004fe20000001810 */
[----:B---3--:R-:W-:Y:S01]  /*24440*/  STL.64 [R1+0x1ac0], R26 ;  /* 0x001ac01a01007387 */ /* 0x008fe20000100a00 */
[----:B----4-:R0:W-:Y:S03]  /*24450*/  STL.64 [R1+0x1ab8], R24 ;  /* 0x001ab81801007387 */ /* 0x0101e60000100a00 */
[----:B0-----:R-:W2:Y:S01]  /*24460*/  LDL.LU R24, [R1+0xa0] ;  /* 0x0000a00001187983 */ /* 0x001ea20000300800 */
[----:B------:R-:W2:Y:S02]  /*24470*/  LDL.LU R25, [R1+0xa4] ;  /* 0x0000a40001197983 */ /* 0x000ea40000300800 */
[----:B------:R-:W2:Y:S02]  /*24480*/  LDL.LU R26, [R1+0xa8] ;  /* 0x0000a800011a7983 */ /* 0x000ea40000300800 */
[----:B------:R-:W2:Y:S01]  /*24490*/  LDL.LU R27, [R1+0xac] ;  /* 0x0000ac00011b7983 */ /* 0x000ea20000300800 */
[----:B------:R-:W3:Y:S01]  /*244a0*/  LDL.LU.64 R18, [R1+0x1b20] ;  /* 0x001b200001127983 */ /* 0x000ee20000300a00 */
[----:B------:R-:W3:Y:S11]  /*244b0*/  LDL.LU.64 R16, [R1+0x1b18] ;  /* 0x001b180001107983 */ /* 0x000ef60000300a00 */
[----:B------:R0:W-:Y:S02]  /*244c0*/  STL.64 [R1+0x140], R4 ;  /* 0x0001400401007387 */ /* 0x0001e40000100a00 */
[----:B------:R-:W-:Y:S01]  /*244d0*/  STL.64 [R1+0x148], R6 ;  /* 0x0001480601007387 */ /* 0x000fe20000100a00 */
[----:B0-----:R-:W3:Y:S01]  /*244e0*/  LDL.LU.64 R4, [R1+0x1b10] ;  /* 0x001b100001047983 */ /* 0x001ee20000300a00 */
[----:B------:R-:W-:-:S02]  /*244f0*/  IMAD.MOV.U32 R20, RZ, RZ, R3 ;  /* 0x000000ffff147224 */ /* 0x000fc400078e0003 */
[----:B------:R-:W-:Y:S01]  /*24500*/  IMAD.MOV.U32 R21, RZ, RZ, R0 ;  /* 0x000000ffff157224 */ /* 0x000fe200078e0000 */
        /* <DEDUP_REMOVED lines=8> */
[----:B------:R-:W4:Y:S02]  /*24590*/  LDL.LU.64 R6, [R1+0x1af8] ;  /* 0x001af80001067983 */ /* 0x000f240000300a00 */
[----:B------:R-:W3:Y:S02]  /*245a0*/  LDL.LU.64 R4, [R1+0x1af0] ;  /* 0x001af00001047983 */ /* 0x000ee40000300a00 */
[C---:B---3--:R-:W-:Y:S11]  /*245b0*/  HMMA.16816.F32 R16, R12.reuse, R4, R16 ;  /* 0x000000040c10723c */ /* 0x048ff60000001810 */
[----:B------:R-:W-:Y:S11]  /*245c0*/  @!UPT UIADD3 URZ, URZ, URZ, URZ ;  /* 0x0000003f3f3ff290 */ /* 0x000ff6000fffe03f */
[----:B------:R-:W-:Y:S01]  /*245d0*/  @!UPT UIADD3 URZ, URZ, URZ, URZ ;  /* 0x0000003f3f3ff290 */ /* 0x000fe2000fffe03f */
[----:B------:R0:W-:Y:S01]  /*245e0*/  STL.64 [R1+0x120], R16 ;  /* 0x0001201001007387 */ /* 0x0001e20000100a00 */
[----:B------:R-:W-:Y:S03]  /*245f0*/  STL.64 [R1+0x128], R18 ;  /* 0x0001281201007387 */ /* 0x000fe60000100a00 */
[----:B0-----:R-:W3:Y:S01]  /*24600*/  LDL.LU.64 R16, [R1+0x1ae8] ;  /* 0x001ae80001107983 */ /* 0x001ee20000300a00 */
[----:B----4-:R-:W-:Y:S02]  /*24610*/  STL.64 [R1+0x1a70], R6 ;  /* 0x001a700601007387 */ /* 0x010fe40000100a00 */
[----:B------:R0:W-:Y:S02]  /*24620*/  STL.64 [R1+0x1a68], R4 ;  /* 0x001a680401007387 */ /* 0x0001e40000100a00 */
[----:B0-----:R-:W3:Y:S01]  /*24630*/  LDL.LU R4, [R1+0x110] ;  /* 0x0001100001047983 */ /* 0x001ee20000300800 */
[----:B------:R-:W3:Y:S02]  /*24640*/  LDL.LU R5, [R1+0x114] ;  /* 0x0001140001057983 */ /* 0x000ee40000300800 */
[----:B------:R-:W3:Y:S02]  /*24650*/  LDL.LU R6, [R1+0x118] ;  /* 0x0001180001067983 */ /* 0x000ee40000300800 */
[----:B------:R-:W3:Y:S02]  /*24660*/  LDL.LU R7, [R1+0x11c] ;  /* 0x00011c0001077983 */ /* 0x000ee40000300800 */
[C---:B---3--:R-:W-:Y:S11]  /*24670*/  HMMA.16816.F32 R4, R12.reuse, R16, R4 ;  /* 0x000000100c04723c */ /* 0x048ff60000001804 */
[----:B------:R-:W-:Y:S11]  /*24680*/  @!UPT UIADD3 URZ, URZ, URZ, URZ ;  /* 0x0000003f3f3ff290 */ /* 0x000ff6000fffe03f */
[----:B------:R-:W-:Y:S01]  /*24690*/  @!UPT UIADD3 URZ, URZ, URZ, URZ ;  /* 0x0000003f3f3ff290 */ /* 0x000fe2000fffe03f */
[----:B------:R0:W-:Y:S01]  /*246a0*/  STL.64 [R1+0x110], R4 ;  /* 0x0001100401007387 */ /* 0x0001e20000100a00 */
[----:B------:R-:W-:Y:S02]  /*246b0*/  STL.64 [R1+0x118], R6 ;  /* 0x0001180601007387 */ /* 0x000fe40000100a00 */
[----:B------:R-:W3:Y:S02]  /*246c0*/  LDL.LU.64 R18, [R1+0x1ae0] ;  /* 0x001ae00001127983 */ /* 0x000ee40000300a00 */
[----:B0-----:R-:W-:Y:S02]  /*246d0*/  IMAD.MOV.U32 R5, RZ, RZ, R16 ;  /* 0x000000ffff057224 */ /* 0x001fe400078e0010 */
[----:B------:R-:W-:Y:S02]  /*246e0*/  IMAD.MOV.U32 R4, RZ, RZ, R17 ;  /* 0x000000ffff047224 */ /* 0x000fe400078e0011 */
[----:B------:R-:W3:Y:S02]  /*246f0*/  LDL.LU.64 R16, [R1+0x1ad8] ;  /* 0x001ad80001107983 */ /* 0x000ee40000300a00 */
[----:B---3--:R-:W-:Y:S02]  /*24700*/  HMMA.16816.F32 R12, R12, R8, R16 ;  /* 0x000000080c0c723c */ /* 0x008fe40000001810 */
[----:B------:R-:W2:Y:S01]  /*24710*/  LDL.LU.64 R18, [R1+0x1ad0] ;  /* 0x001ad00001127983 */ /* 0x000ea20000300a00 */
[----:B------:R-:W2:Y:S02]  /*24720*/  LDL.LU.64 R16, [R1+0x1ac8] ;  /* 0x001ac80001107983 */ /* 0x000ea40000300a00 */
[----:B------:R-:W-:Y:S02]  /*24730*/  STL.64 [R1+0x1a48], R10 ;  /* 0x001a480a01007387 */ /* 0x000fe40000100a00 */
[----:B------:R0:W-:Y:S11]  /*24740*/  STL.64 [R1+0x1a40], R8 ;  /* 0x001a400801007387 */ /* 0x0001f60000100a00 */
[----:B------:R-:W-:Y:S05]  /*24750*/  @!UPT UIADD3 URZ, URZ, URZ, URZ ;  /* 0x0000003f3f3ff290 */ /* 0x000fea000fffe03f */
[----:B------:R1:W-:Y:S01]  /*24760*/  STL.64 [R1+0xb0], R12 ;  /* 0x0000b00c01007387 */ /* 0x0003e20000100a00 */
[----:B------:R3:W-:Y:S02]  /*24770*/  STL.64 [R1+0xb8], R14 ;  /* 0x0000b80e01007387 */ /* 0x0007e40000100a00 */
[----:B0-----:R-:W4:Y:S02]  /*24780*/  LDL.LU R8, [R1+0x480] ;  /* 0x0004800001087983 */ /* 0x001f240000300800 */
[----:B------:R-:W4:Y:S01]  /*24790*/  LDL.LU R9, [R1+0x484] ;  /* 0x0004840001097983 */ /* 0x000f220000300800 */
[----:B------:R-:W4:Y:S01]  /*247a0*/  LDL.LU R10, [R1+0x488] ;  /* 0x00048800010a7983 */ /* 0x000f220000300800 */
[----:B------:R-:W4:Y:S03]  /*247b0*/  LDL.LU R11, [R1+0x48c] ;  /* 0x00048c00010b7983 */ /* 0x000f260000300800 */
[----:B-1----:R-:W4:Y:S01]  /*247c0*/  LDL.LU.64 R12, [R1] ;  /* 0x00000000010c7983 */ /* 0x002f220000300a00 */
[----:B---3--:R-:W3:Y:S01]  /*247d0*/  LDL.64 R14, [R1+0x8] ;  /* 0x00000800010e7983 */ /* 0x008ee20000100a00 */
        /* <DEDUP_REMOVED lines=8> */
[----:B------:R-:W4:Y:S11]  /*24860*/  LDL.LU.64 R24, [R1+0x1aa8] ;  /* 0x001aa80001187983 */ /* 0x000f360000300a00 */
[----:B------:R-:W-:Y:S10]  /*24870*/  @!UPT UIADD3 URZ, URZ, URZ, URZ ;  /* 0x0000003f3f3ff290 */ /* 0x000ff4000fffe03f */
[----:B------:R-:W-:Y:S01]  /*24880*/  STL.64 [R1+0x90], R20 ;  /* 0x0000901401007387 */ /* 0x000fe20000100a00 */
[----:B------:R0:W-:Y:S03]  /*24890*/  STL.64 [R1+0x98], R22 ;  /* 0x0000981601007387 */ /* 0x0001e60000100a00 */
[----:B0-----:R-:W2:Y:S01]  /*248a0*/  LDL.LU.64 R22, [R1+0x1aa0] ;  /* 0x001aa00001167983 */ /* 0x001ea20000300a00 */
[----:B------:R-:W2:Y:S02]  /*248b0*/  LDL.LU.64 R20, [R1+0x1a98] ;  /* 0x001a980001147983 */ /* 0x000ea40000300a00 */
[----:B---3--:R0:W-:Y:S01]  /*248c0*/  STL.64 [R1+0x19e8], R14 ;  /* 0x0019e80e01007387 */ /* 0x0081e20000100a00 */
[C---:B----4-:R-:W-:Y:S11]  /*248d0*/  HMMA.16816.F32 R24, R16.reuse, R24, R8 ;  /* 0x000000181018723c */ /* 0x050ff60000001808 */
[----:B------:R-:W-:Y:S11]  /*248e0*/  @!UPT UIADD3 URZ, URZ, URZ, URZ ;  /* 0x0000003f3f3ff290 */ /* 0x000ff6000fffe03f */
[----:B------:R-:W-:Y:S01]  /*248f0*/  @!UPT UIADD3 URZ, URZ, URZ, URZ ;  /* 0x0000003f3f3ff290 */ /* 0x000fe2000fffe03f */
[----:B------:R1:W-:Y:S01]  /*24900*/  STL.64 [R1+0x60], R24 ;  /* 0x0000601801007387 */ /* 0x0003e20000100a00 */
[----:B------:R3:W-:Y:S02]  /*24910*/  STL.64 [R1+0x68], R26 ;  /* 0x0000681a01007387 */ /* 0x0007e40000100a00 */
[----:B0-----:R-:W4:Y:S01]  /*24920*/  LDL.64 R14, [R1+0x18] ;  /* 0x00001800010e7983 */ /* 0x001f220000100a00 */
[----:B--2---:R-:W-:Y:S11]  /*24930*/  HMMA.16816.F32 R8, R16, R12, R20 ;  /* 0x0000000c1008723c */ /* 0x004ff60000001814 */
[----:B------:R-:W-:Y:S11]  /*24940*/  @!UPT UIADD3 URZ, URZ, URZ, URZ ;  /* 0x0000003f3f3ff290 */ /* 0x000ff6000fffe03f */
[----:B------:R-:W-:Y:S01]  /*24950*/  @!UPT UIADD3 URZ, URZ, URZ, URZ ;  /* 0x0000003f3f3ff290 */ /* 0x000fe2000fffe03f */
[----:B------:R-:W-:Y:S01]  /*24960*/  STL.64 [R1+0x50], R8 ;  /* 0x0000500801007387 */ /* 0x000fe20000100a00 */
[----:B------:R-:W-:Y:S03]  /*24970*/  STL.64 [R1+0x58], R10 ;  /* 0x0000580a01007387 */ /* 0x000fe60000100a00 */
[----:B----4-:R0:W-:Y:S01]  /*24980*/  STL.64 [R1+0x1a00], R14 ;  /* 0x001a000e01007387 */ /* 0x0101e20000100a00 */
[----:B-1----:R-:W2:Y:S02]  /*24990*/  LDL.LU R24, [R1+0x2d0] ;  /* 0x0002d00001187983 */ /* 0x002ea40000300800 */
[----:B------:R-:W2:Y:S02]  /*249a0*/  LDL.LU R25, [R1+0x2d4] ;  /* 0x0002d40001197983 */ /* 0x000ea40000300800 */
[----:B---3--:R-:W3:Y:S01]  /*249b0*/  LDL.LU R26, [R1+0x2d8] ;  /* 0x0002d800011a7983 */ /* 0x008ee20000300800 */
[----:B------:R-:W3:Y:S04]  /*249c0*/  LDL.LU R27, [R1+0x2dc] ;  /* 0x0002dc00011b7983 */ /* 0x000ee80000300800 */
[----:B0-----:R-:W4:Y:S04]  /*249d0*/  LDL R14, [R1+0x38] ;  /* 0x00003800010e7983 */ /* 0x001f280000100800 */
[----:B------:R-:W4:Y:S04]  /*249e0*/  LDL R15, [R1+0x3c] ;  /* 0x00003c00010f7983 */ /* 0x000f280000100800 */
[----:B----4-:R0:W-:Y:S04]  /*249f0*/  STL.64 [R1+0x1a18], R14 ;  /* 0x001a180e01007387 */ /* 0x0101e80000100a00 */
[----:B0-----:R-:W4:Y:S04]  /*24a00*/  LDL R14, [R1+0x48] ;  /* 0x00004800010e7983 */ /* 0x001f280000100800 */
[----:B------:R-:W4:Y:S04]  /*24a10*/  LDL R15, [R1+0x4c] ;  /* 0x00004c00010f7983 */ /* 0x000f280000100800 */
[----:B----4-:R0:W-:Y:S01]  /*24a20*/  STL.64 [R1+0x1a50], R14 ;  /* 0x001a500e01007387 */ /* 0x0101e20000100a00 */
[----:B------:R-:W4:Y:S02]  /*24a30*/  LDL.LU R20, [R1+0x330] ;  /* 0x0003300001147983 */ /* 0x000f240000300800 */
[----:B------:R-:W4:Y:S02]  /*24a40*/  LDL.LU R21, [R1+0x334] ;  /* 0x0003340001157983 */ /* 0x000f240000300800 */
[----:B------:R-:W2:Y:S01]  /*24a50*/  LDL.LU R22, [R1+0x338] ;  /* 0x0003380001167983 */ /* 0x000ea20000300800 */
[----:B------:R-:W2:Y:S01]  /*24a60*/  LDL.LU R23, [R1+0x33c] ;  /* 0x00033c0001177983 */ /* 0x000ea20000300800 */
[----:B------:R-:W-:-:S02]  /*24a70*/  IMAD.MOV.U32 R8, RZ, RZ, R5 ;  /* 0x000000ffff087224 */ /* 0x000fc400078e0005 */
[----:B------:R-:W-:Y:S02]  /*24a80*/  IMAD.MOV.U32 R9, RZ, RZ, R4 ;  /* 0x000000ffff097224 */ /* 0x000fe400078e0004 */
[----:B------:R-:W-:Y:S01]  /*24a90*/  IMAD.MOV.U32 R4, RZ, RZ, R3 ;  /* 0x000000ffff047224 */ /* 0x000fe200078e0003 */
[----:B--2---:R-:W-:Y:S01]  /*24aa0*/  STL.64 [R1+0x1a60], R22 ;  /* 0x001a601601007387 */ /* 0x004fe20000100a00 */
[----:B----4-:R1:W-:Y:S02]  /*24ab0*/  STL.64 [R1+0x1a58], R20 ;  /* 0x001a581401007387 */ /* 0x0103e40000100a00 */
[----:B------:R2:W-:Y:S02]  /*24ac0*/  STL.64 [R1+0x1a78], R8 ;  /* 0x001a780801007387 */ /* 0x0005e40000100a00 */
[----:B------:R-:W4:Y:S01]  /*24ad0*/  LDL.LU R12, [R1+0x350] ;  /* 0x00035000010c7983 */ /* 0x000f220000300800 */
[----:B------:R-:W4:Y:S01]  /*24ae0*/  LDL.LU R13, [R1+0x354] ;  /* 0x00035400010d7983 */ /* 0x000f220000300800 */
[----:B0-----:R-:W4:Y:S02]  /*24af0*/  LDL.LU R14, [R1+0x358] ;  /* 0x00035800010e7983 */ /* 0x001f240000300800 */
[----:B------:R-:W4:Y:S01]  /*24b00*/  LDL.LU R15, [R1+0x35c] ;  /* 0x00035c00010f7983 */ /* 0x000f220000300800 */
[----:B-1----:R-:W4:Y:S01]  /*24b10*/  LDL.LU R20, [R1+0x340] ;  /* 0x0003400001147983 */ /* 0x002f220000300800 */
[----:B------:R-:W4:Y:S02]  /*24b20*/  LDL.LU R21, [R1+0x344] ;  /* 0x0003440001157983 */ /* 0x000f240000300800 */
[----:B------:R-:W4:Y:S02]  /*24b30*/  LDL.LU R22, [R1+0x348] ;  /* 0x0003480001167983 */ /* 0x000f240000300800 */
[----:B------:R-:W4:Y:S01]  /*24b40*/  LDL.LU R23, [R1+0x34c] ;  /* 0x00034c0001177983 */ /* 0x000f220000300800 */
[----:B------:R-:W4:Y:S01]  /*24b50*/  LDL.LU R3, [R1+0x1a94] ;  /* 0x001a940001037983 */ /* 0x000f220000300800 */
[----:B--2---:R-:W2:Y:S02]  /*24b60*/  LDL.LU R8, [R1+0x220] ;  /* 0x0002200001087983 */ /* 0x004ea40000300800 */
[----:B------:R-:W2:Y:S02]  /*24b70*/  LDL.LU R9, [R1+0x224] ;  /* 0x0002240001097983 */ /* 0x000ea40000300800 */
[----:B------:R-:W2:Y:S01]  /*24b80*/  LDL.LU R10, [R1+0x228] ;  /* 0x00022800010a7983 */ /* 0x000ea20000300800 */
[----:B------:R-:W2:Y:S01]  /*24b90*/  LDL.LU R11, [R1+0x22c] ;  /* 0x00022c00010b7983 */ /* 0x000ea20000300800 */
[----:B---3--:R-:W-:Y:S02]  /*24ba0*/  STL.64 [R1+0x19c8], R26 ;  /* 0x0019c81a01007387 */ /* 0x008fe40000100a00 */
[----:B------:R0:W-:Y:S02]  /*24bb0*/  STL.64 [R1+0x19c0], R24 ;  /* 0x0019c01801007387 */ /* 0x0001e40000100a00 */
[----:B0-----:R-:W3:Y:S01]  /*24bc0*/  LDL.LU R24, [R1+0x2e0] ;  /* 0x0002e00001187983 */ /* 0x001ee20000300800 */
[----:B------:R-:W3:Y:S02]  /*24bd0*/  LDL.LU R25, [R1+0x2e4] ;  /* 0x0002e40001197983 */ /* 0x000ee40000300800 */
[----:B------:R-:W2:Y:S02]  /*24be0*/  LDL.LU R26, [R1+0x2e8] ;  /* 0x0002e800011a7983 */ /* 0x000ea40000300800 */
[----:B------:R-:W-:-:S02]  /*24bf0*/  IMAD.MOV.U32 R27, RZ, RZ, R28 ;  /* 0x000000ffff1b7224 */ /* 0x000fc400078e001c */
[----:B------:R-:W4:Y:S04]  /*24c00*/  LDL.LU R28, [R1+0x1a90] ;  /* 0x001a9000011c7983 */ /* 0x000f280000300800 */
[----:B--2---:R-:W-:Y:S01]  /*24c10*/  STL.64 [R1+0x19e0], R26 ;  /* 0x0019e01a01007387 */ /* 0x004fe20000100a00 */
[----:B---3--:R0:W-:Y:S03]  /*24c20*/  STL.64 [R1+0x19d8], R24 ;  /* 0x0019d81801007387 */ /* 0x0081e60000100a00 */
[----:B0-----:R-:W2:Y:S01]  /*24c30*/  LDL.LU R24, [R1+0x2f0] ;  /* 0x0002f00001187983 */ /* 0x001ea20000300800 */
[----:B------:R-:W2:Y:S02]  /*24c40*/  LDL.LU R25, [R1+0x2f4] ;  /* 0x0002f40001197983 */ /* 0x000ea40000300800 */
[----:B------:R-:W3:Y:S02]  /*24c50*/  LDL.LU R26, [R1+0x2f8] ;  /* 0x0002f800011a7983 */ /* 0x000ee40000300800 */
[----:B----4-:R-:W-:-:S02]  /*24c60*/  IMAD.MOV.U32 R27, RZ, RZ, R3 ;  /* 0x000000ffff1b7224 */ /* 0x010fc400078e0003 */
[----:B------:R-:W4:Y:S04]  /*24c70*/  LDL.LU R3, [R1+0x1a8c] ;  /* 0x001a8c0001037983 */ /* 0x000f280000300800 */
[----:B---3--:R-:W-:Y:S01]  /*24c80*/  STL.64 [R1+0x19f8], R26 ;  /* 0x0019f81a01007387 */ /* 0x008fe20000100a00 */
[----:B--2---:R0:W-:Y:S02]  /*24c90*/  STL.64 [R1+0x19f0], R24 ;  /* 0x0019f01801007387 */ /* 0x0041e40000100a00 */
[----:B0-----:R-:W-:Y:S02]  /*24ca0*/  IMAD.MOV.U32 R24, RZ, RZ, R28 ;  /* 0x000000ffff187224 */ /* 0x001fe400078e001c */
[----:B------:R-:W2:Y:S01]  /*24cb0*/  LDL.LU R28, [R1+0x1a88] ;  /* 0x001a8800011c7983 */ /* 0x000ea20000300800 */
[----:B------:R-:W3:Y:S02]  /*24cc0*/  LDL.LU R25, [R1+0x304] ;  /* 0x0003040001197983 */ /* 0x000ee40000300800 */
[----:B------:R-:W2:Y:S02]  /*24cd0*/  LDL.LU R26, [R1+0x308] ;  /* 0x00030800011a7983 */ /* 0x000ea40000300800 */
[----:B------:R-:W2:Y:S02]  /*24ce0*/  LDL.LU R27, [R1+0x30c] ;  /* 0x00030c00011b7983 */ /* 0x000ea40000300800 */
[----:B------:R-:W-:-:S07]  /*24cf0*/  IMAD.MOV.U32 R5, RZ, RZ, R0 ;  /* 0x000000ffff057224 */ /* 0x000fce00078e0000 */
[C---:B------:R-:W-:Y:S01]  /*24d00*/  HMMA.16816.F32 R4, R16.reuse, R4, R8 ;  /* 0x000000041004723c */ /* 0x040fe20000001808 */
[----:B--2---:R-:W-:Y:S01]  /*24d10*/  STL.64 [R1+0x1a10], R26 ;  /* 0x001a101a01007387 */ /* 0x004fe20000100a00 */
[----:B---3--:R4:W-:Y:S02]  /*24d20*/  STL.64 [R1+0x1a08], R24 ;  /* 0x001a081801007387 */ /* 0x0089e40000100a00 */
[----:B----4-:R-:W-:Y:S02]  /*24d30*/  IMAD.MOV.U32 R24, RZ, RZ, R3 ;  /* 0x000000ffff187224 */ /* 0x010fe400078e0003 */
[----:B------:R-:W-:Y:S01]  /*24d40*/  IMAD.MOV.U32 R25, RZ, RZ, R28 ;  /* 0x000000ffff197224 */ /* 0x000fe200078e001c */
[----:B------:R-:W2:Y:S01]  /*24d50*/  LDL.LU R3, [R1+0x1a84] ;  /* 0x001a840001037983 */ /* 0x000ea20000300800 */
[----:B------:R-:W3:Y:S02]  /*24d60*/  LDL.LU R28, [R1+0x1a80] ;  /* 0x001a8000011c7983 */ /* 0x000ee40000300800 */
[----:B------:R-:W4:Y:S02]  /*24d70*/  LDL.LU R26, [R1+0x318] ;  /* 0x00031800011a7983 */ /* 0x000f240000300800 */
[----:B------:R-:W4:Y:S02]  /*24d80*/  LDL.LU R27, [R1+0x31c] ;  /* 0x00031c00011b7983 */ /* 0x000f240000300800 */
[----:B----4-:R-:W-:Y:S01]  /*24d90*/  STL.64 [R1+0x1a28], R26 ;  /* 0x001a281a01007387 */ /* 0x010fe20000100a00 */
[----:B------:R0:W-:Y:S03]  /*24da0*/  STL.64 [R1+0x1a20], R24 ;  /* 0x001a201801007387 */ /* 0x0001e60000100a00 */
[----:B0-----:R-:W4:Y:S01]  /*24db0*/  LDL.LU R24, [R1+0x320] ;  /* 0x0003200001187983 */ /* 0x001f220000300800 */
[----:B------:R-:W4:Y:S02]  /*24dc0*/  LDL.LU R25, [R1+0x324] ;  /* 0x0003240001197983 */ /* 0x000f240000300800 */
[----:B------:R-:W3:Y:S02]  /*24dd0*/  LDL.LU.64 R8, [R1+0x1a78] ;  /* 0x001a780001087983 */ /* 0x000ee40000300a00 */
[----:B------:R-:W-:Y:S01]  /*24de0*/  STL.64 [R1+0x220], R4 ;  /* 0x0002200401007387 */ /* 0x000fe20000100a00 */
[----:B------:R0:W-:Y:S04]  /*24df0*/  STL.64 [R1+0x228], R6 ;  /* 0x0002280601007387 */ /* 0x0001e80000100a00 */
[----:B0-----:R-:W4:Y:S01]  /*24e00*/  LDL.LU.64 R6, [R1+0x1a70] ;  /* 0x001a700001067983 */ /* 0x001f220000300a00 */
[----:B------:R-:W4:Y:S02]  /*24e10*/  LDL.LU.64 R4, [R1+0x1a68] ;  /* 0x001a680001047983 */ /* 0x000f240000300a00 */
[----:B--2---:R-:W-:Y:S01]  /*24e20*/  IMAD.MOV.U32 R27, RZ, RZ, R3 ;  /* 0x000000ffff1b7224 */ /* 0x004fe200078e0003 */
[C---:B---3--:R-:W-:Y:S08]  /*24e30*/  HMMA.16816.F32 R8, R16.reuse, R8, R12 ;  /* 0x000000081008723c */ /* 0x048ff0000000180c */
[----:B----4-:R-:W-:Y:S11]  /*24e40*/  HMMA.16816.F32 R20, R16, R4, R20 ;  /* 0x000000041014723c */ /* 0x010ff60000001814 */
[----:B------:R-:W-:Y:S05]  /*24e50*/  @!UPT UIADD3 URZ, URZ, URZ, URZ ;  /* 0x0000003f3f3ff290 */ /* 0x000fea000fffe03f */
[----:B------:R-:W-:-:S07]  /*24e60*/  IMAD.MOV.U32 R3, RZ, RZ, R11 ;  /* 0x000000ffff037224 */ /* 0x000fce00078e000b */
[----:B------:R-:W-:Y:S01]  /*24e70*/  STL.64 [R1+0x340], R20 ;  /* 0x0003401401007387 */ /* 0x000fe20000100a00 */
[----:B------:R0:W-:Y:S03]  /*24e80*/  STL.64 [R1+0x348], R22 ;  /* 0x0003481601007387 */ /* 0x0001e60000100a00 */
[----:B0-----:R-:W2:Y:S01]  /*24e90*/  LDL.LU.64 R22, [R1+0x1a60] ;  /* 0x001a600001167983 */ /* 0x001ea20000300a00 */
[----:B------:R-:W2:Y:S02]  /*24ea0*/  LDL.LU.64 R20, [R1+0x1a58] ;  /* 0x001a580001147983 */ /* 0x000ea40000300a00 */
[----:B------:R-:W3:Y:S02]  /*24eb0*/  LDL.LU.64 R14, [R1+0x1a50] ;  /* 0x001a5000010e7983 */ /* 0x000ee40000300a00 */
[----:B------:R-:W-:Y:S01]  /*24ec0*/  STL.64 [R1+0x350], R8 ;  /* 0x0003500801007387 */ /* 0x000fe20000100a00 */
[----:B------:R0:W-:Y:S04]  /*24ed0*/  STL [R1+0x358], R10 ;  /* 0x0003580a01007387 */ /* 0x0001e80000100800 */
[----:B0-----:R-:W4:Y:S01]  /*24ee0*/  LDL.LU.64 R10, [R1+0x1a48] ;  /* 0x001a4800010a7983 */ /* 0x001f220000300a00 */
[----:B------:R-:W2:Y:S02]  /*24ef0*/  LDL.LU.64 R8, [R1+0x1a40] ;  /* 0x001a400001087983 */ /* 0x000ea40000300a00 */
[----:B------:R0:W-:Y:S02]  /*24f00*/  STL [R1+0x1740], R3 ;  /* 0x0017400301007387 */ /* 0x0001e40000100800 */
[----:B------:R-:W-:Y:S01]  /*24f10*/  IMAD.MOV.U32 R26, RZ, RZ, R28 ;  /* 0x000000ffff1a7224 */ /* 0x000fe200078e001c */
[----:B--2---:R-:W-:Y:S01]  /*24f20*/  HMMA.16816.F32 R16, R16, R8, R20 ;  /* 0x000000081010723c */ /* 0x004fe20000001814 */
[----:B------:R-:W3:Y:S01]  /*24f30*/  LDL.LU.64 R22, [R1+0x1a38] ;  /* 0x001a380001167983 */ /* 0x000ee20000300a00 */
[----:B------:R-:W3:Y:S11]  /*24f40*/  LDL.LU.64 R20, [R1+0x1a30] ;  /* 0x001a300001147983 */ /* 0x000ef60000300a00 */
[----:B------:R-:W-:Y:S11]  /*24f50*/  @!UPT UIADD3 URZ, URZ, URZ, URZ ;  /* 0x0000003f3f3ff290 */ /* 0x000ff6000fffe03f */
[----:B------:R-:W-:Y:S02]  /*24f60*/  IMAD.MOV.U32 R28, RZ, RZ, R17 ;  /* 0x000000ffff1c7224 */ /* 0x000fe400078e0011 */
[----:B------:R-:W-:Y:S01]  /*24f70*/  IMAD.MOV.U32 R5, RZ, RZ, R18 ;  /* 0x000000ffff057224 */ /* 0x000fe200078e0012 */
[----:B------:R-:W-:Y:S01]  /*24f80*/  STL [R1+0x330], R16 ;  /* 0x0003301001007387 */ /* 0x000fe20000100800 */
[----:B------:R-:W-:Y:S02]  /*24f90*/  IMAD.MOV.U32 R4, RZ, RZ, R19 ;  /* 0x000000ffff047224 */ /* 0x000fe400078e0013 */
[----:B------:R-:W2:Y:S02]  /*24fa0*/  LDL.64 R18, [R1+0x28] ;  /* 0x0000280001127983 */ /* 0x000ea40000100a00 */
[----:B------:R-:W-:Y:S01]  /*24fb0*/  STL [R1+0x18cc], R28 ;  /* 0x0018cc1c01007387 */ /* 0x000fe20000100800 */
[C---:B---3--:R-:W-:Y:S01]  /*24fc0*/  HMMA.16816.F32 R12, R20.reuse, R14, R24 ;  /* 0x0000000e140c723c */ /* 0x048fe20000001818 */
[----:B------:R-:W3:Y:S01]  /*24fd0*/  LDL.LU.64 R26, [R1+0x1a28] ;  /* 0x001a2800011a7983 */ /* 0x000ee20000300a00 */
[----:B------:R-:W3:Y:S11]  /*24fe0*/  LDL.LU.64 R24, [R1+0x1a20] ;  /* 0x001a200001187983 */ /* 0x000ef60000300a00 */
[----:B------:R-:W-:Y:S10]  /*24ff0*/  @!UPT UIADD3 URZ, URZ, URZ, URZ ;  /* 0x0000003f3f3ff290 */ /* 0x000ff4000fffe03f */
[----:B------:R-:W-:Y:S01]  /*25000*/  STL.64 [R1+0x320], R12 ;  /* 0x0003200c01007387 */ /* 0x000fe20000100a00 */
[----:B------:R1:W-:Y:S02]  /*25010*/  STL [R1+0x328], R14 ;  /* 0x0003280e01007387 */ /* 0x0003e40000100800 */
[----:B0-----:R-:W-:Y:S02]  /*25020*/  IMAD.MOV.U32 R3, RZ, RZ, R15 ;  /* 0x000000ffff037224 */ /* 0x001fe400078e000f */
[----:B-1----:R-:W3:Y:S03]  /*25030*/  LDL.LU.64 R14, [R1+0x1a18] ;  /* 0x001a1800010e7983 */ /* 0x002ee60000300a00 */
[----:B------:R-:W-:Y:S01]  /*25040*/  STL [R1+0x18d0], R3 ;  /* 0x0018d00301007387 */ /* 0x000fe20000100800 */
[C---:B---3--:R-:W-:Y:S01]  /*25050*/  HMMA.16816.F32 R12, R20.reuse, R14, R24 ;  /* 0x0000000e140c723c */ /* 0x048fe20000001818 */
[----:B------:R-:W3:Y:S01]  /*25060*/  LDL.LU.64 R26, [R1+0x1a10] ;  /* 0x001a1000011a7983 */ /* 0x000ee20000300a00 */
[----:B------:R-:W3:Y:S11]  /*25070*/  LDL.LU.64 R24, [R1+0x1a08] ;  /* 0x001a080001187983 */ /* 0x000ef60000300a00 */
[----:B------:R-:W-:Y:S10]  /*25080*/  @!UPT UIADD3 URZ, URZ, URZ, URZ ;  /* 0x0000003f3f3ff290 */ /* 0x000ff4000fffe03f */
        /* <DEDUP_REMOVED lines=12> */
[----:B---3--:R-:W-:Y:S11]  /*25150*/  HMMA.16816.F32 R24, R20, R14, R24 ;  /* 0x0000000e1418723c */ /* 0x008ff60000001818 */
[----:B------:R-:W-:Y:S11]  /*25160*/  @!UPT UIADD3 URZ, URZ, URZ, URZ ;  /* 0x0000003f3f3ff290 */ /* 0x000ff6000fffe03f */
[----:B------:R-:W-:Y:S01]  /*25170*/  @!UPT UIADD3 URZ, URZ, URZ, URZ ;  /* 0x0000003f3f3ff290 */ /* 0x000fe2000fffe03f */
[----:B------:R-:W-:Y:S01]  /*25180*/  STL.64 [R1+0x2f0], R24 ;  /* 0x0002f01801007387 */ /* 0x000fe20000100a00 */
[----:B------:R0:W-:Y:S03]  /*25190*/  STL.64 [R1+0x2f8], R26 ;  /* 0x0002f81a01007387 */ /* 0x0001e60000100a00 */
[----:B0-----:R-:W2:Y:S01]  /*251a0*/  LDL.LU.64 R26, [R1+0x19e0] ;  /* 0x0019e000011a7983 */ /* 0x001ea20000300a00 */
[----:B------:R-:W2:Y:S02]  /*251b0*/  LDL.LU.64 R24, [R1+0x19d8] ;  /* 0x0019d80001187983 */ /* 0x000ea40000300a00 */
[----:B------:R0:W-:Y:S02]  /*251c0*/  STL.64 [R1+0x1990], R14 ;  /* 0x0019900e01007387 */ /* 0x0001e40000100a00 */
[----:B------:R-:W4:Y:S02]  /*251d0*/  LDL.LU R12, [R1+0x210] ;  /* 0x00021000010c7983 */ /* 0x000f240000300800 */
[----:B------:R-:W-:-:S02]  /*251e0*/  IMAD.MOV.U32 R13, RZ, RZ, R6 ;  /* 0x000000ffff0d7224 */ /* 0x000fc400078e0006 */
[----:B------:R-:W3:Y:S01]  /*251f0*/  LDL.LU R6, [R1+0x19d4] ;  /* 0x0019d40001067983 */ /* 0x000ee20000300800 */
[----:B0-----:R-:W-:Y:S02]  /*25200*/  IMAD.MOV.U32 R14, RZ, RZ, R7 ;  /* 0x000000ffff0e7224 */ /* 0x001fe400078e0007 */
[----:B------:R-:W-:Y:S01]  /*25210*/  IMAD.MOV.U32 R15, RZ, RZ, R29 ;  /* 0x000000ffff0f7224 */ /* 0x000fe200078e001d */
[----:B------:R-:W3:Y:S01]  /*25220*/  LDL.LU R7, [R1+0x19d0] ;  /* 0x0019d00001077983 */ /* 0x000ee20000300800 */
[C---:B--2---:R-:W-:Y:S11]  /*25230*/  HMMA.16816.F32 R24, R20.reuse, R18, R24 ;  /* 0x000000121418723c */ /* 0x044ff60000001818 */
[----:B------:R-:W-:Y:S11]  /*25240*/  @!UPT UIADD3 URZ, URZ, URZ, URZ ;  /* 0x0000003f3f3ff290 */ /* 0x000ff6000fffe03f */
[----:B------:R-:W-:Y:S01]  /*25250*/  @!UPT UIADD3 URZ, URZ, URZ, URZ ;  /* 0x0000003f3f3ff290 */ /* 0x000fe2000fffe03f */
[----:B------:R-:W-:Y:S01]  /*25260*/  STL.64 [R1+0x2e0], R24 ;  /* 0x0002e01801007387 */ /* 0x000fe20000100a00 */
[----:B------:R0:W-:Y:S02]  /*25270*/  STL [R1+0x2e8], R26 ;  /* 0x0002e81a01007387 */ /* 0x0001e40000100800 */
[----:B------:R-:W-:Y:S02]  /*25280*/  IMAD.MOV.U32 R29, RZ, RZ, R27 ;  /* 0x000000ffff1d7224 */ /* 0x000fe400078e001b */
[----:B0-----:R-:W3:Y:S01]  /*25290*/  LDL.LU.64 R26, [R1+0x19c8] ;  /* 0x0019c800011a7983 */ /* 0x001ee20000300a00 */
[----:B------:R-:W3:Y:S02]  /*252a0*/  LDL.LU.64 R24, [R1+0x19c0] ;  /* 0x0019c00001187983 */ /* 0x000ee40000300a00 */
[----:B------:R0:W-:Y:S02]  /*252b0*/  STL.64 [R1+0x1988], R18 ;  /* 0x0019881201007387 */ /* 0x0001e40000100a00 */
[----:B0-----:R-:W2:Y:S04]  /*252c0*/  LDL R18, [R1+0x78] ;  /* 0x0000780001127983 */ /* 0x001ea80000100800 */
[----:B------:R-:W2:Y:S01]  /*252d0*/  LDL R19, [R1+0x7c] ;  /* 0x00007c0001137983 */ /* 0x000ea20000100800 */
[----:B------:R-:W-:Y:S01]  /*252e0*/  STL [R1+0x18d4], R29 ;  /* 0x0018d41d01007387 */ /* 0x000fe20000100800 */
[C---:B---3--:R-:W-:Y:S11]  /*252f0*/  HMMA.16816.F32 R24, R20.reuse, R6, R24 ;  /* 0x000000061418723c */ /* 0x048ff60000001818 */
[----:B------:R-:W-:Y:S11]  /*25300*/  @!UPT UIADD3 URZ, URZ, URZ, URZ ;  /* 0x0000003f3f3ff290 */ /* 0x000ff6000fffe03f */
[----:B------:R-:W-:Y:S01]  /*25310*/  @!UPT UIADD3 URZ, URZ, URZ, URZ ;  /* 0x0000003f3f3ff290 */ /* 0x000fe2000fffe03f */
[----:B------:R-:W-:Y:S01]  /*25320*/  STL.64 [R1+0x2d0], R24 ;  /* 0x0002d01801007387 */ /* 0x000fe20000100a00 */
[----:B------:R0:W-:Y:S03]  /*25330*/  STL.64 [R1+0x2d8], R26 ;  /* 0x0002d81a01007387 */ /* 0x0001e60000100a00 */
[----:B0-----:R-:W3:Y:S01]  /*25340*/  LDL.LU.64 R26, [R1+0x19b8] ;  /* 0x0019b800011a7983 */ /* 0x001ee20000300a00 */
[----:B------:R-:W3:Y:S02]  /*25350*/  LDL.LU.64 R24, [R1+0x19b0] ;  /* 0x0019b00001187983 */ /* 0x000ee40000300a00 */
[----:B------:R-:W-:Y:S02]  /*25360*/  STL.64 [R1+0x1980], R6 ;  /* 0x0019800601007387 */ /* 0x000fe40000100a00 */
[----:B------:R0:W-:Y:S02]  /*25370*/  STL.64 [R1+0x1978], R4 ;  /* 0x0019780401007387 */ /* 0x0001e40000100a00 */
[----:B0-----:R-:W2:Y:S01]  /*25380*/  LDL.LU R4, [R1+0x2c0] ;  /* 0x0002c00001047983 */ /* 0x001ea20000300800 */
[----:B------:R-:W2:Y:S02]  /*25390*/  LDL.LU R5, [R1+0x2c4] ;  /* 0x0002c40001057983 */ /* 0x000ea40000300800 */
[----:B------:R-:W2:Y:S02]  /*253a0*/  LDL.LU R6, [R1+0x2c8] ;  /* 0x0002c80001067983 */ /* 0x000ea40000300800 */
[----:B------:R-:W2:Y:S01]  /*253b0*/  LDL.LU R7, [R1+0x2cc] ;  /* 0x0002cc0001077983 */ /* 0x000ea20000300800 */
[C---:B----4-:R-:W-:Y:S08]  /*253c0*/  HMMA.16816.F32 R12, R20.reuse, R10, R12 ;  /* 0x0000000a140c723c */ /* 0x050ff0000000180c */
[----:B--2---:R-:W-:Y:S01]  /*253d0*/  HMMA.16816.F32 R16, R20, R18, R4 ;  /* 0x000000121410723c */ /* 0x004fe20000001804 */
[----:B------:R-:W2:Y:S11]  /*253e0*/  LDL.LU R4, [R1+0x1f0] ;  /* 0x0001f00001047983 */ /* 0x000eb60000300800 */
[----:B------:R-:W-:Y:S11]  /*253f0*/  @!UPT UIADD3 URZ, URZ, URZ, URZ ;  /* 0x0000003f3f3ff290 */ /* 0x000ff6000fffe03f */
[----:B------:R-:W-:Y:S01]  /*25400*/  STL.64 [R1+0x500], R16 ;  /* 0x0005001001007387 */ /* 0x000fe20000100a00 */
[----:B------:R-:W-:Y:S02]  /*25410*/  STL.64 [R1+0x508], R18 ;  /* 0x0005081201007387 */ /* 0x000fe40000100a00 */
[----:B------:R-:W-:Y:S02]  /*25420*/  STL.64 [R1+0x210], R12 ;  /* 0x0002100c01007387 */ /* 0x000fe40000100a00 */
[----:B------:R0:W-:Y:S01]  /*25430*/  STL.64 [R1+0x218], R14 ;  /* 0x0002180e01007387 */ /* 0x0001e20000100a00 */
[----:B------:R-:W2:Y:S01]  /*25440*/  LDL.LU R5, [R1+0x1f4] ;  /* 0x0001f40001057983 */ /* 0x000ea20000300800 */
[----:B------:R-:W4:Y:S02]  /*25450*/  LDL.LU R6, [R1+0x1f8] ;  /* 0x0001f80001067983 */ /* 0x000f240000300800 */
[----:B------:R-:W4:Y:S02]  /*25460*/  LDL.LU R7, [R1+0x1fc] ;  /* 0x0001fc0001077983 */ /* 0x000f240000300800 */
[----:B----4-:R1:W-:Y:S01]  /*25470*/  STL.64 [R1+0x19a0], R6 ;  /* 0x0019a00601007387 */ /* 0x0103e20000100a00 */
[----:B--2---:R-:W-:Y:S02]  /*25480*/  STL.64 [R1+0x1998], R4 ;  /* 0x0019980401007387 */ /* 0x004fe40000100a00 */
[----:B0-----:R-:W2:Y:S01]  /*25490*/  LDL.64 R14, [R1+0x38] ;  /* 0x00003800010e7983 */ /* 0x001ea20000100a00 */
[----:B-1----:R-:W3:Y:S04]  /*254a0*/  LDL.64 R6, [R1+0x48] ;  /* 0x0000480001067983 */ /* 0x002ee80000100a00 */
[----:B--2---:R0:W-:Y:S01]  /*254b0*/  STL.64 [R1+0x19a8], R14 ;  /* 0x0019a80e01007387 */ /* 0x0041e20000100a00 */
[----:B------:R-:W3:Y:S02]  /*254c0*/  LDL.LU R12, [R1+0x200] ;  /* 0x00020000010c7983 */ /* 0x000ee40000300800 */
[----:B------:R-:W3:Y:S01]  /*254d0*/  LDL.LU R13, [R1+0x204] ;  /* 0x00020400010d7983 */ /* 0x000ee20000300800 */
[----:B0-----:R-:W3:Y:S01]  /*254e0*/  LDL.LU R14, [R1+0x208] ;  /* 0x00020800010e7983 */ /* 0x001ee20000300800 */
[----:B------:R-:W3:Y:S02]  /*254f0*/  LDL.LU R15, [R1+0x20c] ;  /* 0x00020c00010f7983 */ /* 0x000ee40000300800 */
[----:B------:R0:W-:Y:S02]  /*25500*/  STL.64 [R1+0x1958], R10 ;  /* 0x0019580a01007387 */ /* 0x0001e40000100a00 */
[----:B------:R-:W2:Y:S01]  /*25510*/  LDL.LU R8, [R1+0x1e0] ;  /* 0x0001e00001087983 */ /* 0x000ea20000300800 */
[----:B------:R-:W2:Y:S04]  /*25520*/  LDL.LU R9, [R1+0x1e4] ;  /* 0x0001e40001097983 */ /* 0x000ea80000300800 */
[----:B0-----:R-:W2:Y:S01]  /*25530*/  LDL.LU R10, [R1+0x1e8] ;  /* 0x0001e800010a7983 */ /* 0x001ea20000300800 */
[----:B------:R-:W2:Y:S02]  /*25540*/  LDL.LU R11, [R1+0x1ec] ;  /* 0x0001ec00010b7983 */ /* 0x000ea40000300800 */
[----:B------:R-:W4:Y:S02]  /*25550*/  LDL.LU R20, [R1+0x2b0] ;  /* 0x0002b00001147983 */ /* 0x000f240000300800 */
[----:B------:R-:W4:Y:S01]  /*25560*/  LDL.LU R21, [R1+0x2b4] ;  /* 0x0002b40001157983 */ /* 0x000f220000300800 */
[----:B------:R-:W2:Y:S01]  /*25570*/  LDL.LU R22, [R1+0x2b8] ;  /* 0x0002b80001167983 */ /* 0x000ea20000300800 */
[----:B------:R-:W2:Y:S03]  /*25580*/  LDL.LU R23, [R1+0x2bc] ;  /* 0x0002bc0001177983 */ /* 0x000ea60000300800 */
[----:B--2---:R-:W-:Y:S01]  /*25590*/  STL.64 [R1+0x18e0], R22 ;  /* 0x0018e01601007387 */ /* 0x004fe20000100a00 */
[----:B----4-:R0:W-:Y:S03]  /*255a0*/  STL.64 [R1+0x18d8], R20 ;  /* 0x0018d81401007387 */ /* 0x0101e60000100a00 */
        /* <DEDUP_REMOVED lines=11> */
[----:B---3--:R0:W-:Y:S01]  /*25660*/  STL.64 [R1+0x1900], R22 ;  /* 0x0019001601007387 */ /* 0x0081e20000100a00 */
[----:B--2---:R-:W-:Y:S02]  /*25670*/  STL.64 [R1+0x18f8], R20 ;  /* 0x0018f81401007387 */ /* 0x004fe40000100a00 */
[----:B------:R-:W2:Y:S02]  /*25680*/  LDL.LU R16, [R1+0x1d0] ;  /* 0x0001d00001107983 */ /* 0x000ea40000300800 */
[----:B------:R-:W2:Y:S01]  /*25690*/  LDL.LU R17, [R1+0x1d4] ;  /* 0x0001d40001117983 */ /* 0x000ea20000300800 */
[----:B------:R-:W2:Y:S01]  /*256a0*/  LDL.LU R18, [R1+0x1d8] ;  /* 0x0001d80001127983 */ /* 0x000ea20000300800 */
[----:B------:R-:W2:Y:S04]  /*256b0*/  LDL.LU R19, [R1+0x1dc] ;  /* 0x0001dc0001137983 */ /* 0x000ea80000300800 */
[----:B------:R-:W-:Y:S02]  /*256c0*/  STL.64 [R1+0x560], R12 ;  /* 0x0005600c01007387 */ /* 0x000fe40000100a00 */
[----:B------:R1:W-:Y:S02]  /*256d0*/  STL.64 [R1+0x568], R14 ;  /* 0x0005680e01007387 */ /* 0x0003e40000100a00 */
[----:B0-----:R-:W-:-:S02]  /*256e0*/  IMAD.MOV.U32 R22, RZ, RZ, R3 ;  /* 0x000000ffff167224 */ /* 0x001fc400078e0003 */
[----:B------:R-:W-:Y:S02]  /*256f0*/  IMAD.MOV.U32 R23, RZ, RZ, R0 ;  /* 0x000000ffff177224 */ /* 0x000fe400078e0000 */
[----:B------:R-:W-:Y:S02]  /*25700*/  IMAD.MOV.U32 R3, RZ, RZ, R6 ;  /* 0x000000ffff037224 */ /* 0x000fe400078e0006 */
[----:B------:R-:W-:Y:S01]  /*25710*/  IMAD.MOV.U32 R0, RZ, RZ, R7 ;  /* 0x000000ffff007224 */ /* 0x000fe200078e0007 */
[----:B-1----:R-:W3:Y:S01]  /*25720*/  LDL.LU.64 R14, [R1+0x19a8] ;  /* 0x0019a800010e7983 */ /* 0x002ee20000300a00 */
[----:B------:R-:W3:Y:S02]  /*25730*/  LDL.LU.64 R6, [R1+0x19a0] ;  /* 0x0019a00001067983 */ /* 0x000ee40000300a00 */
[----:B------:R-:W3:Y:S01]  /*25740*/  LDL.LU.64 R4, [R1+0x1998] ;  /* 0x0019980001047983 */ /* 0x000ee20000300a00 */
[C---:B------:R-:W-:Y:S08]  /*25750*/  HMMA.16816.F32 R8, R24.reuse, R22, R8 ;  /* 0x000000161808723c */ /* 0x040ff00000001808 */
[----:B---3--:R-:W-:Y:S11]  /*25760*/  HMMA.16816.F32 R4, R24, R14, R4 ;  /* 0x0000000e1804723c */ /* 0x008ff60000001804 */
[----:B------:R-:W-:Y:S11]  /*25770*/  @!UPT UIADD3 URZ, URZ, URZ, URZ ;  /* 0x0000003f3f3ff290 */ /* 0x000ff6000fffe03f */
[----:B------:R-:W-:Y:S01]  /*25780*/  @!UPT UIADD3 URZ, URZ, URZ, URZ ;  /* 0x0000003f3f3ff290 */ /* 0x000fe2000fffe03f */
[----:B------:R0:W-:Y:S01]  /*25790*/  STL.64 [R1+0x550], R4 ;  /* 0x0005500401007387 */ /* 0x0001e20000100a00 */
[----:B------:R-:W-:Y:S02]  /*257a0*/  STL.64 [R1+0x558], R6 ;  /* 0x0005580601007387 */ /* 0x000fe40000100a00 */
[----:B0-----:R-:W-:Y:S02]  /*257b0*/  IMAD.MOV.U32 R5, RZ, RZ, R14 ;  /* 0x000000ffff057224 */ /* 0x001fe400078e000e */
[----:B------:R-:W-:Y:S02]  /*257c0*/  IMAD.MOV.U32 R4, RZ, RZ, R15 ;  /* 0x000000ffff047224 */ /* 0x000fe400078e000f */
[----:B------:R-:W2:Y:S01]  /*257d0*/  LDL.LU.64 R14, [R1+0x1990] ;  /* 0x00199000010e7983 */ /* 0x000ea20000300a00 */
[----:B------:R-:W-:Y:S02]  /*257e0*/  STL.64 [R1+0x540], R8 ;  /* 0x0005400801007387 */ /* 0x000fe40000100a00 */
[----:B------:R0:W-:Y:S02]  /*257f0*/  STL.64 [R1+0x548], R10 ;  /* 0x0005480a01007387 */ /* 0x0001e40000100a00 */
[----:B0-----:R-:W3:Y:S04]  /*25800*/  LDL.64 R10, [R1+0x78] ;  /* 0x00007800010a7983 */ /* 0x001ee80000100a00 */
        /* <DEDUP_REMOVED lines=15> */
[----:B------:R0:W-:Y:S01]  /*25900*/  STL.64 [R1+0x1950], R22 ;  /* 0x0019501601007387 */ /* 0x0001e20000100a00 */
[----:B------:R-:W3:Y:S02]  /*25910*/  LDL.LU R20, [R1+0x100] ;  /* 0x0001000001147983 */ /* 0x000ee40000300800 */
[----:B------:R-:W3:Y:S01]  /*25920*/  LDL.LU R21, [R1+0x104] ;  /* 0x0001040001157983 */ /* 0x000ee20000300800 */
[----:B0-----:R-:W3:Y:S01]  /*25930*/  LDL.LU R22, [R1+0x108] ;  /* 0x0001080001167983 */ /* 0x001ee20000300800 */
[----:B------:R-:W3:Y:S01]  /*25940*/  LDL.LU R23, [R1+0x10c] ;  /* 0x00010c0001177983 */ /* 0x000ee20000300800 */
[C---:B--2---:R-:W-:Y:S02]  /*25950*/  HMMA.16816.F32 R16, R24.reuse, R14, R16 ;  /* 0x0000000e1810723c */ /* 0x044fe40000001810 */
[----:B---3--:R-:W-:Y:S01]  /*25960*/  STL.64 [R1+0x1968], R22 ;  /* 0x0019681601007387 */ /* 0x008fe20000100a00 */
        /* <DEDUP_REMOVED lines=30> */
[----:B0-----:R-:W4:Y:S01]  /*25b50*/  LDL.LU.64 R6, [R1+0x1980] ;  /* 0x0019800001067983 */ /* 0x001f220000300a00 */
[----:B------:R-:W3:Y:S01]  /*25b60*/  LDL.LU.64 R4, [R1+0x1978] ;  /* 0x0019780001047983 */ /* 0x000ee20000300a00 */
[C---:B----4-:R-:W-:Y:S11]  /*25b70*/  HMMA.16816.F32 R8, R24.reuse, R6, R8 ;  /* 0x000000061808723c */ /* 0x050ff60000001808 */
[----:B------:R-:W-:Y:S11]  /*25b80*/  @!UPT UIADD3 URZ, URZ, URZ, URZ ;  /* 0x0000003f3f3ff290 */ /* 0x000ff6000fffe03f */
[----:B------:R-:W-:Y:S01]  /*25b90*/  @!UPT UIADD3 URZ, URZ, URZ, URZ ;  /* 0x0000003f3f3ff290 */ /* 0x000fe2000fffe03f */
[----:B------:R-:W-:Y:S01]  /*25ba0*/  STL.64 [R1+0x1e0], R8 ;  /* 0x0001e00801007387 */ /* 0x000fe20000100a00 */
[----:B------:R0:W-:Y:S03]  /*25bb0*/  STL.64 [R1+0x1e8], R10 ;  /* 0x0001e80a01007387 */ /* 0x0001e60000100a00 */
        /* <DEDUP_REMOVED lines=15> */
[----:B------:R-:W-:Y:S01]  /*25cb0*/  STL.64 [R1+0x4f0], R24 ;  /* 0x0004f01801007387 */ /* 0x000fe20000100a00 */
[----:B------:R-:W-:Y:S01]  /*25cc0*/  STL.64 [R1+0x4f8], R26 ;  /* 0x0004f81a01007387 */ /* 0x000fe20000100a00 */
        /* <DEDUP_REMOVED lines=38> */
[----:B------:R-:W0:Y:S04]  /*25f30*/  LDSM.16.MT88.4 R16, [R2+0x14200] ;  /* 0x014200000210783b */ /* 0x000e280000004200 */
[----:B0-----:R-:W-:Y:S01]  /*25f40*/  STL.64 [R1+0x1858], R18 ;  /* 0x0018581201007387 */ /* 0x001fe20000100a00 */
[----:B------:R0:W-:Y:S03]  /*25f50*/  STL.64 [R1+0x1850], R16 ;  /* 0x0018501001007387 */ /* 0x0001e60000100a00 */
[----:B0-----:R-:W4:Y:S01]  /*25f60*/  LDL.LU R16, [R1+0x3e0] ;  /* 0x0003e00001107983 */ /* 0x001f220000300800 */
[----:B------:R-:W4:Y:S02]  /*25f70*/  LDL.LU R17, [R1+0x3e4] ;  /* 0x0003e40001117983 */ /* 0x000f240000300800 */
[----:B------:R-:W4:Y:S02]  /*25f80*/  LDL.LU R18, [R1+0x3e8] ;  /* 0x0003e80001127983 */ /* 0x000f240000300800 */
[----:B------:R-:W4:Y:S01]  /*25f90*/  LDL.LU R19, [R1+0x3ec] ;  /* 0x0003ec0001137983 */ /* 0x000f220000300800 */
[----:B------:R-:W-:Y:S01]  /*25fa0*/  STL.64 [R1+0x1878], R6 ;  /* 0x0018780601007387 */ /* 0x000fe20000100a00 */
[----:B---3--:R0:W-:Y:S01]  /*25fb0*/  STL.64 [R1+0x1870], R4 ;  /* 0x0018700401007387 */ /* 0x0081e20000100a00 */
[C---:B--2---:R-:W-:Y:S11]  /*25fc0*/  HMMA.16816.F32 R20, R8.reuse, R6, R20 ;  /* 0x000000060814723c */ /* 0x044ff60000001814 */
[----:B------:R-:W-:Y:S11]  /*25fd0*/  @!UPT UIADD3 URZ, URZ, URZ, URZ ;  /* 0x0000003f3f3ff290 */ /* 0x000ff6000fffe03f */
[----:B------:R-:W-:Y:S01]  /*25fe0*/  @!UPT UIADD3 URZ, URZ, URZ, URZ ;  /* 0x0000003f3f3ff290 */ /* 0x000fe2000fffe03f */
[----:B------:R-:W-:Y:S01]  /*25ff0*/  STL.64 [R1+0x4c0], R20 ;  /* 0x0004c01401007387 */ /* 0x000fe20000100a00 */
[----:B------:R-:W-:Y:S02]  /*26000*/  STL.64 [R1+0x4c8], R22 ;  /* 0x0004c81601007387 */ /* 0x000fe40000100a00 */
[----:B0-----:R-:W2:Y:S02]  /*26010*/  LDL.LU R4, [R1+0x3f0] ;  /* 0x0003f00001047983 */ /* 0x001ea40000300800 */
[----:B------:R-:W2:Y:S01]  /*26020*/  LDL.LU R5, [R1+0x3f4] ;  /* 0x0003f40001057983 */ /* 0x000ea20000300800 */
[----:B------:R-:W2:Y:S01]  /*26030*/  LDL.LU R6, [R1+0x3f8] ;  /* 0x0003f80001067983 */ /* 0x000ea20000300800 */
[----:B------:R-:W2:Y:S02]  /*26040*/  LDL.LU R7, [R1+0x3fc] ;  /* 0x0003fc0001077983 */ /* 0x000ea40000300800 */
[----:B------:R-:W-:Y:S01]  /*26050*/  IMAD.MOV.U32 R27, RZ, RZ, R0 ;  /* 0x000000ffff1b7224 */ /* 0x000fe200078e0000 */
[----:B------:R-:W0:Y:S04]  /*26060*/  LDSM.16.MT88.4 R20, [R2+0x14280] ;  /* 0x014280000214783b */ /* 0x000e280000004200 */
[----:B0-----:R-:W-:Y:S01]  /*26070*/  STL.64 [R1+0x17d8], R22 ;  /* 0x0017d81601007387 */ /* 0x001fe20000100a00 */
[----:B------:R-:W-:Y:S01]  /*26080*/  STL.64 [R1+0x17d0], R20 ;  /* 0x0017d01401007387 */ /* 0x000fe20000100a00 */
[C---:B--2---:R-:W-:Y:S02]  /*26090*/  HMMA.16816.F32 R4, R8.reuse, R26, R4 ;  /* 0x0000001a0804723c */ /* 0x044fe40000001804 */
[----:B------:R-:W0:Y:S04]  /*260a0*/  LDSM.16.MT88.4 R24, [R2+0x14300] ;  /* 0x014300000218783b */ /* 0x000e280000004200 */
[----:B0-----:R0:W-:Y:S11]  /*260b0*/  STL.64 [R1+0x1750], R26 ;  /* 0x0017501a01007387 */ /* 0x0011f60000100a00 */
[----:B------:R-:W-:Y:S06]  /*260c0*/  @!UPT UIADD3 URZ, URZ, URZ, URZ ;  /* 0x0000003f3f3ff290 */ /* 0x000fec000fffe03f */
[----:B------:R-:W-:Y:S02]  /*260d0*/  STL.64 [R1+0x3f0], R4 ;  /* 0x0003f00401007387 */ /* 0x000fe40000100a00 */
[----:B------:R4:W-:Y:S02]  /*260e0*/  STL.64 [R1+0x3f8], R6 ;  /* 0x0003f80601007387 */ /* 0x0009e40000100a00 */
[----:B------:R-:W-:Y:S01]  /*260f0*/  STL.64 [R1+0x1748], R24 ;  /* 0x0017481801007387 */ /* 0x000fe20000100a00 */
[----:B0-----:R-:W4:Y:S02]  /*26100*/  LDL.LU.64 R26, [R1+0x88] ;  /* 0x00008800011a7983 */ /* 0x001f240000300a00 */
[----:B----4-:R-:W-:Y:S02]  /*26110*/  HMMA.16816.F32 R4, R8, R26, R16 ;  /* 0x0000001a0804723c */ /* 0x010fe40000001810 */
        /* <DEDUP_REMOVED lines=17> */
[----:B------:R-:W4:Y:S01]  /*26230*/  LDL.LU R20, [R1+0x440] ;  /* 0x0004400001147983 */ /* 0x000f220000300800 */
[----:B------:R-:W4:Y:S02]  /*26240*/  LDL.LU R21, [R1+0x444] ;  /* 0x0004440001157983 */ /* 0x000f240000300800 */
[----:B------:R-:W2:Y:S02]  /*26250*/  LDL.LU R22, [R1+0x448] ;  /* 0x0004480001167983 */ /* 0x000ea40000300800 */
[----:B------:R-:W2:Y:S02]  /*26260*/  LDL.LU R23, [R1+0x44c] ;  /* 0x00044c0001177983 */ /* 0x000ea40000300800 */
[----:B--2---:R0:W-:Y:S01]  /*26270*/  STL.64 [R1+0x18b0], R22 ;  /* 0x0018b01601007387 */ /* 0x0041e20000100a00 */
[----:B----4-:R1:W-:Y:S03]  /*26280*/  STL.64 [R1+0x18a8], R20 ;  /* 0x0018a81401007387 */ /* 0x0103e60000100a00 */
[----:B0-----:R-:W2:Y:S04]  /*26290*/  LDL R22, [R1+0x38] ;  /* 0x0000380001167983 */ /* 0x001ea80000100800 */
[----:B------:R-:W2:Y:S04]  /*262a0*/  LDL R23, [R1+0x3c] ;  /* 0x00003c0001177983 */ /* 0x000ea80000100800 */
[----:B--2---:R0:W-:Y:S01]  /*262b0*/  STL.64 [R1+0x18c0], R22 ;  /* 0x0018c01601007387 */ /* 0x0041e20000100a00 */
[----:B------:R-:W2:Y:S02]  /*262c0*/  LDL R18, [R1+0x48] ;  /* 0x0000480001127983 */ /* 0x000ea40000100800 */
[----:B------:R-:W2:Y:S02]  /*262d0*/  LDL R19, [R1+0x4c] ;  /* 0x00004c0001137983 */ /* 0x000ea40000100800 */
[----:B-1----:R-:W2:Y:S01]  /*262e0*/  LDL.LU R20, [R1+0x460] ;  /* 0x0004600001147983 */ /* 0x002ea20000300800 */
[----:B------:R-:W2:Y:S04]  /*262f0*/  LDL.LU R21, [R1+0x464] ;  /* 0x0004640001157983 */ /* 0x000ea80000300800 */
[----:B0-----:R-:W2:Y:S01]  /*26300*/  LDL.LU R22, [R1+0x468] ;  /* 0x0004680001167983 */ /* 0x001ea20000300800 */
[----:B------:R-:W2:Y:S02]  /*26310*/  LDL.LU R23, [R1+0x46c] ;  /* 0x00046c0001177983 */ /* 0x000ea40000300800 */
[----:B---3--:R0:W-:Y:S02]  /*26320*/  STL.64 [R1+0x1788], R10 ;  /* 0x0017880a01007387 */ /* 0x0081e40000100a00 */
[----:B------:R1:W-:Y:S01]  /*26330*/  STL.64 [R1+0x1780], R8 ;  /* 0x0017800801007387 */ /* 0x0003e20000100a00 */
[----:B0-----:R-:W3:Y:S04]  /*26340*/  LDL R10, [R1+0x18] ;  /* 0x00001800010a7983 */ /* 0x001ee80000100800 */
[----:B------:R-:W3:Y:S01]  /*26350*/  LDL R11, [R1+0x1c] ;  /* 0x00001c00010b7983 */ /* 0x000ee20000100800 */
[----:B------:R-:W-:-:S02]  /*26360*/  IMAD.MOV.U32 R6, RZ, RZ, R29 ;  /* 0x000000ffff067224 */ /* 0x000fc400078e001d */
[----:B------:R-:W-:Y:S01]  /*26370*/  IMAD.MOV.U32 R7, RZ, RZ, R3 ;  /* 0x000000ffff077224 */ /* 0x000fe200078e0003 */
[----:B---3--:R0:W-:Y:S01]  /*26380*/  STL.64 [R1+0x18b8], R10 ;  /* 0x0018b80a01007387 */ /* 0x0081e20000100a00 */
[----:B-1----:R-:W3:Y:S02]  /*26390*/  LDL.LU R8, [R1+0x450] ;  /* 0x0004500001087983 */ /* 0x002ee40000300800 */
[----:B------:R-:W3:Y:S01]  /*263a0*/  LDL.LU R9, [R1+0x454] ;  /* 0x0004540001097983 */ /* 0x000ee20000300800 */
[----:B0-----:R-:W3:Y:S01]  /*263b0*/  LDL.LU R10, [R1+0x458] ;  /* 0x00045800010a7983 */ /* 0x001ee20000300800 */
[----:B------:R-:W3:Y:S02]  /*263c0*/  LDL.LU R11, [R1+0x45c] ;  /* 0x00045c00010b7983 */ /* 0x000ee40000300800 */
[----:B------:R-:W4:Y:S02]  /*263d0*/  LDL.LU R29, [R1+0x18d4] ;  /* 0x0018d400011d7983 */ /* 0x000f240000300800 */
[----:B------:R-:W2:Y:S01]  /*263e0*/  LDL.LU R3, [R1+0x18d0] ;  /* 0x0018d00001037983 */ /* 0x000ea20000300800 */
[----:B------:R-:W-:Y:S01]  /*263f0*/  STL.64 [R1+0x1890], R6 ;  /* 0x0018900601007387 */ /* 0x000fe20000100a00 */
[----:B------:R-:W2:Y:S02]  /*26400*/  LDL.LU.64 R26, [R1+0x78] ;  /* 0x00007800011a7983 */ /* 0x000ea40000300a00 */
[----:B------:R-:W-:-:S02]  /*26410*/  IMAD.MOV.U32 R28, RZ, RZ, R14 ;  /* 0x000000ffff1c7224 */ /* 0x000fc400078e000e */
[----:B------:R-:W-:Y:S02]  /*26420*/  IMAD.MOV.U32 R0, RZ, RZ, R15 ;  /* 0x000000ffff007224 */ /* 0x000fe400078e000f */
[----:B------:R-:W0:Y:S04]  /*26430*/  LDSM.16.MT88.4 R12, [R2+0x14180] ;  /* 0x01418000020c783b */ /* 0x000e280000004200 */
[----:B--2---:R1:W-:Y:S01]  /*26440*/  STL.64 [R1+0x1868], R26 ;  /* 0x0018681a01007387 */ /* 0x0043e20000100a00 */
[----:B------:R-:W2:Y:S02]  /*26450*/  LDL.LU R24, [R1+0x410] ;  /* 0x0004100001187983 */ /* 0x000ea40000300800 */
[----:B------:R-:W2:Y:S01]  /*26460*/  LDL.LU R25, [R1+0x414] ;  /* 0x0004140001197983 */ /* 0x000ea20000300800 */
[----:B-1----:R-:W2:Y:S01]  /*26470*/  LDL.LU R26, [R1+0x418] ;  /* 0x00041800011a7983 */ /* 0x002ea20000300800 */
[----:B------:R-:W2:Y:S02]  /*26480*/  LDL.LU R27, [R1+0x41c] ;  /* 0x00041c00011b7983 */ /* 0x000ea40000300800 */
[----:B------:R-:W-:-:S02]  /*26490*/  IMAD.MOV.U32 R6, RZ, RZ, R28 ;  /* 0x000000ffff067224 */ /* 0x000fc400078e001c */
[----:B------:R-:W-:Y:S01]  /*264a0*/  IMAD.MOV.U32 R7, RZ, RZ, R0 ;  /* 0x000000ffff077224 */ /* 0x000fe200078e0000 */
[----:B------:R-:W3:Y:S01]  /*264b0*/  LDL.LU R28, [R1+0x18cc] ;  /* 0x0018cc00011c7983 */ /* 0x000ee20000300800 */
[----:B------:R-:W3:Y:S03]  /*264c0*/  LDL.LU R0, [R1+0x18c8] ;  /* 0x0018c80001007983 */ /* 0x000ee60000300800 */
[----:B--2---:R-:W-:Y:S01]  /*264d0*/  STL.64 [R1+0x1888], R26 ;  /* 0x0018881a01007387 */ /* 0x004fe20000100a00 */
[----:B------:R1:W-:Y:S03]  /*264e0*/  STL.64 [R1+0x1880], R24 ;  /* 0x0018801801007387 */ /* 0x0003e60000100a00 */
[----:B-1----:R-:W2:Y:S01]  /*264f0*/  LDL.LU R24, [R1+0x420] ;  /* 0x0004200001187983 */ /* 0x002ea20000300800 */
[----:B------:R-:W2:Y:S02]  /*26500*/  LDL.LU R25, [R1+0x424] ;  /* 0x0004240001197983 */ /* 0x000ea40000300800 */
[----:B------:R-:W2:Y:S02]  /*26510*/  LDL.LU R26, [R1+0x428] ;  /* 0x00042800011a7983 */ /* 0x000ea40000300800 */
[----:B------:R-:W2:Y:S01]  /*26520*/  LDL.LU R27, [R1+0x42c] ;  /* 0x00042c00011b7983 */ /* 0x000ea20000300800 */
[C---:B0-----:R-:W-:Y:S01]  /*26530*/  HMMA.16816.F32 R16, R12.reuse, R18, R20 ;  /* 0x000000120c10723c */ /* 0x041fe20000001814 */
[----:B--2---:R-:W-:Y:S01]  /*26540*/  STL.64 [R1+0x18a0], R26 ;  /* 0x0018a01a01007387 */ /* 0x004fe20000100a00 */
[----:B------:R0:W-:Y:S03]  /*26550*/  STL.64 [R1+0x1898], R24 ;  /* 0x0018981801007387 */ /* 0x0001e60000100a00 */
[----:B0-----:R-:W2:Y:S01]  /*26560*/  LDL.LU R24, [R1+0x430] ;  /* 0x0004300001187983 */ /* 0x001ea20000300800 */
[----:B------:R-:W2:Y:S02]  /*26570*/  LDL.LU R25, [R1+0x434] ;  /* 0x0004340001197983 */ /* 0x000ea40000300800 */
[----:B------:R-:W2:Y:S02]  /*26580*/  LDL.LU R26, [R1+0x438] ;  /* 0x00043800011a7983 */ /* 0x000ea40000300800 */
[----:B------:R-:W2:Y:S01]  /*26590*/  LDL.LU R27, [R1+0x43c] ;  /* 0x00043c00011b7983 */ /* 0x000ea20000300800 */
[----:B------:R-:W3:Y:S11]  /*265a0*/  LDL.LU.64 R22, [R1+0x18c0] ;  /* 0x0018c00001167983 */ /* 0x000ef60000300a00 */
[----:B------:R-:W-:Y:S01]  /*265b0*/  @!UPT UIADD3 URZ, URZ, URZ, URZ ;  /* 0x0000003f3f3ff290 */ /* 0x000fe2000fffe03f */
[----:B------:R0:W-:Y:S02]  /*265c0*/  STL.64 [R1+0x460], R16 ;  /* 0x0004601001007387 */ /* 0x0001e40000100a00 */
[----:B------:R1:W-:Y:S01]  /*265d0*/  STL.64 [R1+0x468], R18 ;  /* 0x0004681201007387 */ /* 0x0003e20000100a00 */
[----:B0-----:R-:W2:Y:S01]  /*265e0*/  LDL.LU R16, [R1+0x3d0] ;  /* 0x0003d00001107983 */ /* 0x001ea20000300800 */
[----:B------:R-:W2:Y:S02]  /*265f0*/  LDL.LU R17, [R1+0x3d4] ;  /* 0x0003d40001117983 */ /* 0x000ea40000300800 */
[----:B-1----:R-:W2:Y:S02]  /*26600*/  LDL.LU R18, [R1+0x3d8] ;  /* 0x0003d80001127983 */ /* 0x002ea40000300800 */
[----:B------:R-:W2:Y:S01]  /*26610*/  LDL.LU R19, [R1+0x3dc] ;  /* 0x0003dc0001137983 */ /* 0x000ea20000300800 */
[C---:B---3--:R-:W-:Y:S01]  /*26620*/  HMMA.16816.F32 R20, R12.reuse, R22, R8 ;  /* 0x000000160c14723c */ /* 0x048fe20000001808 */
[----:B------:R-:W3:Y:S11]  /*26630*/  LDL.LU.64 R10, [R1+0x18b8] ;  /* 0x0018b800010a7983 */ /* 0x000ef60000300a00 */
[----:B------:R-:W-:Y:S11]  /*26640*/  @!UPT UIADD3 URZ, URZ, URZ, URZ ;  /* 0x0000003f3f3ff290 */ /* 0x000ff6000fffe03f */
[----:B------:R-:W-:Y:S01]  /*26650*/  STL.64 [R1+0x450], R20 ;  /* 0x0004501401007387 */ /* 0x000fe20000100a00 */
[----:B------:R0:W-:Y:S03]  /*26660*/  STL.64 [R1+0x458], R22 ;  /* 0x0004581601007387 */ /* 0x0001e60000100a00 */
[----:B0-----:R-:W2:Y:S01]  /*26670*/  LDL.LU.64 R22, [R1+0x18b0] ;  /* 0x0018b00001167983 */ /* 0x001ea20000300a00 */
[----:B------:R-:W2:Y:S03]  /*26680*/  LDL.LU.64 R20, [R1+0x18a8] ;  /* 0x0018a80001147983 */ /* 0x000ea60000300a00 */
[----:B---3--:R0:W-:Y:S01]  /*26690*/  STL.64 [R1+0x1828], R10 ;  /* 0x0018280a01007387 */ /* 0x0081e20000100a00 */
[----:B------:R-:W3:Y:S01]  /*266a0*/  LDL.LU R8, [R1+0x3b0] ;  /* 0x0003b00001087983 */ /* 0x000ee20000300800 */
[C---:B--2---:R-:W-:Y:S11]  /*266b0*/  HMMA.16816.F32 R20, R12.reuse, R10, R20 ;  /* 0x0000000a0c14723c */ /* 0x044ff60000001814 */
[----:B------:R-:W-:Y:S11]  /*266c0*/  @!UPT UIADD3 URZ, URZ, URZ, URZ ;  /* 0x0000003f3f3ff290 */ /* 0x000ff6000fffe03f */
[----:B------:R-:W-:Y:S01]  /*266d0*/  @!UPT UIADD3 URZ, URZ, URZ, URZ ;  /* 0x0000003f3f3ff290 */ /* 0x000fe2000fffe03f */
[----:B------:R-:W-:Y:S01]  /*266e0*/  STL.64 [R1+0x440], R20 ;  /* 0x0004401401007387 */ /* 0x000fe20000100a00 */
[----:B------:R-:W-:Y:S02]  /*266f0*/  STL.64 [R1+0x448], R22 ;  /* 0x0004481601007387 */ /* 0x000fe40000100a00 */
[----:B------:R-:W3:Y:S02]  /*26700*/  LDL.LU R9, [R1+0x3b4] ;  /* 0x0003b40001097983 */ /* 0x000ee40000300800 */
[----:B0-----:R-:W2:Y:S01]  /*26710*/  LDL.LU R10, [R1+0x3b8] ;  /* 0x0003b800010a7983 */ /* 0x001ea20000300800 */
[----:B------:R-:W2:Y:S01]  /*26720*/  LDL.LU R11, [R1+0x3bc] ;  /* 0x0003bc00010b7983 */ /* 0x000ea20000300800 */
[C---:B------:R-:W-:Y:S03]  /*26730*/  HMMA.16816.F32 R4, R12.reuse, R6, R24 ;  /* 0x000000060c04723c */ /* 0x040fe60000001818 */
[----:B--2---:R0:W-:Y:S01]  /*26740*/  STL.64 [R1+0x1838], R10 ;  /* 0x0018380a01007387 */ /* 0x0041e20000100a00 */
[----:B---3--:R-:W-:Y:S03]  /*26750*/  STL.64 [R1+0x1830], R8 ;  /* 0x0018300801007387 */ /* 0x008fe60000100a00 */
[----:B0-----:R-:W2:Y:S01]  /*26760*/  LDL.64 R10, [R1+0x48] ;  /* 0x00004800010a7983 */ /* 0x001ea20000100a00 */
[----:B------:R-:W3:Y:S02]  /*26770*/  LDL.LU R20, [R1+0x3a0] ;  /* 0x0003a00001147983 */ /* 0x000ee40000300800 */
[----:B------:R-:W3:Y:S02]  /*26780*/  LDL.LU R21, [R1+0x3a4] ;  /* 0x0003a40001157983 */ /* 0x000ee40000300800 */
[----:B------:R-:W2:Y:S01]  /*26790*/  LDL.LU R22, [R1+0x3a8] ;  /* 0x0003a80001167983 */ /* 0x000ea20000300800 */
[----:B------:R-:W2:Y:S04]  /*267a0*/  LDL.LU R23, [R1+0x3ac] ;  /* 0x0003ac0001177983 */ /* 0x000ea80000300800 */
[----:B--2---:R-:W-:Y:S01]  /*267b0*/  STL.64 [R1+0x1848], R22 ;  /* 0x0018481601007387 */ /* 0x004fe20000100a00 */
[----:B---3--:R0:W-:Y:S03]  /*267c0*/  STL.64 [R1+0x1840], R20 ;  /* 0x0018401401007387 */ /* 0x0081e60000100a00 */
[----:B0-----:R-:W2:Y:S01]  /*267d0*/  LDL.LU R20, [R1+0x3c0] ;  /* 0x0003c00001147983 */ /* 0x001ea20000300800 */
[----:B------:R-:W2:Y:S02]  /*267e0*/  LDL.LU R21, [R1+0x3c4] ;  /* 0x0003c40001157983 */ /* 0x000ea40000300800 */
[----:B------:R-:W2:Y:S02]  /*267f0*/  LDL.LU R22, [R1+0x3c8] ;  /* 0x0003c80001167983 */ /* 0x000ea40000300800 */
[----:B------:R-:W2:Y:S01]  /*26800*/  LDL.LU R23, [R1+0x3cc] ;  /* 0x0003cc0001177983 */ /* 0x000ea20000300800 */
[----:B------:R-:W3:Y:S01]  /*26810*/  LDL.LU.64 R26, [R1+0x18a0] ;  /* 0x0018a000011a7983 */ /* 0x000ee20000300a00 */
[----:B------:R-:W3:Y:S02]  /*26820*/  LDL.LU.64 R24, [R1+0x1898] ;  /* 0x0018980001187983 */ /* 0x000ee40000300a00 */
[----:B------:R-:W-:Y:S02]  /*26830*/  STL.64 [R1+0x430], R4 ;  /* 0x0004300401007387 */ /* 0x000fe40000100a00 */
[----:B------:R0:W-:Y:S02]  /*26840*/  STL.64 [R1+0x438], R6 ;  /* 0x0004380601007387 */ /* 0x0001e40000100a00 */
        /* <DEDUP_REMOVED lines=14> */
[----:B0-----:R-:W3:Y:S01]  /*26930*/  LDL.LU.64 R26, [R1+0x1868] ;  /* 0x00186800011a7983 */ /* 0x001ee20000300a00 */
[----:B------:R-:W-:Y:S02]  /*26940*/  STL.64 [R1+0x1800], R6 ;  /* 0x0018000601007387 */ /* 0x000fe40000100a00 */
[----:B--2---:R0:W-:Y:S02]  /*26950*/  STL.64 [R1+0x17f8], R4 ;  /* 0x0017f80401007387 */ /* 0x0041e40000100a00 */
        /* <DEDUP_REMOVED lines=8> */
[----:B------:R1:W-:Y:S02]  /*269e0*/  STL.64 [R1+0x408], R6 ;  /* 0x0004080601007387 */ /* 0x0003e40000100a00 */
[----:B0-----:R-:W-:Y:S02]  /*269f0*/  IMAD.MOV.U32 R5, RZ, RZ, R26 ;  /* 0x000000ffff057224 */ /* 0x001fe400078e001a */
[----:B------:R-:W-:Y:S02]  /*26a00*/  IMAD.MOV.U32 R4, RZ, RZ, R27 ;  /* 0x000000ffff047224 */ /* 0x000fe400078e001b */
[----:B------:R-:W2:Y:S01]  /*26a10*/  LDL.LU.64 R26, [R1+0x1860] ;  /* 0x00186000011a7983 */ /* 0x000ea20000300a00 */
[----:B-1----:R-:W3:Y:S01]  /*26a20*/  LDL.64 R6, [R1+0x28] ;  /* 0x0000280001067983 */ /* 0x002ee20000100a00 */
[----:B--2---:R-:W-:Y:S02]  /*26a30*/  HMMA.16816.F32 R12, R12, R26, R16 ;  /* 0x0000001a0c0c723c */ /* 0x004fe40000001810 */
[----:B---3--:R0:W-:Y:S01]  /*26a40*/  STL.64 [R1+0x1810], R6 ;  /* 0x0018100601007387 */ /* 0x0081e20000100a00 */
[----:B------:R-:W2:Y:S02]  /*26a50*/  LDL.LU.64 R18, [R1+0x1858] ;  /* 0x0018580001127983 */ /* 0x000ea40000300a00 */
[----:B------:R-:W2:Y:S01]  /*26a60*/  LDL.LU.64 R16, [R1+0x1850] ;  /* 0x0018500001107983 */ /* 0x000ea20000300a00 */
[----:B0-----:R-:W3:Y:S01]  /*26a70*/  LDL.LU.64 R6, [R1+0x8] ;  /* 0x0000080001067983 */ /* 0x001ee20000300a00 */
[----:B------:R0:W-:Y:S11]  /*26a80*/  STL.64 [R1+0x17e0], R26 ;  /* 0x0017e01a01007387 */ /* 0x0001f60000100a00 */
[----:B------:R-:W-:Y:S05]  /*26a90*/  @!UPT UIADD3 URZ, URZ, URZ, URZ ;  /* 0x0000003f3f3ff290 */ /* 0x000fea000fffe03f */
[----:B------:R-:W-:Y:S01]  /*26aa0*/  STL.64 [R1+0x3d0], R12 ;  /* 0x0003d00c01007387 */ /* 0x000fe20000100a00 */
[----:B------:R1:W-:Y:S02]  /*26ab0*/  STL.64 [R1+0x3d8], R14 ;  /* 0x0003d80e01007387 */ /* 0x0003e40000100a00 */
[----:B0-----:R-:W3:Y:S02]  /*26ac0*/  LDL.64 R26, [R1+0x38] ;  /* 0x00003800011a7983 */ /* 0x001ee40000100a00 */
[----:B-1----:R-:W-:Y:S02]  /*26ad0*/  IMAD.MOV.U32 R14, RZ, RZ, R5 ;  /* 0x000000ffff0e7224 */ /* 0x002fe400078e0005 */
[----:B------:R-:W-:-:S05]  /*26ae0*/  IMAD.MOV.U32 R15, RZ, RZ, R4 ;  /* 0x000000ffff0f7224 */ /* 0x000fca00078e0004 */
[----:B------:R0:W-:Y:S01]  /*26af0*/  STL.64 [R1+0x1808], R14 ;  /* 0x0018080e01007387 */ /* 0x0001e20000100a00 */
[----:B------:R-:W3:Y:S02]  /*26b00*/  LDL.LU R12, [R1+0x380] ;  /* 0x00038000010c7983 */ /* 0x000ee40000300800 */
[----:B------:R-:W3:Y:S01]  /*26b10*/  LDL.LU R13, [R1+0x384] ;  /* 0x00038400010d7983 */ /* 0x000ee20000300800 */
[----:B0-----:R-:W3:Y:S01]  /*26b20*/  LDL.LU R14, [R1+0x388] ;  /* 0x00038800010e7983 */ /* 0x001ee20000300800 */
[----:B------:R-:W3:Y:S02]  /*26b30*/  LDL.LU R15, [R1+0x38c] ;  /* 0x00038c00010f7983 */ /* 0x000ee40000300800 */
[----:B------:R-:W-:Y:S02]  /*26b40*/  IMAD.MOV.U32 R5, RZ, RZ, R10 ;  /* 0x000000ffff057224 */ /* 0x000fe400078e000a */
[----:B------:R-:W-:Y:S01]  /*26b50*/  IMAD.MOV.U32 R4, RZ, RZ, R11 ;  /* 0x000000ffff047224 */ /* 0x000fe200078e000b */
        /* <DEDUP_REMOVED lines=20> */
[----:B------:R-:W-:Y:S02]  /*26ca0*/  IMAD.MOV.U32 R9, RZ, RZ, R26 ;  /* 0x000000ffff097224 */ /* 0x000fe400078e001a */
[----:B------:R-:W-:Y:S02]  /*26cb0*/  IMAD.MOV.U32 R8, RZ, RZ, R27 ;  /* 0x000000ffff087224 */ /* 0x000fe400078e001b */
[C---:B---3--:R-:W-:Y:S01]  /*26cc0*/  HMMA.16816.F32 R24, R16.reuse, R10, R20 ;  /* 0x0000000a1018723c */ /* 0x048fe20000001814 */
        /* <DEDUP_REMOVED lines=20> */
[----:B------:R-:W-:Y:S02]  /*26e10*/  IMAD.MOV.U32 R11, RZ, RZ, R8 ;  /* 0x000000ffff0b7224 */ /* 0x000fe400078e0008 */
[----:B------:R-:W-:-:S03]  /*26e20*/  IMAD.MOV.U32 R9, RZ, RZ, R6 ;  /* 0x000000ffff097224 */ /* 0x000fc600078e0006 */
[----:B------:R-:W-:Y:S01]  /*26e30*/  STL.64 [R1+0x17b8], R10 ;  /* 0x0017b80a01007387 */ /* 0x000fe20000100a00 */
[----:B------:R-:W-:Y:S02]  /*26e40*/  STL.64 [R1+0x390], R12 ;  /* 0x0003900c01007387 */ /* 0x000fe40000100a00 */
[----:B------:R0:W-:Y:S02]  /*26e50*/  STL.64 [R1+0x398], R14 ;  /* 0x0003980e01007387 */ /* 0x0001e40000100a00 */
[----:B------:R-:W-:Y:S01]  /*26e60*/  IMAD.MOV.U32 R8, RZ, RZ, R7 ;  /* 0x000000ffff087224 */ /* 0x000fe200078e0007 */
[----:B0-----:R-:W2:Y:S01]  /*26e70*/  LDL.LU.64 R14, [R1+0x1820] ;  /* 0x00182000010e7983 */ /* 0x001ea20000300a00 */
[----:B------:R-:W2:Y:S02]  /*26e80*/  LDL.LU.64 R12, [R1+0x1818] ;  /* 0x00181800010c7983 */ /* 0x000ea40000300a00 */
[----:B------:R-:W2:Y:S02]  /*26e90*/  LDL.LU.64 R6, [R1+0x1810] ;  /* 0x0018100001067983 */ /* 0x000ea40000300a00 */
[----:B------:R-:W-:-:S02]  /*26ea0*/  IMAD.MOV.U32 R10, RZ, RZ, R5 ;  /* 0x000000ffff0a7224 */ /* 0x000fc400078e0005 */
[----:B------:R-:W-:Y:S01]  /*26eb0*/  IMAD.MOV.U32 R11, RZ, RZ, R4 ;  /* 0x000000ffff0b7224 */ /* 0x000fe200078e0004 */
[C---:B--2---:R-:W-:Y:S11]  /*26ec0*/  HMMA.16816.F32 R12, R16.reuse, R6, R12 ;  /* 0x00000006100c723c */ /* 0x044ff6000000180c */
[----:B------:R-:W-:Y:S11]  /*26ed0*/  @!UPT UIADD3 URZ, URZ, URZ, URZ ;  /* 0x0000003f3f3ff290 */ /* 0x000ff6000fffe03f */
[----:B------:R-:W-:Y:S01]  /*26ee0*/  @!UPT UIADD3 URZ, URZ, URZ, URZ ;  /* 0x0000003f3f3ff290 */ /* 0x000fe2000fffe03f */
[----:B------:R0:W-:Y:S01]  /*26ef0*/  STL.64 [R1+0x380], R12 ;  /* 0x0003800c01007387 */ /* 0x0001e20000100a00 */
[----:B------:R1:W-:Y:S02]  /*26f00*/  STL.64 [R1+0x388], R14 ;  /* 0x0003880e01007387 */ /* 0x0003e40000100a00 */
[----:B0-----:R-:W-:Y:S01]  /*26f10*/  IMAD.MOV.U32 R13, RZ, RZ, R6 ;  /* 0x000000ffff0d7224 */ /* 0x001fe200078e0006 */
[----:B-1----:R-:W3:Y:S01]  /*26f20*/  LDL.LU.64 R14, [R1+0x1808] ;  /* 0x00180800010e7983 */ /* 0x002ee20000300a00 */
[----:B------:R-:W-:Y:S02]  /*26f30*/  IMAD.MOV.U32 R12, RZ, RZ, R7 ;  /* 0x000000ffff0c7224 */ /* 0x000fe400078e0007 */
[----:B------:R-:W2:Y:S02]  /*26f40*/  LDL.LU.64 R6, [R1+0x1800] ;  /* 0x0018000001067983 */ /* 0x000ea40000300a00 */
[----:B------:R-:W3:Y:S01]  /*26f50*/  LDL.LU.64 R4, [R1+0x17f8] ;  /* 0x0017f80001047983 */ /* 0x000ee20000300a00 */
        /* <DEDUP_REMOVED lines=11> */
[----:B------:R-:W2:Y:S02]  /*27010*/  LDL.LU R6, [R1+0x278] ;  /* 0x0002780001067983 */ /* 0x000ea40000300800 */
[----:B------:R-:W2:Y:S01]  /*27020*/  LDL.LU R7, [R1+0x27c] ;  /* 0x00027c0001077983 */ /* 0x000ea20000300800 */
[C---:B------:R-:W-:Y:S01]  /*27030*/  HMMA.16816.F32 R24, R16.reuse, R14, R24 ;  /* 0x0000000e1018723c */ /* 0x040fe20000001818 */
        /* <DEDUP_REMOVED lines=14> */
[----:B0-----:R-:W3:Y:S02]  /*27120*/  LDL.LU.64 R26, [R1+0x17e0] ;  /* 0x0017e000011a7983 */ /* 0x001ee40000300a00 */
[----:B---3--:R-:W-:Y:S02]  /*27130*/  HMMA.16816.F32 R16, R16, R26, R20 ;  /* 0x0000001a1010723c */ /* 0x008fe40000001814 */
[----:B------:R-:W2:Y:S01]  /*27140*/  LDL.LU.64 R22, [R1+0x17d8] ;  /* 0x0017d80001167983 */ /* 0x000ea20000300a00 */
[----:B------:R-:W2:Y:S02]  /*27150*/  LDL.LU.64 R20, [R1+0x17d0] ;  /* 0x0017d00001147983 */ /* 0x000ea40000300a00 */
[----:B------:R-:W-:Y:S11]  /*27160*/  STL.64 [R1+0x1768], R26 ;  /* 0x0017681a01007387 */ /* 0x000ff60000100a00 */
[----:B------:R-:W-:Y:S07]  /*27170*/  @!UPT UIADD3 URZ, URZ, URZ, URZ ;  /* 0x0000003f3f3ff290 */ /* 0x000fee000fffe03f */
[----:B------:R-:W-:Y:S01]  /*27180*/  STL.64 [R1+0x1a0], R16 ;  /* 0x0001a01001007387 */ /* 0x000fe20000100a00 */
[----:B------:R0:W-:Y:S02]  /*27190*/  STL.64 [R1+0x1a8], R18 ;  /* 0x0001a81201007387 */ /* 0x0001e40000100a00 */
[----:B0-----:R-:W-:Y:S02]  /*271a0*/  IMAD.MOV.U32 R18, RZ, RZ, R9 ;  /* 0x000000ffff127224 */ /* 0x001fe400078e0009 */
[----:B------:R-:W-:Y:S02]  /*271b0*/  IMAD.MOV.U32 R19, RZ, RZ, R8 ;  /* 0x000000ffff137224 */ /* 0x000fe400078e0008 */
        /* <DEDUP_REMOVED lines=16> */
[----:B------:R-:W3:Y:S11]  /*272c0*/  LDL.LU.64 R4, [R1+0x1790] ;  /* 0x0017900001047983 */ /* 0x000ef60000300a00 */
[----:B------:R-:W-:Y:S09]  /*272d0*/  @!UPT UIADD3 URZ, URZ, URZ, URZ ;  /* 0x0000003f3f3ff290 */ /* 0x000ff2000fffe03f */
[----:B------:R-:W-:Y:S01]  /*272e0*/  STL.64 [R1+0xd0], R8 ;  /* 0x0000d00801007387 */ /* 0x000fe20000100a00 */
[----:B------:R0:W-:Y:S03]  /*272f0*/  STL.64 [R1+0xd8], R10 ;  /* 0x0000d80a01007387 */ /* 0x0001e60000100a00 */
[----:B0-----:R-:W2:Y:S01]  /*27300*/  LDL.LU.64 R10, [R1+0x1788] ;  /* 0x00178800010a7983 */ /* 0x001ea20000300a00 */
[----:B------:R-:W2:Y:S02]  /*27310*/  LDL.LU.64 R8, [R1+0x1780] ;  /* 0x0017800001087983 */ /* 0x000ea40000300a00 */
        /* <DEDUP_REMOVED lines=8> */
[----:B------:R-:W2:Y:S01]  /*273a0*/  LDL.LU R16, [R1+0x250] ;  /* 0x0002500001107983 */ /* 0x000ea20000300800 */
[----:B------:R-:W2:Y:S04]  /*273b0*/  LDL.LU R17, [R1+0x254] ;  /* 0x0002540001117983 */ /* 0x000ea80000300800 */
[----:B0-----:R-:W2:Y:S01]  /*273c0*/  LDL.LU R18, [R1+0x258] ;  /* 0x0002580001127983 */ /* 0x001ea20000300800 */
[----:B------:R-:W-:-:S02]  /*273d0*/  IMAD.MOV.U32 R26, RZ, RZ, R13 ;  /* 0x000000ffff1a7224 */ /* 0x000fc400078e000d */
[----:B------:R-:W-:Y:S02]  /*273e0*/  IMAD.MOV.U32 R27, RZ, RZ, R12 ;  /* 0x000000ffff1b7224 */ /* 0x000fe400078e000c */
[----:B------:R-:W-:-:S07]  /*273f0*/  IMAD.MOV.U32 R19, RZ, RZ, R0 ;  /* 0x000000ffff137224 */ /* 0x000fce00078e0000 */
[C---:B--2---:R-:W-:Y:S11]  /*27400*/  HMMA.16816.F32 R24, R20.reuse, R26, R16 ;  /* 0x0000001a1418723c */ /* 0x044ff60000001810 */
[----:B------:R-:W-:Y:S11]  /*27410*/  @!UPT UIADD3 URZ, URZ, URZ, URZ ;  /* 0x0000003f3f3ff290 */ /* 0x000ff6000fffe03f */
[----:B------:R-:W-:Y:S02]  /*27420*/  @!UPT UIADD3 URZ, URZ, URZ, URZ ;  /* 0x0000003f3f3ff290 */ /* 0x000fe4000fffe03f */
[----:B------:R-:W-:Y:S01]  /*27430*/  IMAD.MOV.U32 R0, RZ, RZ, R27 ;  /* 0x000000ffff007224 */ /* 0x000fe200078e001b */
[----:B------:R-:W-:Y:S01]  /*27440*/  STL.64 [R1+0x1b0], R24 ;  /* 0x0001b01801007387 */ /* 0x000fe20000100a00 */
[----:B------:R-:W-:Y:S03]  /*27450*/  STL [R1+0x1b8], R26 ;  /* 0x0001b81a01007387 */ /* 0x000fe60000100800 */
[----:B------:R-:W-:Y:S01]  /*27460*/  STL [R1+0x15e8], R0 ;  /* 0x0015e80001007387 */ /* 0x000fe20000100800 */
[----:B------:R-:W2:Y:S01]  /*27470*/  LDL.LU.64 R18, [R1+0x18] ;  /* 0x0000180001127983 */ /* 0x000ea20000300a00 */
[C---:B------:R-:W-:Y:S02]  /*27480*/  HMMA.16816.F32 R8, R20.reuse, R6, R8 ;  /* 0x000000061408723c */ /* 0x040fe40000001808 */
[----:B--2---:R-:W-:Y:S11]  /*27490*/  STL.64 [R1+0x1720], R18 ;  /* 0x0017201201007387 */ /* 0x004ff60000100a00 */
[----:B------:R-:W-:Y:S10]  /*274a0*/  @!UPT UIADD3 URZ, URZ, URZ, URZ ;  /* 0x0000003f3f3ff290 */ /* 0x000ff4000fffe03f */
[----:B------:R-:W-:Y:S02]  /*274b0*/  STL.64 [R1+0x250], R8 ;  /* 0x0002500801007387 */ /* 0x000fe40000100a00 */
[----:B------:R-:W-:Y:S02]  /*274c0*/  STL.64 [R1+0x258], R10 ;  /* 0x0002580a01007387 */ /* 0x000fe40000100a00 */
[----:B------:R-:W-:Y:S01]  /*274d0*/  STL.64 [R1+0x16f0], R6 ;  /* 0x0016f00601007387 */ /* 0x000fe20000100a00 */
[----:B---3--:R0:W-:Y:S04]  /*274e0*/  STL.64 [R1+0x16e8], R4 ;  /* 0x0016e80401007387 */ /* 0x0081e80000100a00 */
        /* <DEDUP_REMOVED lines=8> */
[----:B------:R-:W2:Y:S01]  /*27570*/  LDL.LU R8, [R1+0x170] ;  /* 0x0001700001087983 */ /* 0x000ea20000300800 */
        /* <DEDUP_REMOVED lines=9> */
[----:B------:R-:W2:Y:S04]  /*27610*/  LDL.LU.64 R18, [R1+0x38] ;  /* 0x0000380001127983 */ /* 0x000ea80000300a00 */
[----:B--2---:R0:W-:Y:S04]  /*27620*/  STL.64 [R1+0x1738], R18 ;  /* 0x0017381201007387 */ /* 0x0041e80000100a00 */
[----:B0-----:R-:W2:Y:S01]  /*27630*/  LDL.LU.64 R18, [R1+0x48] ;  /* 0x0000480001127983 */ /* 0x001ea20000300a00 */
[----:B---3--:R-:W-:Y:S02]  /*27640*/  STL.64 [R1+0x1700], R6 ;  /* 0x0017000601007387 */ /* 0x008fe40000100a00 */
[----:B------:R0:W-:Y:S02]  /*27650*/  STL.64 [R1+0x16f8], R4 ;  /* 0x0016f80401007387 */ /* 0x0001e40000100a00 */
        /* <DEDUP_REMOVED lines=21> */
[----:B------:R-:W3:Y:S01]  /*277b0*/  LDL.LU.64 R10, [R1+0x1760] ;  /* 0x00176000010a7983 */ /* 0x000ee20000300a00 */
[----:B------:R-:W3:Y:S02]  /*277c0*/  LDL.LU.64 R8, [R1+0x1758] ;  /* 0x0017580001087983 */ /* 0x000ee40000300a00 */
[----:B------:R-:W-:-:S02]  /*277d0*/  IMAD.MOV.U32 R12, RZ, RZ, R26 ;  /* 0x000000ffff0c7224 */ /* 0x000fc400078e001a */
[----:B------:R-:W-:Y:S11]  /*277e0*/  IMAD.MOV.U32 R0, RZ, RZ, R27 ;  /* 0x000000ffff007224 */ /* 0x000ff600078e001b */
[----:B------:R-:W-:Y:S05]  /*277f0*/  @!UPT UIADD3 URZ, URZ, URZ, URZ ;  /* 0x0000003f3f3ff290 */ /* 0x000fea000fffe03f */
[----:B------:R0:W-:Y:S01]  /*27800*/  STL.64 [R1+0x180], R20 ;  /* 0x0001801401007387 */ /* 0x0001e20000100a00 */
[----:B------:R1:W-:Y:S02]  /*27810*/  STL.64 [R1+0x188], R22 ;  /* 0x0001881601007387 */ /* 0x0003e40000100a00 */
[----:B------:R-:W3:Y:S02]  /*27820*/  LDL.LU.64 R26, [R1+0x1750] ;  /* 0x00175000011a7983 */ /* 0x000ee40000300a00 */
[----:B------:R-:W3:Y:S01]  /*27830*/  LDL.LU.64 R24, [R1+0x1748] ;  /* 0x0017480001187983 */ /* 0x000ee20000300a00 */
[----:B0-----:R-:W2:Y:S01]  /*27840*/  LDL.LU R20, [R1+0x320] ;  /* 0x0003200001147983 */ /* 0x001ea20000300800 */
[----:B------:R-:W2:Y:S02]  /*27850*/  LDL.LU R21, [R1+0x324] ;  /* 0x0003240001157983 */ /* 0x000ea40000300800 */
[----:B-1----:R-:W2:Y:S02]  /*27860*/  LDL.LU R22, [R1+0x328] ;  /* 0x0003280001167983 */ /* 0x002ea40000300800 */
[----:B------:R-:W-:-:S02]  /*27870*/  IMAD.MOV.U32 R23, RZ, RZ, R3 ;  /* 0x000000ffff177224 */ /* 0x000fc400078e0003 */
[----:B------:R-:W4:Y:S01]  /*27880*/  LDL.LU R3, [R1+0x1740] ;  /* 0x0017400001037983 */ /* 0x000f220000300800 */
[----:B---3--:R-:W-:Y:S03]  /*27890*/  HMMA.16816.F32 R8, R24, R18, R8 ;  /* 0x000000121808723c */ /* 0x008fe60000001808 */
[----:B--2---:R0:W-:Y:S01]  /*278a0*/  STL.64 [R1+0x1640], R22 ;  /* 0x0016401601007387 */ /* 0x0041e20000100a00 */
[----:B------:R1:W-:Y:S02]  /*278b0*/  STL.64 [R1+0x1638], R20 ;  /* 0x0016381401007387 */ /* 0x0003e40000100a00 */
[----:B0-----:R-:W-:Y:S02]  /*278c0*/  IMAD.MOV.U32 R22, RZ, RZ, R12 ;  /* 0x000000ffff167224 */ /* 0x001fe400078e000c */
[----:B------:R-:W-:-:S05]  /*278d0*/  IMAD.MOV.U32 R23, RZ, RZ, R0 ;  /* 0x000000ffff177224 */ /* 0x000fca00078e0000 */
[----:B------:R0:W-:Y:S01]  /*278e0*/  STL.64 [R1+0x16e0], R22 ;  /* 0x0016e01601007387 */ /* 0x0001e20000100a00 */
[----:B-1----:R-:W2:Y:S02]  /*278f0*/  LDL.LU R20, [R1+0x120] ;  /* 0x0001200001147983 */ /* 0x002ea40000300800 */
[----:B------:R-:W2:Y:S02]  /*27900*/  LDL.LU R21, [R1+0x124] ;  /* 0x0001240001157983 */ /* 0x000ea40000300800 */
[----:B------:R-:W-:Y:S01]  /*27910*/  IMAD.MOV.U32 R0, RZ, RZ, R19 ;  /* 0x000000ffff007224 */ /* 0x000fe200078e0013 */
[----:B0-----:R-:W2:Y:S01]  /*27920*/  LDL.LU R22, [R1+0x128] ;  /* 0x0001280001167983 */ /* 0x001ea20000300800 */
[----:B------:R-:W2:Y:S03]  /*27930*/  LDL.LU R23, [R1+0x12c] ;  /* 0x00012c0001177983 */ /* 0x000ea60000300800 */
[----:B------:R0:W-:Y:S02]  /*27940*/  STL.64 [R1+0x530], R8 ;  /* 0x0005300801007387 */ /* 0x0001e40000100a00 */
[----:B------:R1:W-:Y:S02]  /*27950*/  STL.64 [R1+0x538], R10 ;  /* 0x0005380a01007387 */ /* 0x0003e40000100a00 */
[----:B0-----:R-:W-:-:S02]  /*27960*/  IMAD.MOV.U32 R8, RZ, RZ, R18 ;  /* 0x000000ffff087224 */ /* 0x001fc400078e0012 */
[----:B------:R-:W3:Y:S02]  /*27970*/  LDL.LU.64 R18, [R1+0x1738] ;  /* 0x0017380001127983 */ /* 0x000ee40000300a00 */
[C---:B---3--:R-:W-:Y:S01]  /*27980*/  HMMA.16816.F32 R4, R24.reuse, R18, R4 ;  /* 0x000000121804723c */ /* 0x048fe20000001804 */
[----:B------:R-:W-:Y:S02]  /*27990*/  IMAD.MOV.U32 R12, RZ, RZ, R18 ;  /* 0x000000ffff0c7224 */ /* 0x000fe400078e0012 */
[----:B-1----:R-:W-:Y:S11]  /*279a0*/  IMAD.MOV.U32 R11, RZ, RZ, R19 ;  /* 0x000000ffff0b7224 */ /* 0x002ff600078e0013 */
[----:B------:R-:W-:Y:S09]  /*279b0*/  @!UPT UIADD3 URZ, URZ, URZ, URZ ;  /* 0x0000003f3f3ff290 */ /* 0x000ff2000fffe03f */
[----:B------:R-:W-:Y:S01]  /*279c0*/  STL.64 [R1+0x520], R4 ;  /* 0x0005200401007387 */ /* 0x000fe20000100a00 */
[----:B------:R0:W-:Y:S03]  /*279d0*/  STL.64 [R1+0x528], R6 ;  /* 0x0005280601007387 */ /* 0x0001e60000100a00 */
[----:B0-----:R-:W3:Y:S01]  /*279e0*/  LDL.LU.64 R6, [R1+0x1730] ;  /* 0x0017300001067983 */ /* 0x001ee20000300a00 */
[----:B------:R-:W3:Y:S02]  /*279f0*/  LDL.LU.64 R4, [R1+0x1728] ;  /* 0x0017280001047983 */ /* 0x000ee40000300a00 */
[----:B------:R-:W3:Y:S02]  /*27a00*/  LDL.LU.64 R18, [R1+0x1720] ;  /* 0x0017200001127983 */ /* 0x000ee40000300a00 */
[----:B---3--:R-:W-:Y:S01]  /*27a10*/  HMMA.16816.F32 R4, R24, R18, R4 ;  /* 0x000000121804723c */ /* 0x008fe20000001804 */
[----:B------:R-:W-:-:S02]  /*27a20*/  IMAD.MOV.U32 R10, RZ, RZ, R18 ;  /* 0x000000ffff0a7224 */ /* 0x000fc400078e0012 */
        /* <DEDUP_REMOVED lines=12> */
[----:B0-----:R-:W3:Y:S01]  /*27af0*/  LDL.LU.64 R6, [R1+0x1700] ;  /* 0x0017000001067983 */ /* 0x001ee20000300a00 */
[----:B------:R-:W3:Y:S02]  /*27b00*/  LDL.LU.64 R4, [R1+0x16f8] ;  /* 0x0016f80001047983 */ /* 0x000ee40000300a00 */
[----:B------:R0:W-:Y:S02]  /*27b10*/  STL.64 [R1+0x1680], R18 ;  /* 0x0016801201007387 */ /* 0x0001e40000100a00 */
[----:B0-----:R-:W-:Y:S02]  /*27b20*/  IMAD.MOV.U32 R18, RZ, RZ, R10 ;  /* 0x000000ffff127224 */ /* 0x001fe400078e000a */
[----:B------:R-:W-:-:S05]  /*27b30*/  IMAD.MOV.U32 R19, RZ, RZ, R9 ;  /* 0x000000ffff137224 */ /* 0x000fca00078e0009 */
[----:B------:R0:W-:Y:S04]  /*27b40*/  STL.64 [R1+0x1698], R18 ;  /* 0x0016981201007387 */ /* 0x0001e80000100a00 */
[----:B0-----:R-:W3:Y:S02]  /*27b50*/  LDL.LU.64 R18, [R1+0x28] ;  /* 0x0000280001127983 */ /* 0x001ee40000300a00 */
[C---:B---3--:R-:W-:Y:S11]  /*27b60*/  HMMA.16816.F32 R4, R24.reuse, R18, R4 ;  /* 0x000000121804723c */ /* 0x048ff60000001804 */
[----:B------:R-:W-:Y:S11]  /*27b70*/  @!UPT UIADD3 URZ, URZ, URZ, URZ ;  /* 0x0000003f3f3ff290 */ /* 0x000ff6000fffe03f */
[----:B------:R-:W-:Y:S01]  /*27b80*/  @!UPT UIADD3 URZ, URZ, URZ, URZ ;  /* 0x0000003f3f3ff290 */ /* 0x000fe2000fffe03f */
[----:B------:R-:W-:Y:S01]  /*27b90*/  STL.64 [R1+0x160], R4 ;  /* 0x0001600401007387 */ /* 0x000fe20000100a00 */
[----:B------:R0:W-:Y:S03]  /*27ba0*/  STL.64 [R1+0x168], R6 ;  /* 0x0001680601007387 */ /* 0x0001e60000100a00 */
[----:B0-----:R-:W2:Y:S01]  /*27bb0*/  LDL.LU.64 R6, [R1+0x16f0] ;  /* 0x0016f00001067983 */ /* 0x001ea20000300a00 */
[----:B------:R-:W3:Y:S02]  /*27bc0*/  LDL.LU.64 R4, [R1+0x16e8] ;  /* 0x0016e80001047983 */ /* 0x000ee40000300a00 */
[----:B------:R-:W-:Y:S02]  /*27bd0*/  IMAD.MOV.U32 R10, RZ, RZ, R18 ;  /* 0x000000ffff0a7224 */ /* 0x000fe400078e0012 */
[----:B------:R-:W-:Y:S02]  /*27be0*/  IMAD.MOV.U32 R9, RZ, RZ, R19 ;  /* 0x000000ffff097224 */ /* 0x000fe400078e0013 */
[----:B--2---:R-:W-:Y:S01]  /*27bf0*/  HMMA.16816.F32 R16, R24, R6, R20 ;  /* 0x000000061810723c */ /* 0x004fe20000001814 */
[----:B------:R-:W2:Y:S11]  /*27c00*/  LDL.LU R20, [R1+0x110] ;  /* 0x0001100001147983 */ /* 0x000eb60000300800 */
[----:B------:R-:W-:Y:S11]  /*27c10*/  @!UPT UIADD3 URZ, URZ, URZ, URZ ;  /* 0x0000003f3f3ff290 */ /* 0x000ff6000fffe03f */
[----:B------:R-:W-:Y:S01]  /*27c20*/  STL.64 [R1+0x150], R16 ;  /* 0x0001501001007387 */ /* 0x000fe20000100a00 */
[----:B------:R0:W-:Y:S02]  /*27c30*/  STL.64 [R1+0x158], R18 ;  /* 0x0001581201007387 */ /* 0x0001e40000100a00 */
[----:B------:R-:W2:Y:S02]  /*27c40*/  LDL.LU R21, [R1+0x114] ;  /* 0x0001140001157983 */ /* 0x000ea40000300800 */
[----:B------:R-:W2:Y:S01]  /*27c50*/  LDL.LU R22, [R1+0x118] ;  /* 0x0001180001167983 */ /* 0x000ea20000300800 */
[----:B------:R-:W2:Y:S01]  /*27c60*/  LDL.LU R23, [R1+0x11c] ;  /* 0x00011c0001177983 */ /* 0x000ea20000300800 */
[----:B0-----:R-:W-:Y:S02]  /*27c70*/  IMAD.MOV.U32 R18, RZ, RZ, R12 ;  /* 0x000000ffff127224 */ /* 0x001fe400078e000c */
[----:B------:R-:W-:-:S05]  /*27c80*/  IMAD.MOV.U32 R19, RZ, RZ, R11 ;  /* 0x000000ffff137224 */ /* 0x000fca00078e000b */
[----:B------:R0:W-:Y:S01]  /*27c90*/  STL.64 [R1+0x16b0], R18 ;  /* 0x0016b01201007387 */ /* 0x0001e20000100a00 */
[----:B------:R1:W-:Y:S02]  /*27ca0*/  STL.64 [R1+0x1668], R6 ;  /* 0x0016680601007387 */ /* 0x0003e40000100a00 */
[----:B0-----:R-:W-:Y:S02]  /*27cb0*/  IMAD.MOV.U32 R18, RZ, RZ, R8 ;  /* 0x000000ffff127224 */ /* 0x001fe400078e0008 */
[----:B-1----:R-:W-:Y:S02]  /*27cc0*/  IMAD.MOV.U32 R6, RZ, RZ, R10 ;  /* 0x000000ffff067224 */ /* 0x002fe400078e000a */
[----:B------:R-:W-:Y:S01]  /*27cd0*/  IMAD.MOV.U32 R7, RZ, RZ, R9 ;  /* 0x000000ffff077224 */ /* 0x000fe200078e0009 */
[----:B------:R-:W2:Y:S01]  /*27ce0*/  LDL.LU R8, [R1+0xb0] ;  /* 0x0000b00001087983 */ /* 0x000ea20000300800 */
[----:B------:R-:W2:Y:S02]  /*27cf0*/  LDL.LU R9, [R1+0xb4] ;  /* 0x0000b40001097983 */ /* 0x000ea40000300800 */
[----:B------:R-:W2:Y:S02]  /*27d00*/  LDL.LU R10, [R1+0xb8] ;  /* 0x0000b800010a7983 */ /* 0x000ea40000300800 */
[----:B------:R-:W2:Y:S01]  /*27d10*/  LDL.LU R11, [R1+0xbc] ;  /* 0x0000bc00010b7983 */ /* 0x000ea20000300800 */
[----:B------:R-:W-:Y:S01]  /*27d20*/  STL.64 [R1+0x1690], R6 ;  /* 0x0016900601007387 */ /* 0x000fe20000100a00 */
[----:B---3--:R0:W-:Y:S03]  /*27d30*/  STL.64 [R1+0x1688], R4 ;  /* 0x0016880401007387 */ /* 0x0081e60000100a00 */
        /* <DEDUP_REMOVED lines=10> */
[C---:B------:R-:W-:Y:S01]  /*27de0*/  HMMA.16816.F32 R20, R24.reuse, R14, R20 ;  /* 0x0000000e1814723c */ /* 0x040fe20000001814 */
[----:B---3--:R-:W-:Y:S01]  /*27df0*/  STL.64 [R1+0x16c0], R6 ;  /* 0x0016c00601007387 */ /* 0x008fe20000100a00 */
[----:B--2---:R0:W-:Y:S03]  /*27e00*/  STL.64 [R1+0x16b8], R4 ;  /* 0x0016b80401007387 */ /* 0x0041e60000100a00 */
        /* <DEDUP_REMOVED lines=16> */
[----:B0-----:R-:W2:Y:S01]  /*27f10*/  LDL.LU R12, [R1+0x220] ;  /* 0x00022000010c7983 */ /* 0x001ea20000300800 */
[----:B------:R-:W2:Y:S02]  /*27f20*/  LDL.LU R13, [R1+0x224] ;  /* 0x00022400010d7983 */ /* 0x000ea40000300800 */
[----:B------:R-:W2:Y:S02]  /*27f30*/  LDL.LU R14, [R1+0x228] ;  /* 0x00022800010e7983 */ /* 0x000ea40000300800 */
[----:B------:R-:W2:Y:S01]  /*27f40*/  LDL.LU R15, [R1+0x22c] ;  /* 0x00022c00010f7983 */ /* 0x000ea20000300800 */
[----:B------:R-:W3:Y:S01]  /*27f50*/  LDL.LU.64 R10, [R1+0x16d8] ;  /* 0x0016d800010a7983 */ /* 0x000ee20000300a00 */
[----:B------:R-:W3:Y:S02]  /*27f60*/  LDL.LU.64 R8, [R1+0x16d0] ;  /* 0x0016d00001087983 */ /* 0x000ee40000300a00 */
[----:B------:R-:W-:-:S08]  /*27f70*/  IMAD.MOV.U32 R19, RZ, RZ, R0 ;  /* 0x000000ffff137224 */ /* 0x000fd000078e0000 */
[----:B------:R0:W-:Y:S01]  /*27f80*/  STL.64 [R1+0x4a0], R24 ;  /* 0x0004a01801007387 */ /* 0x0001e20000100a00 */
[----:B------:R1:W-:Y:S04]  /*27f90*/  STL.64 [R1+0x4a8], R26 ;  /* 0x0004a81a01007387 */ /* 0x0003e80000100a00 */
[----:B0-----:R-:W2:Y:S01]  /*27fa0*/  LDL.LU R24, [R1+0x50] ;  /* 0x0000500001187983 */ /* 0x001ea20000300800 */
[----:B------:R-:W2:Y:S02]  /*27fb0*/  LDL.LU R25, [R1+0x54] ;  /* 0x0000540001197983 */ /* 0x000ea40000300800 */
[----:B-1----:R-:W2:Y:S02]  /*27fc0*/  LDL.LU R26, [R1+0x58] ;  /* 0x00005800011a7983 */ /* 0x002ea40000300800 */
[----:B------:R-:W2:Y:S01]  /*27fd0*/  LDL.LU R27, [R1+0x5c] ;  /* 0x00005c00011b7983 */ /* 0x000ea20000300800 */
[----:B------:R0:W-:Y:S01]  /*27fe0*/  STL.64 [R1+0x1658], R22 ;  /* 0x0016581601007387 */ /* 0x0001e20000100a00 */
[----:B------:R-:W2:Y:S02]  /*27ff0*/  LDL.LU R20, [R1+0x350] ;  /* 0x0003500001147983 */ /* 0x000ea40000300800 */
[----:B------:R-:W2:Y:S01]  /*28000*/  LDL.LU R21, [R1+0x354] ;  /* 0x0003540001157983 */ /* 0x000ea20000300800 */
[----:B0-----:R-:W2:Y:S01]  /*28010*/  LDL.LU R22, [R1+0x358] ;  /* 0x0003580001167983 */ /* 0x001ea20000300800 */
[----:B----4-:R-:W-:-:S02]  /*28020*/  IMAD.MOV.U32 R23, RZ, RZ, R3 ;  /* 0x000000ffff177224 */ /* 0x010fc400078e0003 */
[----:B------:R-:W4:Y:S01]  /*28030*/  LDL.LU R3, [R1+0x16c8] ;  /* 0x0016c80001037983 */ /* 0x000f220000300800 */
[C---:B---3--:R-:W-:Y:S01]  /*28040*/  HMMA.16816.F32 R16, R8.reuse, R18, R4 ;  /* 0x000000120810723c */ /* 0x048fe20000001804 */
[----:B------:R-:W3:Y:S01]  /*28050*/  LDL.LU.64 R6, [R1+0x16c0] ;  /* 0x0016c00001067983 */ /* 0x000ee20000300a00 */
[----:B------:R-:W3:Y:S11]  /*28060*/  LDL.LU.64 R4, [R1+0x16b8] ;  /* 0x0016b80001047983 */ /* 0x000ef60000300a00 */
[----:B------:R-:W-:Y:S10]  /*28070*/  @!UPT UIADD3 URZ, URZ, URZ, URZ ;  /* 0x0000003f3f3ff290 */ /* 0x000ff4000fffe03f */
        /* <DEDUP_REMOVED lines=12> */
[----:B------:R-:W2:Y:S11]  /*28140*/  LDL.LU.64 R4, [R1+0x1688] ;  /* 0x0016880001047983 */ /* 0x000eb60000300a00 */
[----:B------:R-:W-:Y:S09]  /*28150*/  @!UPT UIADD3 URZ, URZ, URZ, URZ ;  /* 0x0000003f3f3ff290 */ /* 0x000ff2000fffe03f */
[----:B------:R-:W-:Y:S01]  /*28160*/  STL.64 [R1+0xb0], R16 ;  /* 0x0000b01001007387 */ /* 0x000fe20000100a00 */
[----:B------:R0:W-:Y:S03]  /*28170*/  STL.64 [R1+0xb8], R18 ;  /* 0x0000b81201007387 */ /* 0x0001e60000100a00 */
[----:B0-----:R-:W2:Y:S02]  /*28180*/  LDL.LU.64 R18, [R1+0x1680] ;  /* 0x0016800001127983 */ /* 0x001ea40000300a00 */
[----:B--2---:R-:W-:Y:S02]  /*28190*/  HMMA.16816.F32 R16, R8, R18, R24 ;  /* 0x000000120810723c */ /* 0x004fe40000001818 */
[----:B------:R-:W0:Y:S04]  /*281a0*/  LDSM.16.MT88.4 R24, [R2+0x18000] ;  /* 0x018000000218783b */ /* 0x000e280000004200 */
[----:B0-----:R0:W-:Y:S02]  /*281b0*/  STL.64 [R1+0x1650], R26 ;  /* 0x0016501a01007387 */ /* 0x0011e40000100a00 */
[----:B0-----:R-:W-:-:S02]  /*281c0*/  IMAD.MOV.U32 R26, RZ, RZ, R5 ;  /* 0x000000ffff1a7224 */ /* 0x001fc400078e0005 */
[----:B------:R-:W-:Y:S02]  /*281d0*/  IMAD.MOV.U32 R27, RZ, RZ, R4 ;  /* 0x000000ffff1b7224 */ /* 0x000fe400078e0004 */
[C---:B---3--:R-:W-:Y:S11]  /*281e0*/  HMMA.16816.F32 R4, R8.reuse, R6, R12 ;  /* 0x000000060804723c */ /* 0x048ff6000000180c */
[----:B------:R-:W-:Y:S01]  /*281f0*/  STL.64 [R1+0xa0], R16 ;  /* 0x0000a01001007387 */ /* 0x000fe20000100a00 */
[----:B------:R-:W-:Y:S02]  /*28200*/  STL.64 [R1+0xa8], R18 ;  /* 0x0000a81201007387 */ /* 0x000fe40000100a00 */
[----:B------:R0:W-:Y:S02]  /*28210*/  STL.64 [R1+0x1648], R24 ;  /* 0x0016481801007387 */ /* 0x0001e40000100a00 */
[----:B----4-:R-:W-:Y:S01]  /*28220*/  LDSM.16.M88.4 R16, [R3+0x20080] ;  /* 0x020080000310783b */ /* 0x010fe20000000200 */
[----:B0-----:R-:W2:Y:S03]  /*28230*/  LDL.LU R24, [R1+0x330] ;  /* 0x0003300001187983 */ /* 0x001ea60000300800 */
[----:B------:R-:W3:Y:S02]  /*28240*/  LDL.LU.64 R14, [R1+0x1678] ;  /* 0x00167800010e7983 */ /* 0x000ee40000300a00 */
[----:B------:R-:W3:Y:S01]  /*28250*/  LDL.LU.64 R12, [R1+0x1670] ;  /* 0x00167000010c7983 */ /* 0x000ee20000300a00 */
[----:B------:R-:W-:Y:S01]  /*28260*/  STL.64 [R1+0x90], R4 ;  /* 0x0000900401007387 */ /* 0x000fe20000100a00 */
[----:B------:R-:W-:Y:S02]  /*28270*/  STL.64 [R1+0x98], R6 ;  /* 0x0000980601007387 */ /* 0x000fe40000100a00 */
[----:B------:R-:W0:Y:S02]  /*28280*/  LDSM.16.M88.4 R4, [R3+0x22080] ;  /* 0x022080000304783b */ /* 0x000e240000000200 */
[----:B0-----:R-:W-:Y:S02]  /*28290*/  STL.64 [R1+0x50], R4 ;  /* 0x0000500401007387 */ /* 0x001fe40000100a00 */
[----:B------:R0:W-:Y:S02]  /*282a0*/  STL.64 [R1+0x58], R6 ;  /* 0x0000580601007387 */ /* 0x0001e40000100a00 */
[----:B0-----:R-:W3:Y:S01]  /*282b0*/  LDL.LU.64 R6, [R1+0x1668] ;  /* 0x0016680001067983 */ /* 0x001ee20000300a00 */
[----:B------:R-:W-:Y:S02]  /*282c0*/  STL.64 [R1+0x60], R16 ;  /* 0x0000601001007387 */ /* 0x000fe40000100a00 */
[----:B------:R-:W-:Y:S01]  /*282d0*/  STL.64 [R1+0x68], R18 ;  /* 0x0000681201007387 */ /* 0x000fe20000100a00 */
[----:B---3--:R-:W-:Y:S01]  /*282e0*/  HMMA.16816.F32 R4, R8, R6, R12 ;  /* 0x000000060804723c */ /* 0x008fe2000000180c */
[----:B------:R-:W-:Y:S11]  /*282f0*/  LDSM.16.M88.4 R12, [R3+0x26080] ;  /* 0x02608000030c783b */ /* 0x000ff60000000200 */
[----:B------:R-:W-:Y:S11]  /*28300*/  @!UPT UIADD3 URZ, URZ, URZ, URZ ;  /* 0x0000003f3f3ff290 */ /* 0x000ff6000fffe03f */
[----:B------:R-:W-:Y:S01]  /*28310*/  STL.64 [R1+0x470], R4 ;  /* 0x0004700401007387 */ /* 0x000fe20000100a00 */
[----:B------:R-:W-:Y:S02]  /*28320*/  STL.64 [R1+0x478], R6 ;  /* 0x0004780601007387 */ /* 0x000fe40000100a00 */
[----:B------:R-:W0:Y:S02]  /*28330*/  LDSM.16.M88.4 R4, [R3+0x24080] ;  /* 0x024080000304783b */ /* 0x000e240000000200 */
[----:B0-----:R-:W-:Y:S02]  /*28340*/  STL.64 [R1+0x40], R4 ;  /* 0x0000400401007387 */ /* 0x001fe40000100a00 */
[----:B------:R-:W-:Y:S02]  /*28350*/  STL.64 [R1+0x48], R6 ;  /* 0x0000480601007387 */ /* 0x000fe40000100a00 */
[----:B------:R-:W-:Y:S02]  /*28360*/  STL.64 [R1+0x30], R12 ;  /* 0x0000300c01007387 */ /* 0x000fe40000100a00 */
[----:B------:R0:W-:Y:S02]  /*28370*/  STL.64 [R1+0x38], R14 ;  /* 0x0000380e01007387 */ /* 0x0001e40000100a00 */
[----:B0-----:R-:W3:Y:S01]  /*28380*/  LDL.LU.64 R14, [R1+0x1660] ;  /* 0x00166000010e7983 */ /* 0x001ee20000300a00 */
[----:B------:R-:W-:-:S02]  /*28390*/  IMAD.MOV.U32 R7, RZ, RZ, R12 ;  /* 0x000000ffff077224 */ /* 0x000fc400078e000c */
[----:B------:R-:W-:Y:S02]  /*283a0*/  IMAD.MOV.U32 R6, RZ, RZ, R13 ;  /* 0x000000ffff067224 */ /* 0x000fe400078e000d */
[----:B------:R-:W-:Y:S01]  /*283b0*/  IMAD.MOV.U32 R25, RZ, RZ, R28 ;  /* 0x000000ffff197224 */ /* 0x000fe200078e001c */
[C---:B---3--:R-:W-:Y:S01]  /*283c0*/  HMMA.16816.F32 R12, R8.reuse, R14, R20 ;  /* 0x0000000e080c723c */ /* 0x048fe20000001814 */
[----:B------:R-:W2:Y:S11]  /*283d0*/  LDL.LU.64 R22, [R1+0x1658] ;  /* 0x0016580001167983 */ /* 0x000eb60000300a00 */
[----:B------:R-:W-:Y:S11]  /*283e0*/  @!UPT UIADD3 URZ, URZ, URZ, URZ ;  /* 0x0000003f3f3ff290 */ /* 0x000ff6000fffe03f */
[----:B------:R-:W-:Y:S01]  /*283f0*/  @!UPT UIADD3 URZ, URZ, URZ, URZ ;  /* 0x0000003f3f3ff290 */ /* 0x000fe2000fffe03f */
[----:B------:R-:W-:Y:S01]  /*28400*/  IMAD.MOV.U32 R28, RZ, RZ, R15 ;  /* 0x000000ffff1c7224 */ /* 0x000fe200078e000f */
[----:B------:R-:W-:Y:S01]  /*28410*/  STL.64 [R1+0x350], R12 ;  /* 0x0003500c01007387 */ /* 0x000fe20000100a00 */
[----:B------:R-:W-:Y:S02]  /*28420*/  STL [R1+0x358], R14 ;  /* 0x0003580e01007387 */ /* 0x000fe40000100800 */
[----:B------:R-:W-:Y:S01]  /*28430*/  LDSM.16.M88.4 R12, [R3+0x28080] ;  /* 0x02808000030c783b */ /* 0x000fe20000000200 */
[----:B------:R-:W-:Y:S01]  /*28440*/  STL [R1+0x12e8], R28 ;  /* 0x0012e81c01007387 */ /* 0x000fe20000100800 */
[----:B--2---:R-:W-:Y:S03]  /*28450*/  HMMA.16816.F32 R8, R8, R22, R24 ;  /* 0x000000160808723c */ /* 0x004fe60000001818 */
[----:B------:R-:W2:Y:S01]  /*28460*/  LDL.LU.64 R26, [R1+0x1650] ;  /* 0x00165000011a7983 */ /* 0x000ea20000300a00 */
[----:B------:R-:W2:Y:S02]  /*28470*/  LDL.LU.64 R24, [R1+0x1648] ;  /* 0x0016480001187983 */ /* 0x000ea40000300a00 */
[----:B------:R-:W2:Y:S02]  /*28480*/  LDL.LU.64 R22, [R1+0x1640] ;  /* 0x0016400001167983 */ /* 0x000ea40000300a00 */
[----:B------:R-:W2:Y:S11]  /*28490*/  LDL.LU.64 R20, [R1+0x1638] ;  /* 0x0016380001147983 */ /* 0x000eb60000300a00 */
[----:B------:R-:W-:Y:S04]  /*284a0*/  @!UPT UIADD3 URZ, URZ, URZ, URZ ;  /* 0x0000003f3f3ff290 */ /* 0x000fe8000fffe03f */
[----:B------:R-:W-:Y:S01]  /*284b0*/  STL.64 [R1+0x70], R8 ;  /* 0x0000700801007387 */ /* 0x000fe20000100a00 */
[----:B------:R-:W-:Y:S02]  /*284c0*/  STL.64 [R1+0x78], R10 ;  /* 0x0000780a01007387 */ /* 0x000fe40000100a00 */
[----:B------:R-:W0:Y:S02]  /*284d0*/  LDSM.16.M88.4 R8, [R3+0x2a080] ;  /* 0x02a080000308783b */ /* 0x000e240000000200 */
[----:B0-----:R-:W-:Y:S02]  /*284e0*/  STL.64 [R1+0x10], R8 ;  /* 0x0000100801007387 */ /* 0x001fe40000100a00 */
[----:B------:R2:W-:Y:S02]  /*284f0*/  STL.64 [R1+0x18], R10 ;  /* 0x0000180a01007387 */ /* 0x0005e40000100a00 */
[----:B------:R-:W3:Y:S01]  /*28500*/  LDL.64 R4, [R1+0x50] ;  /* 0x0000500001047983 */ /* 0x000ee20000100a00 */
[----:B--2---:R-:W-:Y:S01]  /*28510*/  HMMA.16816.F32 R8, R24, R16, R20 ;  /* 0x000000101808723c */ /* 0x004fe20000001814 */
[----:B------:R-:W-:Y:S01]  /*28520*/  IMAD.MOV.U32 R0, RZ, RZ, R17 ;  /* 0x000000ffff007224 */ /* 0x000fe200078e0011 */
[----:B------:R-:W0:Y:S11]  /*28530*/  LDSM.16.M88.4 R20, [R3+0x2c080] ;  /* 0x02c080000314783b */ /* 0x000e360000000200 */
[----:B------:R-:W-:Y:S10]  /*28540*/  @!UPT UIADD3 URZ, URZ, URZ, URZ ;  /* 0x0000003f3f3ff290 */ /* 0x000ff4000fffe03f */
[----:B------:R1:W-:Y:S01]  /*28550*/  STL.64 [R1+0x340], R8 ;  /* 0x0003400801007387 */ /* 0x0003e20000100a00 */
[----:B------:R-:W-:Y:S02]  /*28560*/  STL.64 [R1+0x348], R10 ;  /* 0x0003480a01007387 */ /* 0x000fe40000100a00 */
[----:B-1----:R-:W-:Y:S02]  /*28570*/  IMAD.MOV.U32 R8, RZ, RZ, R7 ;  /* 0x000000ffff087224 */ /* 0x002fe400078e0007 */
[----:B------:R-:W-:-:S05]  /*28580*/  IMAD.MOV.U32 R9, RZ, RZ, R6 ;  /* 0x000000ffff097224 */ /* 0x000fca00078e0006 */
[----:B------:R1:W-:Y:S04]  /*28590*/  STL.64 [R1+0x1618], R8 ;  /* 0x0016180801007387 */ /* 0x0003e80000100a00 */
[----:B-1----:R-:W2:Y:S04]  /*285a0*/  LDL.64 R8, [R1+0x40] ;  /* 0x0000400001087983 */ /* 0x002ea80000100a00 */
[----:B--2---:R1:W-:Y:S04]  /*285b0*/  STL.64 [R1+0x1630], R8 ;  /* 0x0016300801007387 */ /* 0x0043e80000100a00 */
[----:B-1----:R-:W3:Y:S01]  /*285c0*/  LDL.LU R8, [R1+0x310] ;  /* 0x0003100001087983 */ /* 0x002ee20000300800 */
[----:B------:R-:W3:Y:S02]  /*285d0*/  LDL.LU R9, [R1+0x314] ;  /* 0x0003140001097983 */ /* 0x000ee40000300800 */
[----:B------:R-:W3:Y:S02]  /*285e0*/  LDL.LU R10, [R1+0x318] ;  /* 0x00031800010a7983 */ /* 0x000ee40000300800 */
[----:B------:R-:W3:Y:S01]  /*285f0*/  LDL.LU R11, [R1+0x31c] ;  /* 0x00031c00010b7983 */ /* 0x000ee20000300800 */
[----:B------:R-:W-:Y:S01]  /*28600*/  STL.64 [R1+0x20], R12 ;  /* 0x0000200c01007387 */ /* 0x000fe20000100a00 */
[----:B------:R-:W-:Y:S02]  /*28610*/  STL.64 [R1+0x28], R14 ;  /* 0x0000280e01007387 */ /* 0x000fe40000100a00 */
[----:B------:R1:W-:Y:S02]  /*28620*/  STL.64 [R1+0x1610], R12 ;  /* 0x0016100c01007387 */ /* 0x0003e40000100a00 */
[----:B-1----:R-:W2:Y:S01]  /*28630*/  LDL.LU R12, [R1+0x2f0] ;  /* 0x0002f000010c7983 */ /* 0x002ea20000300800 */
[----:B------:R-:W2:Y:S02]  /*28640*/  LDL.LU R13, [R1+0x2f4] ;  /* 0x0002f400010d7983 */ /* 0x000ea40000300800 */
[----:B------:R-:W4:Y:S02]  /*28650*/  LDL.LU R14, [R1+0x2f8] ;  /* 0x0002f800010e7983 */ /* 0x000f240000300800 */
[----:B------:R-:W4:Y:S02]  /*28660*/  LDL.LU R15, [R1+0x2fc] ;  /* 0x0002fc00010f7983 */ /* 0x000f240000300800 */
[----:B----4-:R-:W-:Y:S01]  /*28670*/  STL.64 [R1+0x1628], R14 ;  /* 0x0016280e01007387 */ /* 0x010fe20000100a00 */
[----:B--2---:R1:W-:Y:S03]  /*28680*/  STL.64 [R1+0x1620], R12 ;  /* 0x0016200c01007387 */ /* 0x0043e60000100a00 */
[----:B-1----:R-:W2:Y:S01]  /*28690*/  LDL.LU R12, [R1+0x300] ;  /* 0x00030000010c7983 */ /* 0x002ea20000300800 */
[----:B------:R-:W2:Y:S02]  /*286a0*/  LDL.LU R13, [R1+0x304] ;  /* 0x00030400010d7983 */ /* 0x000ea40000300800 */
[----:B------:R-:W2:Y:S02]  /*286b0*/  LDL.LU R14, [R1+0x308] ;  /* 0x00030800010e7983 */ /* 0x000ea40000300800 */
[----:B------:R-:W2:Y:S01]  /*286c0*/  LDL.LU R15, [R1+0x30c] ;  /* 0x00030c00010f7983 */ /* 0x000ea20000300800 */
[----:B------:R-:W4:Y:S01]  /*286d0*/  LDL.LU R16, [R1+0x2d0] ;  /* 0x0002d00001107983 */ /* 0x000f220000300800 */
[----:B------:R-:W4:Y:S02]  /*286e0*/  LDL.LU R17, [R1+0x2d4] ;  /* 0x0002d40001117983 */ /* 0x000f240000300800 */
[----:B------:R-:W2:Y:S02]  /*286f0*/  LDL.LU R18, [R1+0x2d8] ;  /* 0x0002d80001127983 */ /* 0x000ea40000300800 */
[----:B------:R-:W2:Y:S01]  /*28700*/  LDL.LU R19, [R1+0x2dc] ;  /* 0x0002dc0001137983 */ /* 0x000ea20000300800 */
[----:B---3--:R-:W-:Y:S01]  /*28710*/  HMMA.16816.F32 R8, R24, R4, R8 ;  /* 0x000000041808723c */ /* 0x008fe20000001808 */
[----:B0-----:R-:W-:Y:S01]  /*28720*/  IMAD.MOV.U32 R28, RZ, RZ, R23 ;  /* 0x000000ffff1c7224 */ /* 0x001fe200078e0017 */
[----:B--2---:R-:W-:Y:S01]  /*28730*/  STL.64 [R1+0x1608], R18 ;  /* 0x0016081201007387 */ /* 0x004fe20000100a00 */
[----:B----4-:R0:W-:Y:S03]  /*28740*/  STL.64 [R1+0x1600], R16 ;  /* 0x0016001001007387 */ /* 0x0101e60000100a00 */
[----:B0-----:R-:W2:Y:S01]  /*28750*/  LDL.LU R16, [R1+0x2e0] ;  /* 0x0002e00001107983 */ /* 0x001ea20000300800 */
[----:B------:R-:W2:Y:S02]  /*28760*/  LDL.LU R17, [R1+0x2e4] ;  /* 0x0002e40001117983 */ /* 0x000ea40000300800 */
[----:B------:R-:W2:Y:S02]  /*28770*/  LDL.LU R18, [R1+0x2e8] ;  /* 0x0002e80001127983 */ /* 0x000ea40000300800 */
[----:B------:R-:W-:Y:S01]  /*28780*/  STL [R1+0x15ec], R0 ;  /* 0x0015ec0001007387 */ /* 0x000fe20000100800 */
[----:B------:R-:W-:Y:S11]  /*28790*/  STL [R1+0x1358], R28 ;  /* 0x0013581c01007387 */ /* 0x000ff60000100800 */
[----:B------:R0:W-:Y:S02]  /*287a0*/  STL.64 [R1+0x330], R8 ;  /* 0x0003300801007387 */ /* 0x0001e40000100a00 */
[----:B------:R-:W-:Y:S01]  /*287b0*/  STL.64 [R1+0x338], R10 ;  /* 0x0003380a01007387 */ /* 0x000fe20000100a00 */
[----:B0-----:R-:W3:Y:S01]  /*287c0*/  LDL.LU.64 R8, [R1+0x1630] ;  /* 0x0016300001087983 */ /* 0x001ee20000300a00 */
[----:B------:R-:W-:-:S02]  /*287d0*/  IMAD.MOV.U32 R0, RZ, RZ, R4 ;  /* 0x000000ffff007224 */ /* 0x000fc400078e0004 */
[----:B------:R-:W-:Y:S02]  /*287e0*/  IMAD.MOV.U32 R28, RZ, RZ, R5 ;  /* 0x000000ffff1c7224 */ /* 0x000fe400078e0005 */
[----:B------:R-:W0:Y:S01]  /*287f0*/  LDSM.16.M88.4 R4, [R3+0x2e080] ;  /* 0x02e080000304783b */ /* 0x000e220000000200 */
[----:B------:R-:W-:Y:S02]  /*28800*/  STL.64 [R1], R20 ;  /* 0x0000001401007387 */ /* 0x000fe40000100a00 */
[----:B------:R-:W-:Y:S02]  /*28810*/  STL.64 [R1+0x8], R22 ;  /* 0x0000081601007387 */ /* 0x000fe40000100a00 */
[----:B------:R-:W-:Y:S01]  /*28820*/  STL [R1+0x15f4], R28 ;  /* 0x0015f41c01007387 */ /* 0x000fe20000100800 */
[----:B------:R-:W-:Y:S04]  /*28830*/  STL [R1+0x15f0], R0 ;  /* 0x0015f00001007387 */ /* 0x000fe80000100800 */
[----:B0-----:R-:W-:Y:S01]  /*28840*/  STL [R1+0x1264], R6 ;  /* 0x0012640601007387 */ /* 0x001fe20000100800 */
[----:B------:R-:W-:Y:S02]  /*28850*/  STL [R1+0x1260], R7 ;  /* 0x0012600701007387 */ /* 0x000fe40000100800 */
[----:B------:R0:W-:Y:S02]  /*28860*/  STL.64 [R1+0x15f8], R4 ;  /* 0x0015f80401007387 */ /* 0x0001e40000100a00 */
[----:B0-----:R-:W4:Y:S01]  /*28870*/  LDL.64 R4, [R1+0x10] ;  /* 0x0000100001047983 */ /* 0x001f220000100a00 */
        /* <DEDUP_REMOVED lines=9> */
[----:B------:R-:W-:Y:S01]  /*28910*/  IMAD.MOV.U32 R19, RZ, RZ, R29 ;  /* 0x000000ffff137224 */ /* 0x000fe200078e001d */
[C---:B---3--:R-:W-:Y:S01]  /*28920*/  HMMA.16816.F32 R8, R24.reuse, R8, R12 ;  /* 0x000000081808723c */ /* 0x048fe2000000180c */
[----:B------:R-:W2:Y:S11]  /*28930*/  LDL.LU.64 R12, [R1+0x1610] ;  /* 0x00161000010c7983 */ /* 0x000eb60000300a00 */
[----:B------:R-:W-:Y:S11]  /*28940*/  @!UPT UIADD3 URZ, URZ, URZ, URZ ;  /* 0x0000003f3f3ff290 */ /* 0x000ff6000fffe03f */
[----:B------:R-:W-:Y:S01]  /*28950*/  @!UPT UIADD3 URZ, URZ, URZ, URZ ;  /* 0x0000003f3f3ff290 */ /* 0x000fe2000fffe03f */
[----:B------:R-:W-:Y:S02]  /*28960*/  IMAD.MOV.U32 R3, RZ, RZ, R11 ;  /* 0x000000ffff037224 */ /* 0x000fe400078e000b */
[----:B------:R-:W-:Y:S01]  /*28970*/  IMAD.MOV.U32 R29, RZ, RZ, R10 ;  /* 0x000000ffff1d7224 */ /* 0x000fe200078e000a */
[----:B------:R-:W-:Y:S02]  /*28980*/  STL.64 [R1+0x310], R8 ;  /* 0x0003100801007387 */ /* 0x000fe40000100a00 */
[----:B------:R-:W-:Y:S02]  /*28990*/  STL [R1+0x126c], R3 ;  /* 0x00126c0301007387 */ /* 0x000fe40000100800 */
[----:B----4-:R-:W-:Y:S02]  /*289a0*/  IMAD.MOV.U32 R28, RZ, RZ, R4 ;  /* 0x000000ffff1c7224 */ /* 0x010fe400078e0004 */
[----:B------:R-:W-:Y:S01]  /*289b0*/  IMAD.MOV.U32 R0, RZ, RZ, R5 ;  /* 0x000000ffff007224 */ /* 0x000fe200078e0005 */
[----:B------:R-:W-:Y:S04]  /*289c0*/  STL [R1+0x1268], R29 ;  /* 0x0012681d01007387 */ /* 0x000fe80000100800 */
[----:B------:R-:W-:Y:S01]  /*289d0*/  LDSM.16.MT88.4 R8, [R2+0x18080] ;  /* 0x018080000208783b */ /* 0x000fe20000004200 */
[C---:B--2---:R-:W-:Y:S03]  /*289e0*/  HMMA.16816.F32 R12, R24.reuse, R12, R16 ;  /* 0x0000000c180c723c */ /* 0x044fe60000001810 */
[----:B------:R-:W2:Y:S01]  /*289f0*/  LDL.LU.64 R18, [R1+0x1608] ;  /* 0x0016080001127983 */ /* 0x000ea20000300a00 */
[----:B------:R-:W2:Y:S11]  /*28a00*/  LDL.LU.64 R16, [R1+0x1600] ;  /* 0x0016000001107983 */ /* 0x000eb60000300a00 */
[----:B------:R-:W-:Y:S08]  /*28a10*/  @!UPT UIADD3 URZ, URZ, URZ, URZ ;  /* 0x0000003f3f3ff290 */ /* 0x000ff0000fffe03f */
[----:B------:R-:W-:Y:S01]  /*28a20*/  STL.64 [R1+0x300], R12 ;  /* 0x0003000c01007387 */ /* 0x000fe20000100a00 */
[----:B------:R-:W-:Y:S02]  /*28a30*/  STL.64 [R1+0x308], R14 ;  /* 0x0003080e01007387 */ /* 0x000fe40000100a00 */
[----:B------:R-:W0:Y:S02]  /*28a40*/  LDSM.16.MT88.4 R12, [R2+0x18100] ;  /* 0x01810000020c783b */ /* 0x000e240000004200 */
[----:B0-----:R-:W-:Y:S02]  /*28a50*/  STL.64 [R1+0x1568], R14 ;  /* 0x0015680e01007387 */ /* 0x001fe40000100a00 */
[----:B------:R0:W-:Y:S02]  /*28a60*/  STL.64 [R1+0x1560], R12 ;  /* 0x0015600c01007387 */ /* 0x0001e40000100a00 */
[----:B0-----:R-:W3:Y:S01]  /*28a70*/  LDL.LU R12, [R1+0x210] ;  /* 0x00021000010c7983 */ /* 0x001ee20000300800 */
[----:B------:R-:W3:Y:S02]  /*28a80*/  LDL.LU R13, [R1+0x214] ;  /* 0x00021400010d7983 */ /* 0x000ee40000300800 */
[----:B------:R-:W3:Y:S02]  /*28a90*/  LDL.LU R14, [R1+0x218] ;  /* 0x00021800010e7983 */ /* 0x000ee40000300800 */
[----:B------:R-:W3:Y:S01]  /*28aa0*/  LDL.LU R15, [R1+0x21c] ;  /* 0x00021c00010f7983 */ /* 0x000ee20000300800 */
[----:B--2---:R-:W-:Y:S01]  /*28ab0*/  HMMA.16816.F32 R16, R24, R4, R16 ;  /* 0x000000041810723c */ /* 0x004fe20000001810 */
[----:B------:R-:W3:Y:S11]  /*28ac0*/  LDL.LU.64 R4, [R1+0x15f8] ;  /* 0x0015f80001047983 */ /* 0x000ef60000300a00 */
[----:B------:R-:W-:Y:S11]  /*28ad0*/  @!UPT UIADD3 URZ, URZ, URZ, URZ ;  /* 0x0000003f3f3ff290 */ /* 0x000ff6000fffe03f */
[----:B------:R-:W-:Y:S01]  /*28ae0*/  @!UPT UIADD3 URZ, URZ, URZ, URZ ;  /* 0x0000003f3f3ff290 */ /* 0x000fe2000fffe03f */
[----:B------:R-:W-:Y:S02]  /*28af0*/  IMAD.MOV.U32 R3, RZ, RZ, R16 ;  /* 0x000000ffff037224 */ /* 0x000fe400078e0010 */
[----:B------:R-:W-:Y:S02]  /*28b00*/  IMAD.MOV.U32 R29, RZ, RZ, R17 ;  /* 0x000000ffff1d7224 */ /* 0x000fe400078e0011 */
[----:B------:R-:W-:Y:S02]  /*28b10*/  IMAD.MOV.U32 R6, RZ, RZ, R18 ;  /* 0x000000ffff067224 */ /* 0x000fe400078e0012 */
[----:B------:R-:W-:Y:S02]  /*28b20*/  IMAD.MOV.U32 R7, RZ, RZ, R19 ;  /* 0x000000ffff077224 */ /* 0x000fe400078e0013 */
[----:B------:R-:W0:Y:S04]  /*28b30*/  LDSM.16.MT88.4 R16, [R2+0x18180] ;  /* 0x018180000210783b */ /* 0x000e280000004200 */
[----:B------:R-:W-:Y:S01]  /*28b40*/  STL [R1+0x127c], R7 ;  /* 0x00127c0701007387 */ /* 0x000fe20000100800 */
[----:B------:R-:W-:Y:S02]  /*28b50*/  STL [R1+0x1278], R6 ;  /* 0x0012780601007387 */ /* 0x000fe40000100800 */
[----:B------:R-:W-:Y:S02]  /*28b60*/  STL [R1+0x1274], R29 ;  /* 0x0012741d01007387 */ /* 0x000fe40000100800 */
[----:B------:R-:W-:Y:S01]  /*28b70*/  STL [R1+0x1270], R3 ;  /* 0x0012700301007387 */ /* 0x000fe20000100800 */
[----:B0-----:R-:W-:Y:S01]  /*28b80*/  STL.64 [R1+0x14f0], R18 ;  /* 0x0014f01201007387 */ /* 0x001fe20000100a00 */
[----:B------:R0:W-:Y:S02]  /*28b90*/  STL.64 [R1+0x14e8], R16 ;  /* 0x0014e81001007387 */ /* 0x0001e40000100a00 */
[----:B0-----:R-:W-:-:S02]  /*28ba0*/  IMAD.MOV.U32 R16, RZ, RZ, R23 ;  /* 0x000000ffff107224 */ /* 0x001fc400078e0017 */
[----:B------:R-:W-:-:S05]  /*28bb0*/  IMAD.MOV.U32 R17, RZ, RZ, R22 ;  /* 0x000000ffff117224 */ /* 0x000fca00078e0016 */
[----:B------:R0:W-:Y:S04]  /*28bc0*/  STL.64 [R1+0x15c8], R16 ;  /* 0x0015c81001007387 */ /* 0x0001e80000100a00 */
[----:B0-----:R-:W2:Y:S01]  /*28bd0*/  LDL.LU R16, [R1+0x500] ;  /* 0x0005000001107983 */ /* 0x001ea20000300800 */
[----:B------:R-:W2:Y:S02]  /*28be0*/  LDL.LU R17, [R1+0x504] ;  /* 0x0005040001117983 */ /* 0x000ea40000300800 */
[----:B------:R-:W2:Y:S02]  /*28bf0*/  LDL.LU R18, [R1+0x508] ;  /* 0x0005080001127983 */ /* 0x000ea40000300800 */
[----:B------:R-:W2:Y:S01]  /*28c00*/  LDL.LU R19, [R1+0x50c] ;  /* 0x00050c0001137983 */ /* 0x000ea20000300800 */
[C---:B---3--:R-:W-:Y:S08]  /*28c10*/  HMMA.16816.F32 R12, R24.reuse, R4, R12 ;  /* 0x00000004180c723c */ /* 0x048ff0000000180c */
[----:B--2---:R-:W-:Y:S01]  /*28c20*/  HMMA.16816.F32 R16, R24, R20, R16 ;  /* 0x000000141810723c */ /* 0x004fe20000001810 */
[----:B------:R-:W0:Y:S04]  /*28c30*/  LDSM.16.MT88.4 R20, [R2+0x18200] ;  /* 0x018200000214783b */ /* 0x000e280000004200 */
[----:B------:R-:W1:Y:S04]  /*28c40*/  LDSM.16.MT88.4 R24, [R2+0x18280] ;  /* 0x018280000218783b */ /* 0x000e680000004200 */
[----:B0-----:R-:W-:Y:S11]  /*28c50*/  STL.64 [R1+0x1458], R22 ;  /* 0x0014581601007387 */ /* 0x001ff60000100a00 */
[----:B------:R-:W-:Y:S03]  /*28c60*/  @!UPT UIADD3 URZ, URZ, URZ, URZ ;  /* 0x0000003f3f3ff290 */ /* 0x000fe6000fffe03f */
[----:B------:R-:W-:Y:S02]  /*28c70*/  STL.64 [R1+0x2e0], R16 ;  /* 0x0002e01001007387 */ /* 0x000fe40000100a00 */
[----:B------:R-:W-:Y:S02]  /*28c80*/  STL.64 [R1+0x2e8], R18 ;  /* 0x0002e81201007387 */ /* 0x000fe40000100a00 */
[----:B------:R-:W-:Y:S01]  /*28c90*/  STL.64 [R1+0x1450], R20 ;  /* 0x0014501401007387 */ /* 0x000fe20000100a00 */
[----:B------:R-:W-:Y:S01]  /*28ca0*/  STL.64 [R1+0x15c0], R4 ;  /* 0x0015c00401007387 */ /* 0x000fe20000100a00 */
[----:B------:R-:W-:Y:S02]  /*28cb0*/  STL.64 [R1+0x240], R12 ;  /* 0x0002400c01007387 */ /* 0x000fe40000100a00 */
[----:B------:R-:W-:Y:S02]  /*28cc0*/  STL.64 [R1+0x248], R14 ;  /* 0x0002480e01007387 */ /* 0x000fe40000100a00 */
[----:B-1----:R-:W-:Y:S01]  /*28cd0*/  STL.64 [R1+0x13d8], R26 ;  /* 0x0013d81a01007387 */ /* 0x002fe20000100a00 */
[----:B------:R0:W-:Y:S04]  /*28ce0*/  STL.64 [R1+0x13d0], R24 ;  /* 0x0013d01801007387 */ /* 0x0001e80000100a00 */
        /* <DEDUP_REMOVED lines=10> */
[----:B0-----:R-:W2:Y:S04]  /*28d90*/  LDL.64 R12, [R1] ;  /* 0x00000000010c7983 */ /* 0x001ea80000100a00 */
[----:B--2---:R0:W-:Y:S02]  /*28da0*/  STL.64 [R1+0x1588], R12 ;  /* 0x0015880c01007387 */ /* 0x0041e40000100a00 */
[----:B0-----:R-:W-:-:S02]  /*28db0*/  IMAD.MOV.U32 R12, RZ, RZ, R28 ;  /* 0x000000ffff0c7224 */ /* 0x001fc400078e001c */
[----:B------:R-:W-:Y:S01]  /*28dc0*/  IMAD.MOV.U32 R13, RZ, RZ, R0 ;  /* 0x000000ffff0d7224 */ /* 0x000fe200078e0000 */
[----:B------:R-:W2:Y:S01]  /*28dd0*/  LDL.LU R28, [R1+0x15f4] ;  /* 0x0015f400011c7983 */ /* 0x000ea20000300800 */
[----:B------:R-:W4:Y:S03]  /*28de0*/  LDL.LU R0, [R1+0x15f0] ;  /* 0x0015f00001007983 */ /* 0x000f260000300800 */
[----:B------:R-:W-:Y:S01]  /*28df0*/  STL.64 [R1+0x15a0], R12 ;  /* 0x0015a00c01007387 */ /* 0x000fe20000100a00 */
[----:B---3--:R-:W-:Y:S02]  /*28e00*/  STL.64 [R1+0x1540], R26 ;  /* 0x0015401a01007387 */ /* 0x008fe40000100a00 */
[----:B------:R0:W-:Y:S02]  /*28e10*/  STL.64 [R1+0x1538], R24 ;  /* 0x0015381801007387 */ /* 0x0001e40000100a00 */
[----:B0-----:R-:W3:Y:S01]  /*28e20*/  LDL.LU R24, [R1+0x4d0] ;  /* 0x0004d00001187983 */ /* 0x001ee20000300800 */
[----:B------:R-:W3:Y:S02]  /*28e30*/  LDL.LU R25, [R1+0x4d4] ;  /* 0x0004d40001197983 */ /* 0x000ee40000300800 */
[----:B------:R-:W3:Y:S02]  /*28e40*/  LDL.LU R26, [R1+0x4d8] ;  /* 0x0004d800011a7983 */ /* 0x000ee40000300800 */
[----:B------:R-:W3:Y:S02]  /*28e50*/  LDL.LU R27, [R1+0x4dc] ;  /* 0x0004dc00011b7983 */ /* 0x000ee40000300800 */
[----:B--2---:R-:W-:-:S02]  /*28e60*/  IMAD.MOV.U32 R17, RZ, RZ, R28 ;  /* 0x000000ffff117224 */ /* 0x004fc400078e001c */
[----:B----4-:R-:W-:Y:S02]  /*28e70*/  IMAD.MOV.U32 R16, RZ, RZ, R0 ;  /* 0x000000ffff107224 */ /* 0x010fe400078e0000 */
[----:B------:R-:W2:Y:S03]  /*28e80*/  LDL.LU R0, [R1+0x15ec] ;  /* 0x0015ec0001007983 */ /* 0x000ea60000300800 */
[----:B------:R0:W-:Y:S02]  /*28e90*/  STL.64 [R1+0x15e0], R16 ;  /* 0x0015e01001007387 */ /* 0x0001e40000100a00 */
[----:B0-----:R-:W4:Y:S01]  /*28ea0*/  LDL.LU R16, [R1+0x560] ;  /* 0x0005600001107983 */ /* 0x001f220000300800 */
[----:B------:R-:W4:Y:S02]  /*28eb0*/  LDL.LU R17, [R1+0x564] ;  /* 0x0005640001117983 */ /* 0x000f240000300800 */
        /* <DEDUP_REMOVED lines=12> */
[----:B------:R-:W2:Y:S04]  /*28f80*/  LDL.64 R12, [R1+0x20] ;  /* 0x00002000010c7983 */ /* 0x000ea80000100a00 */
[----:B------:R-:W3:Y:S04]  /*28f90*/  LDL.64 R4, [R1+0x30] ;  /* 0x0000300001047983 */ /* 0x000ee80000100a00 */
[----:B--2---:R0:W-:Y:S04]  /*28fa0*/  STL.64 [R1+0x15b8], R12 ;  /* 0x0015b80c01007387 */ /* 0x0041e80000100a00 */
[----:B0-----:R-:W2:Y:S01]  /*28fb0*/  LDL.LU R12, [R1+0x540] ;  /* 0x00054000010c7983 */ /* 0x001ea20000300800 */
[----:B------:R-:W2:Y:S02]  /*28fc0*/  LDL.LU R13, [R1+0x544] ;  /* 0x00054400010d7983 */ /* 0x000ea40000300800 */
[----:B------:R-:W2:Y:S02]  /*28fd0*/  LDL.LU R14, [R1+0x548] ;  /* 0x00054800010e7983 */ /* 0x000ea40000300800 */
[----:B------:R-:W2:Y:S01]  /*28fe0*/  LDL.LU R15, [R1+0x54c] ;  /* 0x00054c00010f7983 */ /* 0x000ea20000300800 */
[----:B---3--:R-:W-:Y:S01]  /*28ff0*/  STL.64 [R1+0x1550], R26 ;  /* 0x0015501a01007387 */ /* 0x008fe20000100a00 */
[----:B------:R0:W-:Y:S03]  /*29000*/  STL.64 [R1+0x1548], R24 ;  /* 0x0015481801007387 */ /* 0x0001e60000100a00 */
[----:B0-----:R-:W4:Y:S01]  /*29010*/  LDL R24, [R1+0x60] ;  /* 0x0000600001187983 */ /* 0x001f220000100800 */
[----:B------:R-:W-:-:S02]  /*29020*/  IMAD.MOV.U32 R25, RZ, RZ, R0 ;  /* 0x000000ffff197224 */ /* 0x000fc400078e0000 */
[----:B------:R-:W3:Y:S05]  /*29030*/  LDL.LU R0, [R1+0x15e8] ;  /* 0x0015e80001007983 */ /* 0x000eea0000300800 */
[C---:B----4-:R-:W-:Y:S11]  /*29040*/  HMMA.16816.F32 R16, R8.reuse, R24, R16 ;  /* 0x000000180810723c */ /* 0x050ff60000001810 */
[----:B------:R-:W-:Y:S11]  /*29050*/  @!UPT UIADD3 URZ, URZ, URZ, URZ ;  /* 0x0000003f3f3ff290 */ /* 0x000ff6000fffe03f */
[----:B------:R-:W-:Y:S01]  /*29060*/  @!UPT UIADD3 URZ, URZ, URZ, URZ ;  /* 0x0000003f3f3ff290 */ /* 0x000fe2000fffe03f */
[----:B------:R0:W-:Y:S01]  /*29070*/  STL.64 [R1+0x230], R16 ;  /* 0x0002301001007387 */ /* 0x0001e20000100a00 */
[----:B------:R-:W-:Y:S03]  /*29080*/  STL.64 [R1+0x238], R18 ;  /* 0x0002381201007387 */ /* 0x000fe60000100a00 */
[----:B0-----:R-:W4:Y:S01]  /*29090*/  LDL.LU.64 R16, [R1+0x15e0] ;  /* 0x0015e00001107983 */ /* 0x001f220000300a00 */
        /* <DEDUP_REMOVED lines=17> */
[----:B------:R-:W2:Y:S01]  /*291b0*/  LDL.LU R27, [R1+0x1fc] ;  /* 0x0001fc00011b7983 */ /* 0x000ea20000300800 */
[----:B------:R-:W4:Y:S01]  /*291c0*/  LDL.LU.64 R22, [R1+0x15d8] ;  /* 0x0015d80001167983 */ /* 0x000f220000300a00 */
[----:B------:R-:W4:Y:S11]  /*291d0*/  LDL.LU.64 R20, [R1+0x15d0] ;  /* 0x0015d00001147983 */ /* 0x000f360000300a00 */
[----:B------:R0:W-:Y:S02]  /*291e0*/  STL.64 [R1+0x220], R16 ;  /* 0x0002201001007387 */ /* 0x0001e40000100a00 */
[----:B------:R-:W-:Y:S01]  /*291f0*/  STL.64 [R1+0x228], R18 ;  /* 0x0002281201007387 */ /* 0x000fe20000100a00 */
[----:B0-----:R-:W2:Y:S02]  /*29200*/  LDL.LU.64 R16, [R1+0x15c8] ;  /* 0x0015c80001107983 */ /* 0x001ea40000300a00 */
[C---:B--2---:R-:W-:Y:S02]  /*29210*/  HMMA.16816.F32 R12, R8.reuse, R16, R12 ;  /* 0x00000010080c723c */ /* 0x044fe4000000180c */
[----:B------:R0:W-:Y:S04]  /*29220*/  STL.64 [R1+0x1558], R16 ;  /* 0x0015581001007387 */ /* 0x0001e80000100a00 */
[----:B0-----:R-:W2:Y:S11]  /*29230*/  LDL.LU R16, [R1+0x4e0] ;  /* 0x0004e00001107983 */ /* 0x001eb60000300800 */
[----:B------:R-:W-:Y:S06]  /*29240*/  @!UPT UIADD3 URZ, URZ, URZ, URZ ;  /* 0x0000003f3f3ff290 */ /* 0x000fec000fffe03f */
[----:B------:R-:W-:Y:S01]  /*29250*/  STL.64 [R1+0x210], R12 ;  /* 0x0002100c01007387 */ /* 0x000fe20000100a00 */
[----:B------:R4:W-:Y:S02]  /*29260*/  STL.64 [R1+0x218], R14 ;  /* 0x0002180e01007387 */ /* 0x0009e40000100a00 */
[----:B------:R-:W2:Y:S02]  /*29270*/  LDL.LU R17, [R1+0x4e4] ;  /* 0x0004e40001117983 */ /* 0x000ea40000300800 */
[----:B------:R-:W2:Y:S01]  /*29280*/  LDL.LU R18, [R1+0x4e8] ;  /* 0x0004e80001127983 */ /* 0x000ea20000300800 */
[----:B------:R-:W2:Y:S01]  /*29290*/  LDL.LU R19, [R1+0x4ec] ;  /* 0x0004ec0001137983 */ /* 0x000ea20000300800 */
[----:B----4-:R-:W-:Y:S07]  /*292a0*/  HMMA.16816.F32 R12, R8, R4, R20 ;  /* 0x00000004080c723c */ /* 0x010fee0000001814 */
[----:B------:R-:W-:-:S02]  /*292b0*/  IMAD.MOV.U32 R23, RZ, RZ, R4 ;  /* 0x000000ffff177224 */ /* 0x000fc400078e0004 */
[----:B------:R-:W-:Y:S02]  /*292c0*/  IMAD.MOV.U32 R22, RZ, RZ, R5 ;  /* 0x000000ffff167224 */ /* 0x000fe400078e0005 */
[----:B------:R-:W4:Y:S11]  /*292d0*/  LDL.LU.64 R4, [R1+0x15c0] ;  /* 0x0015c00001047983 */ /* 0x000f360000300a00 */
[----:B------:R-:W-:Y:S02]  /*292e0*/  @!UPT UIADD3 URZ, URZ, URZ, URZ ;  /* 0x0000003f3f3ff290 */ /* 0x000fe4000fffe03f */
[----:B------:R-:W-:Y:S02]  /*292f0*/  IMAD.MOV.U32 R7, RZ, RZ, R12 ;  /* 0x000000ffff077224 */ /* 0x000fe400078e000c */
[----:B------:R-:W-:Y:S02]  /*29300*/  IMAD.MOV.U32 R6, RZ, RZ, R13 ;  /* 0x000000ffff067224 */ /* 0x000fe400078e000d */
[----:B------:R-:W2:Y:S01]  /*29310*/  LDL.LU.64 R12, [R1+0x15b8] ;  /* 0x0015b800010c7983 */ /* 0x000ea20000300a00 */
[----:B------:R-:W-:Y:S02]  /*29320*/  IMAD.MOV.U32 R3, RZ, RZ, R15 ;  /* 0x000000ffff037224 */ /* 0x000fe400078e000f */
[----:B------:R-:W-:-:S03]  /*29330*/  IMAD.MOV.U32 R29, RZ, RZ, R14 ;  /* 0x000000ffff1d7224 */ /* 0x000fc600078e000e */
[----:B------:R-:W-:Y:S02]  /*29340*/  STL [R1+0x1370], R3 ;  /* 0x0013700301007387 */ /* 0x000fe40000100800 */
[----:B------:R-:W-:Y:S01]  /*29350*/  STL [R1+0x135c], R29 ;  /* 0x00135c1d01007387 */ /* 0x000fe20000100800 */
        /* <DEDUP_REMOVED lines=21> */
[----:B------:R-:W-:Y:S03]  /*294b0*/  STL.64 [R1+0x1d8], R26 ;  /* 0x0001d81a01007387 */ /* 0x000fe60000100a00 */
[----:B0-----:R-:W2:Y:S01]  /*294c0*/  LDL.LU.64 R24, [R1+0x1580] ;  /* 0x0015800001187983 */ /* 0x001ea20000300a00 */
[----:B------:R-:W4:Y:S02]  /*294d0*/  LDL.LU.64 R14, [R1+0x1578] ;  /* 0x00157800010e7983 */ /* 0x000f240000300a00 */
[----:B------:R-:W4:Y:S02]  /*294e0*/  LDL.LU.64 R12, [R1+0x1570] ;  /* 0x00157000010c7983 */ /* 0x000f240000300a00 */
[----:B----4-:R-:W-:Y:S01]  /*294f0*/  HMMA.16816.F32 R8, R8, R4, R12 ;  /* 0x000000040808723c */ /* 0x010fe2000000180c */
[----:B------:R-:W2:Y:S01]  /*29500*/  LDL.LU.64 R14, [R1+0x1568] ;  /* 0x00156800010e7983 */ /* 0x000ea20000300a00 */
[----:B------:R-:W2:Y:S02]  /*29510*/  LDL.LU.64 R12, [R1+0x1560] ;  /* 0x00156000010c7983 */ /* 0x000ea40000300a00 */
[----:B------:R-:W-:Y:S02]  /*29520*/  STL.64 [R1+0x1500], R6 ;  /* 0x0015000601007387 */ /* 0x000fe40000100a00 */
[----:B------:R0:W-:Y:S11]  /*29530*/  STL.64 [R1+0x14f8], R4 ;  /* 0x0014f80401007387 */ /* 0x0001f60000100a00 */
[----:B------:R-:W-:Y:S06]  /*29540*/  @!UPT UIADD3 URZ, URZ, URZ, URZ ;  /* 0x0000003f3f3ff290 */ /* 0x000fec000fffe03f */
[----:B------:R-:W-:Y:S01]  /*29550*/  STL.64 [R1+0x130], R8 ;  /* 0x0001300801007387 */ /* 0x000fe20000100a00 */
[----:B------:R-:W-:Y:S02]  /*29560*/  STL.64 [R1+0x138], R10 ;  /* 0x0001380a01007387 */ /* 0x000fe40000100a00 */
[----:B0-----:R-:W4:Y:S01]  /*29570*/  LDL.64 R4, [R1+0x50] ;  /* 0x0000500001047983 */ /* 0x001f220000100a00 */
[C---:B--2---:R-:W-:Y:S01]  /*29580*/  HMMA.16816.F32 R24, R12.reuse, R24, R16 ;  /* 0x000000180c18723c */ /* 0x044fe20000001810 */
[----:B------:R-:W2:Y:S11]  /*29590*/  LDL.LU.64 R16, [R1+0x1558] ;  /* 0x0015580001107983 */ /* 0x000eb60000300a00 */
[----:B------:R-:W-:Y:S11]  /*295a0*/  @!UPT UIADD3 URZ, URZ, URZ, URZ ;  /* 0x0000003f3f3ff290 */ /* 0x000ff6000fffe03f */
[----:B------:R-:W-:Y:S01]  /*295b0*/  STL.64 [R1+0x120], R24 ;  /* 0x0001201801007387 */ /* 0x000fe20000100a00 */
[----:B------:R0:W-:Y:S03]  /*295c0*/  STL.64 [R1+0x128], R26 ;  /* 0x0001281a01007387 */ /* 0x0001e60000100a00 */
[----:B0-----:R-:W2:Y:S01]  /*295d0*/  LDL.LU.64 R26, [R1+0x1550] ;  /* 0x00155000011a7983 */ /* 0x001ea20000300a00 */
[----:B------:R-:W2:Y:S02]  /*295e0*/  LDL.LU.64 R24, [R1+0x1548] ;  /* 0x0015480001187983 */ /* 0x000ea40000300a00 */
[----:B----4-:R-:W-:Y:S02]  /*295f0*/  IMAD.MOV.U32 R10, RZ, RZ, R4 ;  /* 0x000000ffff0a7224 */ /* 0x010fe400078e0004 */
        /* <DEDUP_REMOVED lines=8> */
[----:B------:R-:W4:Y:S01]  /*29680*/  LDL.64 R4, [R1+0x10] ;  /* 0x0000100001047983 */ /* 0x000f220000100a00 */
[----:B--2---:R-:W-:Y:S01]  /*29690*/  HMMA.16816.F32 R16, R12, R16, R24 ;  /* 0x000000100c10723c */ /* 0x004fe20000001818 */
[----:B----4-:R-:W-:Y:S11]  /*296a0*/  STL.64 [R1+0x1518], R4 ;  /* 0x0015180401007387 */ /* 0x010ff60000100a00 */
[----:B------:R-:W-:Y:S11]  /*296b0*/  @!UPT UIADD3 URZ, URZ, URZ, URZ ;  /* 0x0000003f3f3ff290 */ /* 0x000ff6000fffe03f */
[----:B------:R0:W-:Y:S01]  /*296c0*/  STL.64 [R1+0x100], R16 ;  /* 0x0001001001007387 */ /* 0x0001e20000100a00 */
[----:B------:R1:W-:Y:S03]  /*296d0*/  STL.64 [R1+0x108], R18 ;  /* 0x0001081201007387 */ /* 0x0003e60000100a00 */
[----:B0-----:R-:W2:Y:S01]  /*296e0*/  LDL.LU R16, [R1+0x3f0] ;  /* 0x0003f00001107983 */ /* 0x001ea20000300800 */
[----:B------:R-:W2:Y:S02]  /*296f0*/  LDL.LU R17, [R1+0x3f4] ;  /* 0x0003f40001117983 */ /* 0x000ea40000300800 */
[----:B-1----:R-:W4:Y:S02]  /*29700*/  LDL.LU R18, [R1+0x3f8] ;  /* 0x0003f80001127983 */ /* 0x002f240000300800 */
[----:B------:R-:W4:Y:S02]  /*29710*/  LDL.LU R19, [R1+0x3fc] ;  /* 0x0003fc0001137983 */ /* 0x000f240000300800 */
[----:B------:R-:W-:-:S02]  /*29720*/  IMAD.MOV.U32 R4, RZ, RZ, R21 ;  /* 0x000000ffff047224 */ /* 0x000fc400078e0015 */
[----:B------:R-:W-:-:S05]  /*29730*/  IMAD.MOV.U32 R5, RZ, RZ, R20 ;  /* 0x000000ffff057224 */ /* 0x000fca00078e0014 */
[----:B------:R-:W-:Y:S04]  /*29740*/  STL.64 [R1+0x1530], R4 ;  /* 0x0015300401007387 */ /* 0x000fe80000100a00 */
        /* <DEDUP_REMOVED lines=14> */
[----:B------:R-:W2:Y:S02]  /*29830*/  LDL.LU R18, [R1+0x1c8] ;  /* 0x0001c80001127983 */ /* 0x000ea40000300800 */
[----:B------:R-:W2:Y:S01]  /*29840*/  LDL.LU R19, [R1+0x1cc] ;  /* 0x0001cc0001137983 */ /* 0x000ea20000300800 */
[----:B------:R-:W4:Y:S01]  /*29850*/  LDL.LU R24, [R1+0x380] ;  /* 0x0003800001187983 */ /* 0x000f220000300800 */
[----:B------:R-:W4:Y:S02]  /*29860*/  LDL.LU R25, [R1+0x384] ;  /* 0x0003840001197983 */ /* 0x000f240000300800 */
[----:B------:R-:W2:Y:S02]  /*29870*/  LDL.LU R26, [R1+0x388] ;  /* 0x00038800011a7983 */ /* 0x000ea40000300800 */
[----:B------:R-:W2:Y:S02]  /*29880*/  LDL.LU R27, [R1+0x38c] ;  /* 0x00038c00011b7983 */ /* 0x000ea40000300800 */
[----:B------:R-:W-:-:S02]  /*29890*/  IMAD.MOV.U32 R9, RZ, RZ, R22 ;  /* 0x000000ffff097224 */ /* 0x000fc400078e0016 */
[----:B------:R-:W-:Y:S01]  /*298a0*/  IMAD.MOV.U32 R8, RZ, RZ, R23 ;  /* 0x000000ffff087224 */ /* 0x000fe200078e0017 */
[----:B--2---:R-:W-:Y:S01]  /*298b0*/  STL.64 [R1+0x1410], R26 ;  /* 0x0014101a01007387 */ /* 0x004fe20000100a00 */
[----:B----4-:R0:W-:Y:S03]  /*298c0*/  STL.64 [R1+0x1408], R24 ;  /* 0x0014081801007387 */ /* 0x0101e60000100a00 */
[----:B0-----:R-:W2:Y:S01]  /*298d0*/  LDL.LU R24, [R1+0x390] ;  /* 0x0003900001187983 */ /* 0x001ea20000300800 */
[----:B------:R-:W2:Y:S02]  /*298e0*/  LDL.LU R25, [R1+0x394] ;  /* 0x0003940001197983 */ /* 0x000ea40000300800 */
[----:B------:R-:W4:Y:S02]  /*298f0*/  LDL.LU R26, [R1+0x398] ;  /* 0x00039800011a7983 */ /* 0x000f240000300800 */
[----:B------:R-:W4:Y:S01]  /*29900*/  LDL.LU R27, [R1+0x39c] ;  /* 0x00039c00011b7983 */ /* 0x000f220000300800 */
[----:B------:R-:W2:Y:S01]  /*29910*/  LDL.LU R20, [R1+0x3d0] ;  /* 0x0003d00001147983 */ /* 0x000ea20000300800 */
[----:B------:R-:W2:Y:S02]  /*29920*/  LDL.LU R21, [R1+0x3d4] ;  /* 0x0003d40001157983 */ /* 0x000ea40000300800 */
[----:B------:R-:W2:Y:S02]  /*29930*/  LDL.LU R22, [R1+0x3d8] ;  /* 0x0003d80001167983 */ /* 0x000ea40000300800 */
[----:B------:R-:W2:Y:S01]  /*29940*/  LDL.LU R23, [R1+0x3dc] ;  /* 0x0003dc0001177983 */ /* 0x000ea20000300800 */
[C---:B---3--:R-:W-:Y:S01]  /*29950*/  HMMA.16816.F32 R4, R12.reuse, R8, R4 ;  /* 0x000000080c04723c */ /* 0x048fe20000001804 */
[----:B--2---:R-:W-:Y:S01]  /*29960*/  STL.64 [R1+0x1468], R22 ;  /* 0x0014681601007387 */ /* 0x004fe20000100a00 */
[----:B------:R-:W-:Y:S02]  /*29970*/  STL.64 [R1+0x1460], R20 ;  /* 0x0014601401007387 */ /* 0x000fe40000100a00 */
[----:B----4-:R-:W-:Y:S02]  /*29980*/  STL.64 [R1+0x1420], R26 ;  /* 0x0014201a01007387 */ /* 0x010fe40000100a00 */
[----:B------:R0:W-:Y:S02]  /*29990*/  STL.64 [R1+0x1418], R24 ;  /* 0x0014181801007387 */ /* 0x0001e40000100a00 */
[----:B0-----:R-:W2:Y:S04]  /*299a0*/  LDL.64 R24, [R1+0x40] ;  /* 0x0000400001187983 */ /* 0x001ea80000100a00 */
[----:B--2---:R0:W-:Y:S04]  /*299b0*/  STL.64 [R1+0x14c0], R24 ;  /* 0x0014c01801007387 */ /* 0x0041e80000100a00 */
[----:B0-----:R-:W2:Y:S01]  /*299c0*/  LDL.LU R24, [R1+0x3e0] ;  /* 0x0003e00001187983 */ /* 0x001ea20000300800 */
[----:B------:R-:W2:Y:S02]  /*299d0*/  LDL.LU R25, [R1+0x3e4] ;  /* 0x0003e40001197983 */ /* 0x000ea40000300800 */
[----:B------:R-:W2:Y:S02]  /*299e0*/  LDL.LU R26, [R1+0x3e8] ;  /* 0x0003e800011a7983 */ /* 0x000ea40000300800 */
[----:B------:R-:W2:Y:S02]  /*299f0*/  LDL.LU R27, [R1+0x3ec] ;  /* 0x0003ec00011b7983 */ /* 0x000ea40000300800 */
[----:B------:R0:W-:Y:S01]  /*29a00*/  STL.64 [R1+0xf0], R4 ;  /* 0x0000f00401007387 */ /* 0x0001e20000100a00 */
[----:B------:R1:W-:Y:S03]  /*29a10*/  STL.64 [R1+0xf8], R6 ;  /* 0x0000f80601007387 */ /* 0x0003e60000100a00 */
[----:B0-----:R-:W1:Y:S01]  /*29a20*/  LDL.LU.64 R4, [R1+0x1530] ;  /* 0x0015300001047983 */ /* 0x001e620000300a00 */
[----:B------:R-:W-:Y:S01]  /*29a30*/  STL.64 [R1+0x14e0], R8 ;  /* 0x0014e00801007387 */ /* 0x000fe20000100a00 */
[C---:B-1----:R-:W-:Y:S02]  /*29a40*/  HMMA.16816.F32 R4, R12.reuse, R4, R16 ;  /* 0x000000040c04723c */ /* 0x042fe40000001810 */
[----:B------:R-:W3:Y:S01]  /*29a50*/  LDL.LU.64 R18, [R1+0x1528] ;  /* 0x0015280001127983 */ /* 0x000ee20000300a00 */
[----:B------:R-:W3:Y:S11]  /*29a60*/  LDL.LU.64 R16, [R1+0x1520] ;  /* 0x0015200001107983 */ /* 0x000ef60000300a00 */
[----:B------:R-:W-:Y:S09]  /*29a70*/  @!UPT UIADD3 URZ, URZ, URZ, URZ ;  /* 0x0000003f3f3ff290 */ /* 0x000ff2000fffe03f */
[----:B------:R0:W-:Y:S01]  /*29a80*/  STL.64 [R1+0x1c0], R4 ;  /* 0x0001c00401007387 */ /* 0x0001e20000100a00 */
[----:B------:R-:W-:Y:S03]  /*29a90*/  STL.64 [R1+0x1c8], R6 ;  /* 0x0001c80601007387 */ /* 0x000fe60000100a00 */
[----:B0-----:R-:W3:Y:S02]  /*29aa0*/  LDL.LU.64 R4, [R1+0x1518] ;  /* 0x0015180001047983 */ /* 0x001ee40000300a00 */
[----:B---3--:R-:W-:Y:S01]  /*29ab0*/  HMMA.16816.F32 R16, R12, R4, R16 ;  /* 0x000000040c10723c */ /* 0x008fe20000001810 */
        /* <DEDUP_REMOVED lines=8> */
[----:B------:R-:W2:Y:S02]  /*29b40*/  LDL.LU.64 R4, [R1+0x14f8] ;  /* 0x0014f80001047983 */ /* 0x000ea40000300a00 */
[----:B------:R-:W-:-:S02]  /*29b50*/  IMAD.MOV.U32 R20, RZ, RZ, R29 ;  /* 0x000000ffff147224 */ /* 0x000fc400078e001d */
[----:B------:R-:W-:-:S07]  /*29b60*/  IMAD.MOV.U32 R21, RZ, RZ, R28 ;  /* 0x000000ffff157224 */ /* 0x000fce00078e001c */
[C---:B---3--:R-:W-:Y:S08]  /*29b70*/  HMMA.16816.F32 R16, R12.reuse, R20, R16 ;  /* 0x000000140c10723c */ /* 0x048ff00000001810 */
[----:B--2---:R-:W-:Y:S07]  /*29b80*/  HMMA.16816.F32 R12, R12, R4, R24 ;  /* 0x000000040c0c723c */ /* 0x004fee0000001818 */
[----:B------:R-:W-:-:S02]  /*29b90*/  IMAD.MOV.U32 R24, RZ, RZ, R10 ;  /* 0x000000ffff187224 */ /* 0x000fc400078e000a */
[----:B------:R-:W-:-:S06]  /*29ba0*/  IMAD.MOV.U32 R25, RZ, RZ, R3 ;  /* 0x000000ffff197224 */ /* 0x000fcc00078e0003 */
[----:B------:R-:W-:Y:S01]  /*29bb0*/  STL.64 [R1+0x3f0], R16 ;  /* 0x0003f01001007387 */ /* 0x000fe20000100a00 */
[----:B------:R0:W-:Y:S03]  /*29bc0*/  STL.64 [R1+0x3f8], R18 ;  /* 0x0003f81201007387 */ /* 0x0001e60000100a00 */
[----:B0-----:R-:W2:Y:S01]  /*29bd0*/  LDL.LU.64 R18, [R1+0x14f0] ;  /* 0x0014f00001127983 */ /* 0x001ea20000300a00 */
[----:B------:R-:W2:Y:S02]  /*29be0*/  LDL.LU.64 R16, [R1+0x14e8] ;  /* 0x0014e80001107983 */ /* 0x000ea40000300a00 */
[----:B------:R0:W-:Y:S02]  /*29bf0*/  STL.64 [R1+0x1480], R20 ;  /* 0x0014801401007387 */ /* 0x0001e40000100a00 */
[----:B0-----:R-:W-:Y:S02]  /*29c00*/  IMAD.MOV.U32 R20, RZ, RZ, R9 ;  /* 0x000000ffff147224 */ /* 0x001fe400078e0009 */
[----:B------:R-:W-:-:S05]  /*29c10*/  IMAD.MOV.U32 R21, RZ, RZ, R8 ;  /* 0x000000ffff157224 */ /* 0x000fca00078e0008 */
[----:B------:R0:W-:Y:S01]  /*29c20*/  STL.64 [R1+0x1498], R20 ;  /* 0x0014981401007387 */ /* 0x0001e20000100a00 */
[----:B------:R-:W-:Y:S02]  /*29c30*/  STL.64 [R1+0x3e0], R12 ;  /* 0x0003e00c01007387 */ /* 0x000fe40000100a00 */
[----:B------:R-:W-:Y:S02]  /*29c40*/  STL.64 [R1+0x3e8], R14 ;  /* 0x0003e80e01007387 */ /* 0x000fe40000100a00 */
[----:B------:R1:W-:Y:S01]  /*29c50*/  STL.64 [R1+0x14d8], R24 ;  /* 0x0014d81801007387 */ /* 0x0003e20000100a00 */
[----:B0-----:R-:W3:Y:S01]  /*29c60*/  LDL.LU R20, [R1+0x420] ;  /* 0x0004200001147983 */ /* 0x001ee20000300800 */
[----:B------:R-:W3:Y:S02]  /*29c70*/  LDL.LU R21, [R1+0x424] ;  /* 0x0004240001157983 */ /* 0x000ee40000300800 */
[----:B------:R-:W2:Y:S02]  /*29c80*/  LDL.LU R22, [R1+0x428] ;  /* 0x0004280001167983 */ /* 0x000ea40000300800 */
[----:B------:R-:W2:Y:S01]  /*29c90*/  LDL.LU R23, [R1+0x42c] ;  /* 0x00042c0001177983 */ /* 0x000ea20000300800 */
[----:B------:R-:W3:Y:S01]  /*29ca0*/  LDL.LU R8, [R1+0x460] ;  /* 0x0004600001087983 */ /* 0x000ee20000300800 */
[----:B------:R-:W4:Y:S02]  /*29cb0*/  LDL.LU R9, [R1+0x464] ;  /* 0x0004640001097983 */ /* 0x000f240000300800 */
[----:B------:R-:W4:Y:S02]  /*29cc0*/  LDL.LU R10, [R1+0x468] ;  /* 0x00046800010a7983 */ /* 0x000f240000300800 */
[----:B------:R-:W4:Y:S01]  /*29cd0*/  LDL.LU R11, [R1+0x46c] ;  /* 0x00046c00010b7983 */ /* 0x000f220000300800 */
[----:B-1----:R-:W4:Y:S04]  /*29ce0*/  LDL.64 R24, [R1+0x60] ;  /* 0x0000600001187983 */ /* 0x002f280000100a00 */
        /* <DEDUP_REMOVED lines=12> */
[----:B----4-:R-:W-:Y:S01]  /*29db0*/  HMMA.16816.F32 R8, R16, R24, R8 ;  /* 0x000000181008723c */ /* 0x010fe20000001808 */
[----:B---3--:R-:W-:Y:S01]  /*29dc0*/  STL.64 [R1+0x14d0], R22 ;  /* 0x0014d01601007387 */ /* 0x008fe20000100a00 */
[----:B--2---:R0:W-:Y:S03]  /*29dd0*/  STL.64 [R1+0x14c8], R20 ;  /* 0x0014c81401007387 */ /* 0x0041e60000100a00 */
[----:B0-----:R-:W2:Y:S01]  /*29de0*/  LDL.LU R20, [R1+0x450] ;  /* 0x0004500001147983 */ /* 0x001ea20000300800 */
[----:B------:R-:W2:Y:S02]  /*29df0*/  LDL.LU R21, [R1+0x454] ;  /* 0x0004540001157983 */ /* 0x000ea40000300800 */
[----:B------:R-:W2:Y:S02]  /*29e00*/  LDL.LU R22, [R1+0x458] ;  /* 0x0004580001167983 */ /* 0x000ea40000300800 */
[----:B------:R-:W2:Y:S01]  /*29e10*/  LDL.LU R23, [R1+0x45c] ;  /* 0x00045c0001177983 */ /* 0x000ea20000300800 */
[----:B------:R-:W-:Y:S01]  /*29e20*/  STL.64 [R1+0x1478], R6 ;  /* 0x0014780601007387 */ /* 0x000fe20000100a00 */
[----:B------:R0:W-:Y:S03]  /*29e30*/  STL.64 [R1+0x1470], R4 ;  /* 0x0014700401007387 */ /* 0x0001e60000100a00 */
[----:B0-----:R-:W3:Y:S01]  /*29e40*/  LDL.LU R4, [R1+0x400] ;  /* 0x0004000001047983 */ /* 0x001ee20000300800 */
[----:B------:R-:W3:Y:S02]  /*29e50*/  LDL.LU R5, [R1+0x404] ;  /* 0x0004040001057983 */ /* 0x000ee40000300800 */
[----:B------:R-:W4:Y:S02]  /*29e60*/  LDL.LU R6, [R1+0x408] ;  /* 0x0004080001067983 */ /* 0x000f240000300800 */
[----:B------:R-:W4:Y:S02]  /*29e70*/  LDL.LU R7, [R1+0x40c] ;  /* 0x00040c0001077983 */ /* 0x000f240000300800 */
[----:B------:R-:W-:Y:S01]  /*29e80*/  IMAD.MOV.U32 R3, RZ, RZ, R25 ;  /* 0x000000ffff037224 */ /* 0x000fe200078e0019 */
[----:B----4-:R-:W-:Y:S01]  /*29e90*/  STL.64 [R1+0x1490], R6 ;  /* 0x0014900601007387 */ /* 0x010fe20000100a00 */
[----:B---3--:R0:W-:Y:S03]  /*29ea0*/  STL.64 [R1+0x1488], R4 ;  /* 0x0014880401007387 */ /* 0x0081e60000100a00 */
[----:B0-----:R-:W3:Y:S01]  /*29eb0*/  LDL.LU R4, [R1+0x410] ;  /* 0x0004100001047983 */ /* 0x001ee20000300800 */
[----:B------:R-:W3:Y:S02]  /*29ec0*/  LDL.LU R5, [R1+0x414] ;  /* 0x0004140001057983 */ /* 0x000ee40000300800 */
[----:B------:R-:W3:Y:S02]  /*29ed0*/  LDL.LU R6, [R1+0x418] ;  /* 0x0004180001067983 */ /* 0x000ee40000300800 */
[----:B------:R-:W3:Y:S01]  /*29ee0*/  LDL.LU R7, [R1+0x41c] ;  /* 0x00041c0001077983 */ /* 0x000ee20000300800 */
[----:B------:R-:W4:Y:S01]  /*29ef0*/  LDL.LU.64 R12, [R1+0x20] ;  /* 0x00002000010c7983 */ /* 0x000f220000300a00 */
[----:B------:R0:W-:Y:S02]  /*29f00*/  STL.64 [R1+0x460], R8 ;  /* 0x0004600801007387 */ /* 0x0001e40000100a00 */
[----:B------:R1:W-:Y:S01]  /*29f10*/  STL.64 [R1+0x468], R10 ;  /* 0x0004680a01007387 */ /* 0x0003e20000100a00 */
[----:B0-----:R-:W2:Y:S01]  /*29f20*/  LDL.LU.64 R8, [R1+0x14e0] ;  /* 0x0014e00001087983 */ /* 0x001ea20000300a00 */
[----:B-1----:R-:W-:-:S02]  /*29f30*/  IMAD.MOV.U32 R10, RZ, RZ, R24 ;  /* 0x000000ffff0a7224 */ /* 0x002fc400078e0018 */
        /* <DEDUP_REMOVED lines=16> */
[----:B0-----:R-:W3:Y:S01]  /*2a040*/  LDL.64 R24, [R1+0x50] ;  /* 0x0000500001187983 */ /* 0x001ee20000100a00 */
[C---:B--2---:R-:W-:Y:S03]  /*2a050*/  HMMA.16816.F32 R20, R16.reuse, R8, R20 ;  /* 0x000000081014723c */ /* 0x044fe60000001814 */
[----:B---3--:R-:W-:Y:S11]  /*2a060*/  STL.64 [R1+0x1438], R24 ;  /* 0x0014381801007387 */ /* 0x008ff60000100a00 */
[----:B------:R-:W-:Y:S09]  /*2a070*/  @!UPT UIADD3 URZ, URZ, URZ, URZ ;  /* 0x0000003f3f3ff290 */ /* 0x000ff2000fffe03f */
[----:B------:R-:W-:Y:S01]  /*2a080*/  STL.64 [R1+0x430], R20 ;  /* 0x0004301401007387 */ /* 0x000fe20000100a00 */
[----:B------:R0:W-:Y:S03]  /*2a090*/  STL.64 [R1+0x438], R22 ;  /* 0x0004381601007387 */ /* 0x0001e60000100a00 */
[----:B0-----:R-:W4:Y:S01]  /*2a0a0*/  LDL.LU.64 R22, [R1+0x14a8] ;  /* 0x0014a80001167983 */ /* 0x001f220000300a00 */
[----:B------:R-:W4:Y:S02]  /*2a0b0*/  LDL.LU.64 R20, [R1+0x14a0] ;  /* 0x0014a00001147983 */ /* 0x000f240000300a00 */
[----:B------:R0:W-:Y:S02]  /*2a0c0*/  STL.64 [R1+0x1428], R8 ;  /* 0x0014280801007387 */ /* 0x0001e40000100a00 */
[----:B------:R-:W-:Y:S01]  /*2a0d0*/  IMAD.MOV.U32 R24, RZ, RZ, R10 ;  /* 0x000000ffff187224 */ /* 0x000fe200078e000a */
        /* <DEDUP_REMOVED lines=10> */
[----:B------:R-:W2:Y:S11]  /*2a180*/  LDL.LU R11, [R1+0x3cc] ;  /* 0x0003cc00010b7983 */ /* 0x000eb60000300800 */
[----:B------:R-:W-:Y:S02]  /*2a190*/  @!UPT UIADD3 URZ, URZ, URZ, URZ ;  /* 0x0000003f3f3ff290 */ /* 0x000fe4000fffe03f */
        /* <DEDUP_REMOVED lines=10> */
[C---:B---3--:R-:W-:Y:S02]  /*2a240*/  HMMA.16816.F32 R20, R16.reuse, R20, R4 ;  /* 0x000000141014723c */ /* 0x048fe40000001804 */
[----:B------:R-:W3:Y:S01]  /*2a250*/  LDL.LU.64 R6, [R1+0x1478] ;  /* 0x0014780001067983 */ /* 0x000ee20000300a00 */
[----:B------:R-:W4:Y:S11]  /*2a260*/  LDL.LU.64 R4, [R1+0x1470] ;  /* 0x0014700001047983 */ /* 0x000f360000300a00 */
[----:B------:R-:W-:Y:S09]  /*2a270*/  @!UPT UIADD3 URZ, URZ, URZ, URZ ;  /* 0x0000003f3f3ff290 */ /* 0x000ff2000fffe03f */
[----:B------:R-:W-:Y:S01]  /*2a280*/  STL.64 [R1+0x400], R20 ;  /* 0x0004001401007387 */ /* 0x000fe20000100a00 */
[----:B------:R0:W-:Y:S03]  /*2a290*/  STL.64 [R1+0x408], R22 ;  /* 0x0004081601007387 */ /* 0x0001e60000100a00 */
[----:B0-----:R-:W4:Y:S01]  /*2a2a0*/  LDL.LU.64 R22, [R1+0x1468] ;  /* 0x0014680001167983 */ /* 0x001f220000300a00 */
[----:B------:R-:W4:Y:S02]  /*2a2b0*/  LDL.LU.64 R20, [R1+0x1460] ;  /* 0x0014600001147983 */ /* 0x000f240000300a00 */
[----:B------:R-:W-:Y:S01]  /*2a2c0*/  IMAD.MOV.U32 R25, RZ, RZ, R3 ;  /* 0x000000ffff197224 */ /* 0x000fe200078e0003 */
[----:B----4-:R-:W-:Y:S01]  /*2a2d0*/  HMMA.16816.F32 R16, R16, R4, R20 ;  /* 0x000000041010723c */ /* 0x010fe20000001814 */
[----:B------:R-:W2:Y:S01]  /*2a2e0*/  LDL.LU.64 R22, [R1+0x1458] ;  /* 0x0014580001167983 */ /* 0x000ea20000300a00 */
[----:B------:R-:W2:Y:S02]  /*2a2f0*/  LDL.LU.64 R20, [R1+0x1450] ;  /* 0x0014500001147983 */ /* 0x000ea40000300a00 */
[----:B---3--:R-:W-:Y:S02]  /*2a300*/  STL.64 [R1+0x13e8], R6 ;  /* 0x0013e80601007387 */ /* 0x008fe40000100a00 */
[----:B------:R0:W-:Y:S11]  /*2a310*/  STL.64 [R1+0x13e0], R4 ;  /* 0x0013e00401007387 */ /* 0x0001f60000100a00 */
[----:B------:R-:W-:Y:S06]  /*2a320*/  @!UPT UIADD3 URZ, URZ, URZ, URZ ;  /* 0x0000003f3f3ff290 */ /* 0x000fec000fffe03f */
[----:B------:R1:W-:Y:S01]  /*2a330*/  STL.64 [R1+0x3d0], R16 ;  /* 0x0003d01001007387 */ /* 0x0003e20000100a00 */
[----:B------:R-:W-:Y:S02]  /*2a340*/  STL.64 [R1+0x3d8], R18 ;  /* 0x0003d81201007387 */ /* 0x000fe40000100a00 */
[----:B0-----:R-:W3:Y:S02]  /*2a350*/  LDL.LU R4, [R1+0x3b0] ;  /* 0x0003b00001047983 */ /* 0x001ee40000300800 */
[----:B------:R-:W3:Y:S01]  /*2a360*/  LDL.LU R5, [R1+0x3b4] ;  /* 0x0003b40001057983 */ /* 0x000ee20000300800 */
[----:B------:R-:W3:Y:S01]  /*2a370*/  LDL.LU R6, [R1+0x3b8] ;  /* 0x0003b80001067983 */ /* 0x000ee20000300800 */
[----:B------:R-:W3:Y:S03]  /*2a380*/  LDL.LU R7, [R1+0x3bc] ;  /* 0x0003bc0001077983 */ /* 0x000ee60000300800 */
[----:B-1----:R-:W4:Y:S01]  /*2a390*/  LDL.LU.64 R16, [R1+0x10] ;  /* 0x0000100001107983 */ /* 0x002f220000300a00 */
[C---:B--2---:R-:W-:Y:S03]  /*2a3a0*/  HMMA.16816.F32 R24, R20.reuse, R24, R8 ;  /* 0x000000181418723c */ /* 0x044fe60000001808 */
[----:B------:R-:W2:Y:S01]  /*2a3b0*/  LDL.LU.64 R10, [R1+0x1448] ;  /* 0x00144800010a7983 */ /* 0x000ea20000300a00 */
[----:B------:R-:W2:Y:S11]  /*2a3c0*/  LDL.LU.64 R8, [R1+0x1440] ;  /* 0x0014400001087983 */ /* 0x000eb60000300a00 */
[----:B------:R-:W-:Y:S08]  /*2a3d0*/  @!UPT UIADD3 URZ, URZ, URZ, URZ ;  /* 0x0000003f3f3ff290 */ /* 0x000ff0000fffe03f */
[----:B------:R0:W-:Y:S01]  /*2a3e0*/  STL.64 [R1+0x3c0], R24 ;  /* 0x0003c01801007387 */ /* 0x0001e20000100a00 */
[----:B------:R-:W-:Y:S03]  /*2a3f0*/  STL.64 [R1+0x3c8], R26 ;  /* 0x0003c81a01007387 */ /* 0x000fe60000100a00 */
[----:B0-----:R-:W3:Y:S02]  /*2a400*/  LDL.LU.64 R24, [R1+0x1438] ;  /* 0x0014380001187983 */ /* 0x001ee40000300a00 */
[C---:B---3--:R-:W-:Y:S01]  /*2a410*/  HMMA.16816.F32 R4, R20.reuse, R24, R4 ;  /* 0x000000181404723c */ /* 0x048fe20000001804 */
[----:B------:R-:W-:Y:S11]  /*2a420*/  IMAD.MOV.U32 R3, RZ, RZ, R25 ;  /* 0x000000ffff037224 */ /* 0x000ff600078e0019 */
[----:B------:R-:W-:Y:S11]  /*2a430*/  @!UPT UIADD3 URZ, URZ, URZ, URZ ;  /* 0x0000003f3f3ff290 */ /* 0x000ff6000fffe03f */
[----:B------:R0:W-:Y:S01]  /*2a440*/  STL.64 [R1+0x3b0], R4 ;  /* 0x0003b00401007387 */ /* 0x0001e20000100a00 */
[----:B------:R1:W-:Y:S02]  /*2a450*/  STL.64 [R1+0x3b8], R6 ;  /* 0x0003b80601007387 */ /* 0x0003e40000100a00 */
[----:B0-----:R-:W-:Y:S02]  /*2a460*/  IMAD.MOV.U32 R4, RZ, RZ, R24 ;  /* 0x000000ffff047224 */ /* 0x001fe400078e0018 */
[----:B------:R-:W2:Y:S02]  /*2a470*/  LDL.LU.64 R24, [R1+0x1430] ;  /* 0x0014300001187983 */ /* 0x000ea40000300a00 */
[C---:B--2---:R-:W-:Y:S01]  /*2a480*/  HMMA.16816.F32 R8, R20.reuse, R24, R8 ;  /* 0x000000181408723c */ /* 0x044fe20000001808 */
[----:B-1----:R-:W-:Y:S02]  /*2a490*/  IMAD.MOV.U32 R6, RZ, RZ, R24 ;  /* 0x000000ffff067224 */ /* 0x002fe400078e0018 */
[----:B------:R-:W-:Y:S11]  /*2a4a0*/  IMAD.MOV.U32 R5, RZ, RZ, R25 ;  /* 0x000000ffff057224 */ /* 0x000ff600078e0019 */
[----:B------:R-:W-:Y:S09]  /*2a4b0*/  @!UPT UIADD3 URZ, URZ, URZ, URZ ;  /* 0x0000003f3f3ff290 */ /* 0x000ff2000fffe03f */
[----:B------:R0:W-:Y:S01]  /*2a4c0*/  STL.64 [R1+0x3a0], R8 ;  /* 0x0003a00801007387 */ /* 0x0001e20000100a00 */
[----:B------:R-:W-:Y:S03]  /*2a4d0*/  STL.64 [R1+0x3a8], R10 ;  /* 0x0003a80a01007387 */ /* 0x000fe60000100a00 */
[----:B0-----:R-:W2:Y:S01]  /*2a4e0*/  LDL.LU.64 R8, [R1+0x1428] ;  /* 0x0014280001087983 */ /* 0x001ea20000300a00 */
[----:B------:R-:W2:Y:S02]  /*2a4f0*/  LDL.LU.64 R26, [R1+0x1420] ;  /* 0x00142000011a7983 */ /* 0x000ea40000300a00 */
        /* <DEDUP_REMOVED lines=16> */
[C---:B--2---:R-:W-:Y:S03]  /*2a600*/  HMMA.16816.F32 R4, R20.reuse, R12, R24 ;  /* 0x0000000c1404723c */ /* 0x044fe60000001818 */
[----:B---3--:R0:W-:Y:S04]  /*2a610*/  STL.64 [R1+0x13f0], R8 ;  /* 0x0013f00801007387 */ /* 0x0081e80000100a00 */
[----:B0-----:R-:W2:Y:S11]  /*2a620*/  LDL.LU R8, [R1+0x2b0] ;  /* 0x0002b00001087983 */ /* 0x001eb60000300800 */
[----:B------:R-:W-:Y:S05]  /*2a630*/  @!UPT UIADD3 URZ, URZ, URZ, URZ ;  /* 0x0000003f3f3ff290 */ /* 0x000fea000fffe03f */
[----:B------:R-:W-:Y:S02]  /*2a640*/  STL.64 [R1+0x380], R4 ;  /* 0x0003800401007387 */ /* 0x000fe40000100a00 */
[----:B------:R-:W-:Y:S02]  /*2a650*/  STL.64 [R1+0x388], R6 ;  /* 0x0003880601007387 */ /* 0x000fe40000100a00 */
[----:B------:R-:W2:Y:S01]  /*2a660*/  LDL.LU R9, [R1+0x2b4] ;  /* 0x0002b40001097983 */ /* 0x000ea20000300800 */
[----:B------:R-:W3:Y:S01]  /*2a670*/  LDL.LU R10, [R1+0x2b8] ;  /* 0x0002b800010a7983 */ /* 0x000ee20000300800 */
[----:B------:R-:W3:Y:S03]  /*2a680*/  LDL.LU R11, [R1+0x2bc] ;  /* 0x0002bc00010b7983 */ /* 0x000ee60000300800 */
[----:B---3--:R-:W-:Y:S01]  /*2a690*/  STL.64 [R1+0x1400], R10 ;  /* 0x0014000a01007387 */ /* 0x008fe20000100a00 */
[----:B--2---:R0:W-:Y:S03]  /*2a6a0*/  STL.64 [R1+0x13f8], R8 ;  /* 0x0013f80801007387 */ /* 0x0041e60000100a00 */
[----:B0-----:R-:W4:Y:S01]  /*2a6b0*/  LDL.LU R8, [R1+0x2c0] ;  /* 0x0002c00001087983 */ /* 0x001f220000300800 */
[----:B------:R-:W4:Y:S02]  /*2a6c0*/  LDL.LU R9, [R1+0x2c4] ;  /* 0x0002c40001097983 */ /* 0x000f240000300800 */
[----:B------:R-:W4:Y:S02]  /*2a6d0*/  LDL.LU R10, [R1+0x2c8] ;  /* 0x0002c800010a7983 */ /* 0x000f240000300800 */
[----:B------:R-:W4:Y:S01]  /*2a6e0*/  LDL.LU R11, [R1+0x2cc] ;  /* 0x0002cc00010b7983 */ /* 0x000f220000300800 */
[----:B------:R-:W2:Y:S01]  /*2a6f0*/  LDL.64 R4, [R1] ;  /* 0x0000000001047983 */ /* 0x000ea20000100a00 */
[----:B------:R-:W3:Y:S02]  /*2a700*/  LDL.LU R24, [R1+0x1a0] ;  /* 0x0001a00001187983 */ /* 0x000ee40000300800 */
[----:B------:R-:W3:Y:S02]  /*2a710*/  LDL.LU R25, [R1+0x1a4] ;  /* 0x0001a40001197983 */ /* 0x000ee40000300800 */
[----:B------:R-:W3:Y:S01]  /*2a720*/  LDL.LU R26, [R1+0x1a8] ;  /* 0x0001a800011a7983 */ /* 0x000ee20000300800 */
[----:B------:R-:W3:Y:S01]  /*2a730*/  LDL.LU R27, [R1+0x1ac] ;  /* 0x0001ac00011b7983 */ /* 0x000ee20000300800 */
        /* <DEDUP_REMOVED lines=11> */
[----:B----4-:R-:W-:Y:S01]  /*2a7f0*/  HMMA.16816.F32 R8, R20, R16, R8 ;  /* 0x000000101408723c */ /* 0x010fe20000001808 */
[----:B--2---:R-:W-:Y:S01]  /*2a800*/  STL.64 [R1+0x13b0], R14 ;  /* 0x0013b00e01007387 */ /* 0x004fe20000100a00 */
[----:B------:R0:W-:Y:S03]  /*2a810*/  STL.64 [R1+0x13a8], R12 ;  /* 0x0013a80c01007387 */ /* 0x0001e60000100a00 */
        /* <DEDUP_REMOVED lines=8> */
[----:B------:R-:W2:Y:S02]  /*2a8a0*/  LDL.LU R14, [R1+0x198] ;  /* 0x00019800010e7983 */ /* 0x000ea40000300800 */
[----:B------:R-:W2:Y:S02]  /*2a8b0*/  LDL.LU R15, [R1+0x19c] ;  /* 0x00019c00010f7983 */ /* 0x000ea40000300800 */
[----:B------:R-:W-:Y:S01]  /*2a8c0*/  STL.64 [R1+0x370], R8 ;  /* 0x0003700801007387 */ /* 0x000fe20000100a00 */
[----:B------:R0:W-:Y:S03]  /*2a8d0*/  STL.64 [R1+0x378], R10 ;  /* 0x0003780a01007387 */ /* 0x0001e60000100a00 */
[----:B0-----:R-:W4:Y:S01]  /*2a8e0*/  LDL.LU.64 R10, [R1+0x1400] ;  /* 0x00140000010a7983 */ /* 0x001f220000300a00 */
[----:B------:R-:W4:Y:S02]  /*2a8f0*/  LDL.LU.64 R8, [R1+0x13f8] ;  /* 0x0013f80001087983 */ /* 0x000f240000300a00 */
[----:B------:R0:W-:Y:S02]  /*2a900*/  STL.64 [R1+0x1378], R16 ;  /* 0x0013781001007387 */ /* 0x0001e40000100a00 */
[----:B------:R-:W-:-:S02]  /*2a910*/  IMAD.MOV.U32 R19, RZ, RZ, R0 ;  /* 0x000000ffff137224 */ /* 0x000fc400078e0000 */
[----:B------:R-:W-:Y:S02]  /*2a920*/  IMAD.MOV.U32 R3, RZ, RZ, R4 ;  /* 0x000000ffff037224 */ /* 0x000fe400078e0004 */
[----:B------:R-:W-:Y:S01]  /*2a930*/  IMAD.MOV.U32 R0, RZ, RZ, R5 ;  /* 0x000000ffff007224 */ /* 0x000fe200078e0005 */
[----:B0-----:R-:W2:Y:S01]  /*2a940*/  LDL.LU R16, [R1+0x1b0] ;  /* 0x0001b00001107983 */ /* 0x001ea20000300800 */
        /* <DEDUP_REMOVED lines=8> */
[----:B------:R-:W2:Y:S02]  /*2a9d0*/  LDL.LU.64 R6, [R1+0x13e8] ;  /* 0x0013e80001067983 */ /* 0x000ea40000300a00 */
[----:B------:R-:W3:Y:S02]  /*2a9e0*/  LDL.LU.64 R4, [R1+0x13e0] ;  /* 0x0013e00001047983 */ /* 0x000ee40000300a00 */
[----:B---3--:R-:W-:Y:S01]  /*2a9f0*/  HMMA.16816.F32 R20, R20, R4, R24 ;  /* 0x000000041414723c */ /* 0x008fe20000001818 */
[----:B------:R-:W2:Y:S01]  /*2aa00*/  LDL.LU.64 R26, [R1+0x13d8] ;  /* 0x0013d800011a7983 */ /* 0x000ea20000300a00 */
[----:B------:R-:W2:Y:S11]  /*2aa10*/  LDL.LU.64 R24, [R1+0x13d0] ;  /* 0x0013d00001187983 */ /* 0x000eb60000300a00 */
[----:B------:R-:W-:Y:S10]  /*2aa20*/  @!UPT UIADD3 URZ, URZ, URZ, URZ ;  /* 0x0000003f3f3ff290 */ /* 0x000ff4000fffe03f */
[----:B------:R0:W-:Y:S01]  /*2aa30*/  STL.64 [R1+0x2c0], R20 ;  /* 0x0002c01401007387 */ /* 0x0001e20000100a00 */
[----:B------:R-:W-:Y:S02]  /*2aa40*/  STL.64 [R1+0x2c8], R22 ;  /* 0x0002c81601007387 */ /* 0x000fe40000100a00 */
[----:B0-----:R-:W-:Y:S02]  /*2aa50*/  IMAD.MOV.U32 R20, RZ, RZ, R3 ;  /* 0x000000ffff147224 */ /* 0x001fe400078e0003 */
[----:B------:R-:W-:Y:S02]  /*2aa60*/  IMAD.MOV.U32 R21, RZ, RZ, R0 ;  /* 0x000000ffff157224 */ /* 0x000fe400078e0000 */
        /* <DEDUP_REMOVED lines=37> */
[----:B------:R-:W-:-:S02]  /*2acc0*/  IMAD.MOV.U32 R29, RZ, RZ, R12 ;  /* 0x000000ffff1d7224 */ /* 0x000fc400078e000c */
[----:B------:R-:W-:Y:S02]  /*2acd0*/  IMAD.MOV.U32 R28, RZ, RZ, R13 ;  /* 0x000000ffff1c7224 */ /* 0x000fe400078e000d */
[----:B------:R-:W0:Y:S11]  /*2ace0*/  LDSM.16.MT88.4 R12, [R2+0x18380] ;  /* 0x01838000020c783b */ /* 0x000e360000004200 */
[----:B------:R-:W-:Y:S07]  /*2acf0*/  @!UPT UIADD3 URZ, URZ, URZ, URZ ;  /* 0x0000003f3f3ff290 */ /* 0x000fee000fffe03f */
[----:B------:R1:W-:Y:S01]  /*2ad00*/  STL.64 [R1+0x270], R16 ;  /* 0x0002701001007387 */ /* 0x0003e20000100a00 */
[----:B------:R-:W-:Y:S03]  /*2ad10*/  STL.64 [R1+0x278], R18 ;  /* 0x0002781201007387 */ /* 0x000fe60000100a00 */
[----:B-1----:R-:W3:Y:S04]  /*2ad20*/  LDL.LU.64 R16, [R1+0x1378] ;  /* 0x0013780001107983 */ /* 0x002ee80000300a00 */
[----:B0-----:R-:W-:Y:S01]  /*2ad30*/  STL.64 [R1+0x12f8], R14 ;  /* 0x0012f80e01007387 */ /* 0x001fe20000100a00 */
[----:B------:R0:W-:Y:S03]  /*2ad40*/  STL.64 [R1+0x12f0], R12 ;  /* 0x0012f00c01007387 */ /* 0x0001e60000100a00 */
[----:B0-----:R-:W2:Y:S01]  /*2ad50*/  LDL.LU R12, [R1+0x4b0] ;  /* 0x0004b000010c7983 */ /* 0x001ea20000300800 */
[----:B------:R-:W2:Y:S02]  /*2ad60*/  LDL.LU R13, [R1+0x4b4] ;  /* 0x0004b400010d7983 */ /* 0x000ea40000300800 */
[----:B------:R-:W2:Y:S02]  /*2ad70*/  LDL.LU R14, [R1+0x4b8] ;  /* 0x0004b800010e7983 */ /* 0x000ea40000300800 */
[----:B------:R-:W2:Y:S01]  /*2ad80*/  LDL.LU R15, [R1+0x4bc] ;  /* 0x0004bc00010f7983 */ /* 0x000ea20000300800 */
[----:B---3--:R-:W-:Y:S01]  /*2ad90*/  HMMA.16816.F32 R8, R24, R16, R8 ;  /* 0x000000101808723c */ /* 0x008fe20000001808 */
[----:B------:R-:W-:-:S02]  /*2ada0*/  IMAD.MOV.U32 R23, RZ, RZ, R16 ;  /* 0x000000ffff177224 */ /* 0x000fc400078e0010 */
[----:B------:R-:W-:Y:S02]  /*2adb0*/  IMAD.MOV.U32 R22, RZ, RZ, R17 ;  /* 0x000000ffff167224 */ /* 0x000fe400078e0011 */
[----:B------:R-:W0:Y:S11]  /*2adc0*/  LDSM.16.MT88.4 R16, [R2+0x1c000] ;  /* 0x01c000000210783b */ /* 0x000e360000004200 */
[----:B------:R-:W-:Y:S07]  /*2add0*/  @!UPT UIADD3 URZ, URZ, URZ, URZ ;  /* 0x0000003f3f3ff290 */ /* 0x000fee000fffe03f */
[----:B------:R1:W-:Y:S01]  /*2ade0*/  STL.64 [R1+0x260], R8 ;  /* 0x0002600801007387 */ /* 0x0003e20000100a00 */
[----:B------:R3:W-:Y:S03]  /*2adf0*/  STL.64 [R1+0x268], R10 ;  /* 0x0002680a01007387 */ /* 0x0007e60000100a00 */
[----:B-1----:R-:W4:Y:S01]  /*2ae00*/  LDL.LU R8, [R1+0x180] ;  /* 0x0001800001087983 */ /* 0x002f220000300800 */
[----:B------:R-:W4:Y:S02]  /*2ae10*/  LDL.LU R9, [R1+0x184] ;  /* 0x0001840001097983 */ /* 0x000f240000300800 */
[----:B---3--:R-:W4:Y:S02]  /*2ae20*/  LDL.LU R10, [R1+0x188] ;  /* 0x00018800010a7983 */ /* 0x008f240000300800 */
[----:B------:R-:W4:Y:S01]  /*2ae30*/  LDL.LU R11, [R1+0x18c] ;  /* 0x00018c00010b7983 */ /* 0x000f220000300800 */
[----:B0-----:R-:W-:Y:S01]  /*2ae40*/  STL.64 [R1+0x1258], R18 ;  /* 0x0012581201007387 */ /* 0x001fe20000100a00 */
[----:B------:R0:W-:Y:S02]  /*2ae50*/  STL.64 [R1+0x1250], R16 ;  /* 0x0012501001007387 */ /* 0x0001e40000100a00 */
[----:B0-----:R-:W-:-:S02]  /*2ae60*/  IMAD.MOV.U32 R16, RZ, RZ, R23 ;  /* 0x000000ffff107224 */ /* 0x001fc400078e0017 */
[----:B------:R-:W-:-:S05]  /*2ae70*/  IMAD.MOV.U32 R17, RZ, RZ, R22 ;  /* 0x000000ffff117224 */ /* 0x000fca00078e0016 */
[----:B------:R2:W-:Y:S02]  /*2ae80*/  STL.64 [R1+0x1328], R16 ;  /* 0x0013281001007387 */ /* 0x0005e40000100a00 */
[C---:B--2---:R-:W-:Y:S02]  /*2ae90*/  HMMA.16816.F32 R16, R24.reuse, R20, R12 ;  /* 0x000000141810723c */ /* 0x044fe4000000180c */
[----:B------:R-:W2:Y:S04]  /*2aea0*/  LDL.LU R12, [R1+0x170] ;  /* 0x00017000010c7983 */ /* 0x000ea80000300800 */
[----:B------:R-:W0:Y:S11]  /*2aeb0*/  LDSM.16.MT88.4 R20, [R2+0x1c080] ;  /* 0x01c080000214783b */ /* 0x000e360000004200 */
[----:B------:R-:W-:Y:S06]  /*2aec0*/  @!UPT UIADD3 URZ, URZ, URZ, URZ ;  /* 0x0000003f3f3ff290 */ /* 0x000fec000fffe03f */
[----:B------:R-:W-:Y:S01]  /*2aed0*/  STL.64 [R1+0x250], R16 ;  /* 0x0002501001007387 */ /* 0x000fe20000100a00 */
[----:B------:R-:W-:Y:S02]  /*2aee0*/  STL.64 [R1+0x258], R18 ;  /* 0x0002581201007387 */ /* 0x000fe40000100a00 */
[----:B------:R-:W2:Y:S02]  /*2aef0*/  LDL.LU R13, [R1+0x174] ;  /* 0x00017400010d7983 */ /* 0x000ea40000300800 */
[----:B------:R-:W3:Y:S01]  /*2af00*/  LDL.LU R14, [R1+0x178] ;  /* 0x00017800010e7983 */ /* 0x000ee20000300800 */
[----:B------:R-:W3:Y:S04]  /*2af10*/  LDL.LU R15, [R1+0x17c] ;  /* 0x00017c00010f7983 */ /* 0x000ee80000300800 */
[----:B---3--:R-:W-:Y:S01]  /*2af20*/  STL.64 [R1+0x1338], R14 ;  /* 0x0013380e01007387 */ /* 0x008fe20000100a00 */
[----:B--2---:R1:W-:Y:S03]  /*2af30*/  STL.64 [R1+0x1330], R12 ;  /* 0x0013300c01007387 */ /* 0x0043e60000100a00 */
[----:B-1----:R-:W2:Y:S04]  /*2af40*/  LDL.LU.64 R12, [R1+0x40] ;  /* 0x00004000010c7983 */ /* 0x002ea80000300a00 */
[----:B--2---:R1:W-:Y:S04]  /*2af50*/  STL.64 [R1+0x1348], R12 ;  /* 0x0013480c01007387 */ /* 0x0043e80000100a00 */
[----:B-1----:R-:W2:Y:S01]  /*2af60*/  LDL.LU.64 R12, [R1+0x50] ;  /* 0x00005000010c7983 */ /* 0x002ea20000300a00 */
[----:B----4-:R-:W-:Y:S03]  /*2af70*/  HMMA.16816.F32 R24, R24, R4, R8 ;  /* 0x000000041818723c */ /* 0x010fe60000001808 */
[----:B--2---:R1:W-:Y:S04]  /*2af80*/  STL.64 [R1+0x1350], R12 ;  /* 0x0013500c01007387 */ /* 0x0043e80000100a00 */
[----:B-1----:R-:W2:Y:S01]  /*2af90*/  LDL.LU R12, [R1+0x530] ;  /* 0x00053000010c7983 */ /* 0x002ea20000300800 */
[----:B------:R-:W2:Y:S02]  /*2afa0*/  LDL.LU R13, [R1+0x534] ;  /* 0x00053400010d7983 */ /* 0x000ea40000300800 */
[----:B------:R-:W2:Y:S02]  /*2afb0*/  LDL.LU R14, [R1+0x538] ;  /* 0x00053800010e7983 */ /* 0x000ea40000300800 */
[----:B------:R-:W2:Y:S01]  /*2afc0*/  LDL.LU R15, [R1+0x53c] ;  /* 0x00053c00010f7983 */ /* 0x000ea20000300800 */
[----:B------:R-:W3:Y:S04]  /*2afd0*/  LDL.LU.64 R16, [R1+0x30] ;  /* 0x0000300001107983 */ /* 0x000ee80000300a00 */
[----:B---3--:R1:W-:Y:S04]  /*2afe0*/  STL.64 [R1+0x1340], R16 ;  /* 0x0013401001007387 */ /* 0x0083e80000100a00 */
[----:B-1----:R-:W3:Y:S01]  /*2aff0*/  LDL.LU R16, [R1+0x510] ;  /* 0x0005100001107983 */ /* 0x002ee20000300800 */
[----:B------:R-:W3:Y:S02]  /*2b000*/  LDL.LU R17, [R1+0x514] ;  /* 0x0005140001117983 */ /* 0x000ee40000300800 */
[----:B------:R-:W3:Y:S02]  /*2b010*/  LDL.LU R18, [R1+0x518] ;  /* 0x0005180001127983 */ /* 0x000ee40000300800 */
[----:B------:R-:W3:Y:S01]  /*2b020*/  LDL.LU R19, [R1+0x51c] ;  /* 0x00051c0001137983 */ /* 0x000ee20000300800 */
[----:B0-----:R-:W-:Y:S01]  /*2b030*/  STL.64 [R1+0x11e0], R22 ;  /* 0x0011e01601007387 */ /* 0x001fe20000100a00 */
[----:B------:R0:W-:Y:S02]  /*2b040*/  STL.64 [R1+0x11d8], R20 ;  /* 0x0011d81401007387 */ /* 0x0001e40000100a00 */
[----:B0-----:R-:W-:-:S02]  /*2b050*/  IMAD.MOV.U32 R20, RZ, RZ, R3 ;  /* 0x000000ffff147224 */ /* 0x001fc400078e0003 */
[----:B------:R-:W4:Y:S01]  /*2b060*/  LDL.LU R3, [R1+0x1370] ;  /* 0x0013700001037983 */ /* 0x000f220000300800 */
[----:B------:R-:W2:Y:S02]  /*2b070*/  LDL.LU.64 R10, [R1+0x1368] ;  /* 0x00136800010a7983 */ /* 0x000ea40000300a00 */
[----:B------:R-:W2:Y:S02]  /*2b080*/  LDL.LU.64 R8, [R1+0x1360] ;  /* 0x0013600001087983 */ /* 0x000ea40000300a00 */
[----:B------:R-:W-:Y:S01]  /*2b090*/  IMAD.MOV.U32 R21, RZ, RZ, R0 ;  /* 0x000000ffff157224 */ /* 0x000fe200078e0000 */
[----:B------:R-:W-:Y:S01]  /*2b0a0*/  STL.64 [R1+0x1b0], R24 ;  /* 0x0001b01801007387 */ /* 0x000fe20000100a00 */
[----:B------:R-:W-:Y:S02]  /*2b0b0*/  STL [R1+0x1b8], R26 ;  /* 0x0001b81a01007387 */ /* 0x000fe40000100800 */
[----:B------:R-:W-:Y:S02]  /*2b0c0*/  IMAD.MOV.U32 R0, RZ, RZ, R27 ;  /* 0x000000ffff007224 */ /* 0x000fe400078e001b */
[----:B------:R-:W0:Y:S01]  /*2b0d0*/  LDSM.16.MT88.4 R24, [R2+0x1c100] ;  /* 0x01c100000218783b */ /* 0x000e220000004200 */
[----:B------:R-:W-:Y:S02]  /*2b0e0*/  STL.64 [R1+0x1308], R6 ;  /* 0x0013080601007387 */ /* 0x000fe40000100a00 */
[----:B------:R1:W-:Y:S02]  /*2b0f0*/  STL.64 [R1+0x1300], R4 ;  /* 0x0013000401007387 */ /* 0x0003e40000100a00 */
[----:B-1----:R-:W3:Y:S01]  /*2b100*/  LDL.LU R4, [R1+0x520] ;  /* 0x0005200001047983 */ /* 0x002ee20000300800 */
[----:B------:R-:W3:Y:S02]  /*2b110*/  LDL.LU R5, [R1+0x524] ;  /* 0x0005240001057983 */ /* 0x000ee40000300800 */
[----:B------:R-:W3:Y:S02]  /*2b120*/  LDL.LU R6, [R1+0x528] ;  /* 0x0005280001067983 */ /* 0x000ee40000300800 */
[----:B------:R-:W3:Y:S01]  /*2b130*/  LDL.LU R7, [R1+0x52c] ;  /* 0x00052c0001077983 */ /* 0x000ee20000300800 */
[----:B------:R-:W-:Y:S04]  /*2b140*/  STL [R1+0x10e8], R0 ;  /* 0x0010e80001007387 */ /* 0x000fe80000100800 */
[----:B0-----:R-:W-:Y:S01]  /*2b150*/  STL.64 [R1+0x1168], R26 ;  /* 0x0011681a01007387 */ /* 0x001fe20000100a00 */
[----:B------:R0:W-:Y:S03]  /*2b160*/  STL.64 [R1+0x1160], R24 ;  /* 0x0011601801007387 */ /* 0x0001e60000100a00 */
[----:B0-----:R-:W3:Y:S01]  /*2b170*/  LDL.LU R24, [R1+0x470] ;  /* 0x0004700001187983 */ /* 0x001ee20000300800 */
[----:B------:R-:W3:Y:S02]  /*2b180*/  LDL.LU R25, [R1+0x474] ;  /* 0x0004740001197983 */ /* 0x000ee40000300800 */
[----:B------:R-:W3:Y:S02]  /*2b190*/  LDL.LU R26, [R1+0x478] ;  /* 0x00047800011a7983 */ /* 0x000ee40000300800 */
[----:B------:R-:W3:Y:S01]  /*2b1a0*/  LDL.LU R27, [R1+0x47c] ;  /* 0x00047c00011b7983 */ /* 0x000ee20000300800 */
[----:B--2---:R-:W-:Y:S01]  /*2b1b0*/  HMMA.16816.F32 R12, R8, R20, R12 ;  /* 0x00000014080c723c */ /* 0x004fe2000000180c */
[----:B---3--:R-:W-:Y:S01]  /*2b1c0*/  STL.64 [R1+0x1288], R26 ;  /* 0x0012881a01007387 */ /* 0x008fe20000100a00 */
[----:B------:R0:W-:Y:S02]  /*2b1d0*/  STL.64 [R1+0x1280], R24 ;  /* 0x0012801801007387 */ /* 0x0001e40000100a00 */
[----:B0-----:R-:W-:-:S02]  /*2b1e0*/  IMAD.MOV.U32 R24, RZ, RZ, R29 ;  /* 0x000000ffff187224 */ /* 0x001fc400078e001d */
[----:B------:R-:W-:Y:S01]  /*2b1f0*/  IMAD.MOV.U32 R25, RZ, RZ, R28 ;  /* 0x000000ffff197224 */ /* 0x000fe200078e001c */
[----:B------:R-:W2:Y:S01]  /*2b200*/  LDL.LU R29, [R1+0x135c] ;  /* 0x00135c00011d7983 */ /* 0x000ea20000300800 */
[----:B------:R-:W3:Y:S11]  /*2b210*/  LDL.LU R28, [R1+0x1358] ;  /* 0x00135800011c7983 */ /* 0x000ef60000300800 */
[----:B------:R-:W-:Y:S04]  /*2b220*/  @!UPT UIADD3 URZ, URZ, URZ, URZ ;  /* 0x0000003f3f3ff290 */ /* 0x000fe8000fffe03f */
[----:B------:R0:W-:Y:S02]  /*2b230*/  STL.64 [R1+0x1a0], R12 ;  /* 0x0001a00c01007387 */ /* 0x0001e40000100a00 */
[----:B------:R-:W-:Y:S01]  /*2b240*/  STL.64 [R1+0x1a8], R14 ;  /* 0x0001a80e01007387 */ /* 0x000fe20000100a00 */
[----:B0-----:R-:W2:Y:S01]  /*2b250*/  LDL.LU.64 R12, [R1+0x1350] ;  /* 0x00135000010c7983 */ /* 0x001ea20000300a00 */
[----:B------:R0:W-:Y:S03]  /*2b260*/  STL.64 [R1+0x1310], R20 ;  /* 0x0013101401007387 */ /* 0x0001e60000100a00 */
[----:B0-----:R-:W3:Y:S01]  /*2b270*/  LDL.LU R20, [R1+0x160] ;  /* 0x0001600001147983 */ /* 0x001ee20000300800 */
[----:B------:R-:W3:Y:S02]  /*2b280*/  LDL.LU R21, [R1+0x164] ;  /* 0x0001640001157983 */ /* 0x000ee40000300800 */
[----:B------:R-:W3:Y:S02]  /*2b290*/  LDL.LU R22, [R1+0x168] ;  /* 0x0001680001167983 */ /* 0x000ee40000300800 */
[----:B------:R-:W3:Y:S01]  /*2b2a0*/  LDL.LU R23, [R1+0x16c] ;  /* 0x00016c0001177983 */ /* 0x000ee20000300800 */
[C---:B--2---:R-:W-:Y:S01]  /*2b2b0*/  HMMA.16816.F32 R4, R8.reuse, R12, R4 ;  /* 0x0000000c0804723c */ /* 0x044fe20000001804 */
        /* <DEDUP_REMOVED lines=14> */
[----:B------:R-:W2:Y:S01]  /*2b3a0*/  LDL.LU.64 R12, [R1+0x1330] ;  /* 0x00133000010c7983 */ /* 0x000ea20000300a00 */
[C---:B---3--:R-:W-:Y:S08]  /*2b3b0*/  HMMA.16816.F32 R20, R8.reuse, R24, R20 ;  /* 0x000000180814723c */ /* 0x048ff00000001814 */
[----:B--2---:R-:W-:Y:S01]  /*2b3c0*/  HMMA.16816.F32 R12, R8, R16, R12 ;  /* 0x00000010080c723c */ /* 0x004fe2000000180c */
[----:B------:R-:W-:Y:S11]  /*2b3d0*/  IMAD.MOV.U32 R7, RZ, RZ, R17 ;  /* 0x000000ffff077224 */ /* 0x000ff600078e0011 */
[----:B------:R-:W-:Y:S11]  /*2b3e0*/  @!UPT UIADD3 URZ, URZ, URZ, URZ ;  /* 0x0000003f3f3ff290 */ /* 0x000ff6000fffe03f */
[----:B------:R0:W-:Y:S01]  /*2b3f0*/  STL.64 [R1+0x170], R12 ;  /* 0x0001700c01007387 */ /* 0x0001e20000100a00 */
[----:B------:R-:W-:Y:S02]  /*2b400*/  STL.64 [R1+0x178], R14 ;  /* 0x0001780e01007387 */ /* 0x000fe40000100a00 */
[----:B0-----:R-:W-:Y:S02]  /*2b410*/  IMAD.MOV.U32 R12, RZ, RZ, R16 ;  /* 0x000000ffff0c7224 */ /* 0x001fe400078e0010 */
[----:B------:R-:W2:Y:S01]  /*2b420*/  LDL.LU.64 R16, [R1+0x1328] ;  /* 0x0013280001107983 */ /* 0x000ea20000300a00 */
[----:B------:R0:W-:Y:S02]  /*2b430*/  STL.64 [R1+0x1298], R24 ;  /* 0x0012981801007387 */ /* 0x0001e40000100a00 */
[----:B------:R-:W-:Y:S02]  /*2b440*/  STL.64 [R1+0x160], R20 ;  /* 0x0001601401007387 */ /* 0x000fe40000100a00 */
[----:B------:R-:W-:Y:S02]  /*2b450*/  STL.64 [R1+0x168], R22 ;  /* 0x0001681601007387 */ /* 0x000fe40000100a00 */
[----:B0-----:R-:W-:-:S02]  /*2b460*/  IMAD.MOV.U32 R24, RZ, RZ, R12 ;  /* 0x000000ffff187224 */ /* 0x001fc400078e000c */
[----:B------:R-:W-:-:S05]  /*2b470*/  IMAD.MOV.U32 R25, RZ, RZ, R7 ;  /* 0x000000ffff197224 */ /* 0x000fca00078e0007 */
[----:B------:R0:W-:Y:S02]  /*2b480*/  STL.64 [R1+0x12b0], R24 ;  /* 0x0012b01801007387 */ /* 0x0001e40000100a00 */
[----:B0-----:R-:W-:Y:S02]  /*2b490*/  IMAD.MOV.U32 R24, RZ, RZ, R6 ;  /* 0x000000ffff187224 */ /* 0x001fe400078e0006 */
[----:B------:R-:W-:-:S05]  /*2b4a0*/  IMAD.MOV.U32 R25, RZ, RZ, R5 ;  /* 0x000000ffff197224 */ /* 0x000fca00078e0005 */
[----:B------:R-:W-:Y:S01]  /*2b4b0*/  STL.64 [R1+0x12c8], R24 ;  /* 0x0012c81801007387 */ /* 0x000fe20000100a00 */
        /* <DEDUP_REMOVED lines=9> */
[----:B------:R-:W2:Y:S02]  /*2b550*/  LDL.LU R23, [R1+0x15c] ;  /* 0x00015c0001177983 */ /* 0x000ea40000300800 */
[----:B------:R-:W-:-:S02]  /*2b560*/  IMAD.MOV.U32 R24, RZ, RZ, R4 ;  /* 0x000000ffff187224 */ /* 0x000fc400078e0004 */
[----:B------:R-:W-:Y:S01]  /*2b570*/  IMAD.MOV.U32 R25, RZ, RZ, R0 ;  /* 0x000000ffff197224 */ /* 0x000fe200078e0000 */
[----:B------:R-:W3:Y:S01]  /*2b580*/  LDL.LU.64 R4, [R1] ;  /* 0x0000000001047983 */ /* 0x000ee20000300a00 */
[----:B------:R-:W3:Y:S02]  /*2b590*/  LDL.LU R12, [R1+0x4a0] ;  /* 0x0004a000010c7983 */ /* 0x000ee40000300800 */
[----:B------:R-:W3:Y:S02]  /*2b5a0*/  LDL.LU R13, [R1+0x4a4] ;  /* 0x0004a400010d7983 */ /* 0x000ee40000300800 */
[----:B------:R-:W3:Y:S01]  /*2b5b0*/  LDL.LU R14, [R1+0x4a8] ;  /* 0x0004a800010e7983 */ /* 0x000ee20000300800 */
[----:B------:R-:W3:Y:S01]  /*2b5c0*/  LDL.LU R15, [R1+0x4ac] ;  /* 0x0004ac00010f7983 */ /* 0x000ee20000300800 */
        /* <DEDUP_REMOVED lines=23> */
[----:B---3--:R-:W-:Y:S01]  /*2b740*/  HMMA.16816.F32 R20, R8, R4, R20 ;  /* 0x000000040814723c */ /* 0x008fe20000001814 */
[----:B--2---:R-:W-:Y:S01]  /*2b750*/  STL.64 [R1+0x12c0], R18 ;  /* 0x0012c01201007387 */ /* 0x004fe20000100a00 */
[----:B------:R0:W-:Y:S03]  /*2b760*/  STL.64 [R1+0x12b8], R16 ;  /* 0x0012b81001007387 */ /* 0x0001e60000100a00 */
[----:B0-----:R-:W2:Y:S01]  /*2b770*/  LDL.LU R16, [R1+0xb0] ;  /* 0x0000b00001107983 */ /* 0x001ea20000300800 */
[----:B------:R-:W2:Y:S02]  /*2b780*/  LDL.LU R17, [R1+0xb4] ;  /* 0x0000b40001117983 */ /* 0x000ea40000300800 */
[----:B------:R-:W3:Y:S02]  /*2b790*/  LDL.LU R18, [R1+0xb8] ;  /* 0x0000b80001127983 */ /* 0x000ee40000300800 */
[----:B------:R-:W3:Y:S02]  /*2b7a0*/  LDL.LU R19, [R1+0xbc] ;  /* 0x0000bc0001137983 */ /* 0x000ee40000300800 */
[----:B------:R-:W-:Y:S01]  /*2b7b0*/  IMAD.MOV.U32 R0, RZ, RZ, R5 ;  /* 0x000000ffff007224 */ /* 0x000fe200078e0005 */
        /* <DEDUP_REMOVED lines=8> */
[----:B0-----:R-:W3:Y:S01]  /*2b840*/  LDL.LU.64 R20, [R1+0x1310] ;  /* 0x0013100001147983 */ /* 0x001ee20000300a00 */
[----:B-1----:R-:W-:-:S02]  /*2b850*/  IMAD.MOV.U32 R22, RZ, RZ, R4 ;  /* 0x000000ffff167224 */ /* 0x002fc400078e0004 */
[----:B------:R-:W2:Y:S02]  /*2b860*/  LDL.LU.64 R6, [R1+0x1308] ;  /* 0x0013080001067983 */ /* 0x000ea40000300a00 */
[----:B------:R-:W2:Y:S02]  /*2b870*/  LDL.LU.64 R4, [R1+0x1300] ;  /* 0x0013000001047983 */ /* 0x000ea40000300a00 */
[----:B--2---:R-:W-:Y:S01]  /*2b880*/  HMMA.16816.F32 R8, R8, R4, R12 ;  /* 0x000000040808723c */ /* 0x004fe2000000180c */
[----:B------:R-:W3:Y:S01]  /*2b890*/  LDL.LU.64 R14, [R1+0x12f8] ;  /* 0x0012f800010e7983 */ /* 0x000ee20000300a00 */
[----:B------:R-:W3:Y:S11]  /*2b8a0*/  LDL.LU.64 R12, [R1+0x12f0] ;  /* 0x0012f000010c7983 */ /* 0x000ef60000300a00 */
[----:B------:R-:W-:Y:S10]  /*2b8b0*/  @!UPT UIADD3 URZ, URZ, URZ, URZ ;  /* 0x0000003f3f3ff290 */ /* 0x000ff4000fffe03f */
[----:B------:R0:W-:Y:S01]  /*2b8c0*/  STL.64 [R1+0xe0], R8 ;  /* 0x0000e00801007387 */ /* 0x0001e20000100a00 */
[----:B------:R1:W-:Y:S02]  /*2b8d0*/  STL.64 [R1+0xe8], R10 ;  /* 0x0000e80a01007387 */ /* 0x0003e40000100a00 */
[----:B0-----:R-:W-:Y:S01]  /*2b8e0*/  IMAD.MOV.U32 R8, RZ, RZ, R22 ;  /* 0x000000ffff087224 */ /* 0x001fe200078e0016 */
[----:B-1----:R-:W2:Y:S01]  /*2b8f0*/  LDL R10, [R1+0x8] ;  /* 0x00000800010a7983 */ /* 0x002ea20000100800 */
[----:B------:R-:W-:Y:S02]  /*2b900*/  IMAD.MOV.U32 R11, RZ, RZ, R28 ;  /* 0x000000ffff0b7224 */ /* 0x000fe400078e001c */
[----:B------:R-:W2:Y:S01]  /*2b910*/  LDL.LU R28, [R1+0x12e8] ;  /* 0x0012e800011c7983 */ /* 0x000ea20000300800 */
[C---:B---3--:R-:W-:Y:S01]  /*2b920*/  HMMA.16816.F32 R20, R12.reuse, R20, R24 ;  /* 0x000000140c14723c */ /* 0x048fe20000001818 */
[----:B------:R-:W3:Y:S11]  /*2b930*/  LDL.LU.64 R24, [R1+0x12e0] ;  /* 0x0012e00001187983 */ /* 0x000ef60000300a00 */
[----:B------:R-:W-:Y:S11]  /*2b940*/  @!UPT UIADD3 URZ, URZ, URZ, URZ ;  /* 0x0000003f3f3ff290 */ /* 0x000ff6000fffe03f */
[----:B------:R0:W-:Y:S01]  /*2b950*/  STL.64 [R1+0xd0], R20 ;  /* 0x0000d01401007387 */ /* 0x0001e20000100a00 */
[----:B------:R1:W-:Y:S03]  /*2b960*/  STL.64 [R1+0xd8], R22 ;  /* 0x0000d81601007387 */ /* 0x0003e60000100a00 */
[----:B0-----:R-:W2:Y:S01]  /*2b970*/  LDL.LU R20, [R1+0x350] ;  /* 0x0003500001147983 */ /* 0x001ea20000300800 */
[----:B------:R-:W2:Y:S02]  /*2b980*/  LDL.LU R21, [R1+0x354] ;  /* 0x0003540001157983 */ /* 0x000ea40000300800 */
[----:B-1----:R-:W2:Y:S01]  /*2b990*/  LDL.LU R22, [R1+0x358] ;  /* 0x0003580001167983 */ /* 0x002ea20000300800 */
[----:B---3--:R-:W-:Y:S01]  /*2b9a0*/  HMMA.16816.F32 R24, R12, R24, R16 ;  /* 0x000000180c18723c */ /* 0x008fe20000001810 */
[----:B------:R-:W3:Y:S01]  /*2b9b0*/  LDL.LU.64 R18, [R1+0x12d8] ;  /* 0x0012d80001127983 */ /* 0x000ee20000300a00 */
[----:B------:R-:W3:Y:S11]  /*2b9c0*/  LDL.LU.64 R16, [R1+0x12d0] ;  /* 0x0012d00001107983 */ /* 0x000ef60000300a00 */
[----:B------:R-:W-:Y:S10]  /*2b9d0*/  @!UPT UIADD3 URZ, URZ, URZ, URZ ;  /* 0x0000003f3f3ff290 */ /* 0x000ff4000fffe03f */
[----:B------:R0:W-:Y:S01]  /*2b9e0*/  STL.64 [R1+0xc0], R24 ;  /* 0x0000c01801007387 */ /* 0x0001e20000100a00 */
[----:B------:R3:W-:Y:S03]  /*2b9f0*/  STL [R1+0xc8], R26 ;  /* 0x0000c81a01007387 */ /* 0x0007e60000100800 */
[----:B0-----:R-:W3:Y:S01]  /*2ba00*/  LDL.LU.64 R24, [R1+0x12c8] ;  /* 0x0012c80001187983 */ /* 0x001ee20000300a00 */
[----:B--2---:R-:W-:Y:S02]  /*2ba10*/  IMAD.MOV.U32 R23, RZ, RZ, R28 ;  /* 0x000000ffff177224 */ /* 0x004fe400078e001c */
[----:B------:R-:W-:-:S05]  /*2ba20*/  IMAD.MOV.U32 R28, RZ, RZ, R27 ;  /* 0x000000ffff1c7224 */ /* 0x000fca00078e001b */
[----:B------:R-:W-:Y:S01]  /*2ba30*/  STL [R1+0xf18], R28 ;  /* 0x000f181c01007387 */ /* 0x000fe20000100800 */
[C---:B---3--:R-:W-:Y:S03]  /*2ba40*/  HMMA.16816.F32 R24, R12.reuse, R24, R16 ;  /* 0x000000180c18723c */ /* 0x048fe60000001810 */
[----:B------:R-:W2:Y:S01]  /*2ba50*/  LDL.LU.64 R18, [R1+0x12c0] ;  /* 0x0012c00001127983 */ /* 0x000ea20000300a00 */
[----:B------:R-:W2:Y:S11]  /*2ba60*/  LDL.LU.64 R16, [R1+0x12b8] ;  /* 0x0012b80001107983 */ /* 0x000eb60000300a00 */
[----:B------:R-:W-:Y:S08]  /*2ba70*/  @!UPT UIADD3 URZ, URZ, URZ, URZ ;  /* 0x0000003f3f3ff290 */ /* 0x000ff0000fffe03f */
[----:B------:R0:W-:Y:S01]  /*2ba80*/  STL.64 [R1+0xb0], R24 ;  /* 0x0000b01801007387 */ /* 0x0001e20000100a00 */
[----:B------:R2:W-:Y:S03]  /*2ba90*/  STL.64 [R1+0xb8], R26 ;  /* 0x0000b81a01007387 */ /* 0x0005e60000100a00 */
[----:B0-----:R-:W2:Y:S02]  /*2baa0*/  LDL.LU.64 R24, [R1+0x12b0] ;  /* 0x0012b00001187983 */ /* 0x001ea40000300a00 */
[----:B--2---:R-:W-:Y:S02]  /*2bab0*/  HMMA.16816.F32 R24, R12, R24, R16 ;  /* 0x000000180c18723c */ /* 0x004fe40000001810 */
[----:B------:R-:W2:Y:S01]  /*2bac0*/  LDL.LU.64 R18, [R1+0x12a8] ;  /* 0x0012a80001127983 */ /* 0x000ea20000300a00 */
[----:B------:R-:W2:Y:S11]  /*2bad0*/  LDL.LU.64 R16, [R1+0x12a0] ;  /* 0x0012a00001107983 */ /* 0x000eb60000300a00 */
[----:B------:R-:W-:Y:S09]  /*2bae0*/  @!UPT UIADD3 URZ, URZ, URZ, URZ ;  /* 0x0000003f3f3ff290 */ /* 0x000ff2000fffe03f */
[----:B------:R0:W-:Y:S01]  /*2baf0*/  STL.64 [R1+0xa0], R24 ;  /* 0x0000a01801007387 */ /* 0x0001e20000100a00 */
[----:B------:R2:W-:Y:S03]  /*2bb00*/  STL [R1+0xa8], R26 ;  /* 0x0000a81a01007387 */ /* 0x0005e60000100800 */
[----:B0-----:R-:W2:Y:S01]  /*2bb10*/  LDL.LU.64 R24, [R1+0x1298] ;  /* 0x0012980001187983 */ /* 0x001ea20000300a00 */
[----:B------:R-:W-:-:S05]  /*2bb20*/  IMAD.MOV.U32 R28, RZ, RZ, R27 ;  /* 0x000000ffff1c7224 */ /* 0x000fca00078e001b */
[----:B------:R-:W-:Y:S01]  /*2bb30*/  STL [R1+0xf1c], R28 ;  /* 0x000f1c1c01007387 */ /* 0x000fe20000100800 */
[C---:B--2---:R-:W-:Y:S03]  /*2bb40*/  HMMA.16816.F32 R24, R12.reuse, R24, R16 ;  /* 0x000000180c18723c */ /* 0x044fe60000001810 */
[----:B------:R-:W2:Y:S11]  /*2bb50*/  LDL.LU.64 R16, [R1+0x1290] ;  /* 0x0012900001107983 */ /* 0x000eb60000300a00 */
        /* <DEDUP_REMOVED lines=9> */
[----:B------:R-:W-:Y:S02]  /*2bbf0*/  STL [R1+0x88], R18 ;  /* 0x0000881201007387 */ /* 0x000fe40000100800 */
[----:B------:R-:W2:Y:S02]  /*2bc00*/  LDL.LU R24, [R1+0x1f0] ;  /* 0x0001f00001187983 */ /* 0x000ea40000300800 */
[----:B------:R-:W2:Y:S01]  /*2bc10*/  LDL.LU R25, [R1+0x1f4] ;  /* 0x0001f40001197983 */ /* 0x000ea20000300800 */
[----:B------:R-:W3:Y:S01]  /*2bc20*/  LDL.LU R26, [R1+0x1f8] ;  /* 0x0001f800011a7983 */ /* 0x000ee20000300800 */
[----:B------:R-:W3:Y:S03]  /*2bc30*/  LDL.LU R27, [R1+0x1fc] ;  /* 0x0001fc00011b7983 */ /* 0x000ee60000300800 */
[----:B---3--:R0:W-:Y:S01]  /*2bc40*/  STL.64 [R1+0x1188], R26 ;  /* 0x0011881a01007387 */ /* 0x0081e20000100a00 */
[----:B--2---:R1:W-:Y:S02]  /*2bc50*/  STL.64 [R1+0x1180], R24 ;  /* 0x0011801801007387 */ /* 0x0043e40000100a00 */
[----:B0-----:R-:W-:-:S02]  /*2bc60*/  IMAD.MOV.U32 R26, RZ, RZ, R29 ;  /* 0x000000ffff1a7224 */ /* 0x001fc400078e001d */
[----:B-1----:R-:W-:Y:S02]  /*2bc70*/  IMAD.MOV.U32 R24, RZ, RZ, R7 ;  /* 0x000000ffff187224 */ /* 0x002fe400078e0007 */
[----:B----4-:R-:W-:Y:S01]  /*2bc80*/  IMAD.MOV.U32 R27, RZ, RZ, R3 ;  /* 0x000000ffff1b7224 */ /* 0x010fe200078e0003 */
[----:B------:R-:W2:Y:S01]  /*2bc90*/  LDL.LU R7, [R1+0x127c] ;  /* 0x00127c0001077983 */ /* 0x000ea20000300800 */
[----:B------:R-:W-:Y:S02]  /*2bca0*/  IMAD.MOV.U32 R25, RZ, RZ, R6 ;  /* 0x000000ffff197224 */ /* 0x000fe400078e0006 */
[----:B------:R-:W3:Y:S02]  /*2bcb0*/  LDL.LU R6, [R1+0x1278] ;  /* 0x0012780001067983 */ /* 0x000ee40000300800 */
[----:B------:R-:W4:Y:S01]  /*2bcc0*/  LDL.LU R29, [R1+0x1274] ;  /* 0x00127400011d7983 */ /* 0x000f220000300800 */
[----:B------:R-:W2:Y:S01]  /*2bcd0*/  LDL.LU R3, [R1+0x1270] ;  /* 0x0012700001037983 */ /* 0x000ea20000300800 */
[----:B------:R0:W-:Y:S02]  /*2bce0*/  STL.64 [R1+0x1198], R26 ;  /* 0x0011981a01007387 */ /* 0x0001e40000100a00 */
[----:B------:R-:W-:Y:S01]  /*2bcf0*/  STL.64 [R1+0x1190], R24 ;  /* 0x0011901801007387 */ /* 0x000fe20000100a00 */
[----:B0-----:R-:W2:Y:S04]  /*2bd00*/  LDL R26, [R1+0x48] ;  /* 0x00004800011a7983 */ /* 0x001ea80000100800 */
[----:B------:R-:W2:Y:S01]  /*2bd10*/  LDL R27, [R1+0x4c] ;  /* 0x00004c00011b7983 */ /* 0x000ea20000100800 */
[----:B------:R-:W-:-:S02]  /*2bd20*/  IMAD.MOV.U32 R9, RZ, RZ, R0 ;  /* 0x000000ffff097224 */ /* 0x000fc400078e0000 */
[----:B------:R-:W3:Y:S02]  /*2bd30*/  LDL.LU R16, [R1+0x70] ;  /* 0x0000700001107983 */ /* 0x000ee40000300800 */
[----:B------:R-:W3:Y:S02]  /*2bd40*/  LDL.LU R17, [R1+0x74] ;  /* 0x0000740001117983 */ /* 0x000ee40000300800 */
[----:B------:R-:W-:Y:S01]  /*2bd50*/  IMAD.MOV.U32 R28, RZ, RZ, R19 ;  /* 0x000000ffff1c7224 */ /* 0x000fe200078e0013 */
[----:B------:R-:W3:Y:S01]  /*2bd60*/  LDL.LU R18, [R1+0x78] ;  /* 0x0000780001127983 */ /* 0x000ee20000300800 */
[----:B------:R-:W3:Y:S03]  /*2bd70*/  LDL.LU R19, [R1+0x7c] ;  /* 0x00007c0001137983 */ /* 0x000ee60000300800 */
[----:B--2---:R0:W-:Y:S02]  /*2bd80*/  STL.64 [R1+0x1228], R26 ;  /* 0x0012281a01007387 */ /* 0x0041e40000100a00 */
[----:B0-----:R-:W-:Y:S02]  /*2bd90*/  HMMA.16816.F32 R24, R12, R8, R20 ;  /* 0x000000080c18723c */ /* 0x001fe40000001814 */
[----:B------:R-:W-:Y:S01]  /*2bda0*/  STL [R1+0xf68], R28 ;  /* 0x000f681c01007387 */ /* 0x000fe20000100800 */
[----:B------:R-:W2:Y:S11]  /*2bdb0*/  LDL.LU R20, [R1+0x320] ;  /* 0x0003200001147983 */ /* 0x000eb60000300800 */
[----:B------:R-:W-:Y:S09]  /*2bdc0*/  @!UPT UIADD3 URZ, URZ, URZ, URZ ;  /* 0x0000003f3f3ff290 */ /* 0x000ff2000fffe03f */
[----:B------:R-:W-:Y:S01]  /*2bdd0*/  STL.64 [R1+0x350], R24 ;  /* 0x0003501801007387 */ /* 0x000fe20000100a00 */
[----:B------:R-:W-:Y:S02]  /*2bde0*/  STL.64 [R1+0x358], R26 ;  /* 0x0003581a01007387 */ /* 0x000fe40000100a00 */
[----:B------:R-:W2:Y:S02]  /*2bdf0*/  LDL.LU R21, [R1+0x324] ;  /* 0x0003240001157983 */ /* 0x000ea40000300800 */
[----:B------:R-:W2:Y:S01]  /*2be00*/  LDL.LU R22, [R1+0x328] ;  /* 0x0003280001167983 */ /* 0x000ea20000300800 */
[----:B------:R-:W2:Y:S04]  /*2be10*/  LDL.LU R23, [R1+0x32c] ;  /* 0x00032c0001177983 */ /* 0x000ea80000300800 */
[----:B--2---:R0:W-:Y:S01]  /*2be20*/  STL.64 [R1+0x1238], R22 ;  /* 0x0012381601007387 */ /* 0x0041e20000100a00 */
[----:B------:R-:W-:Y:S03]  /*2be30*/  STL.64 [R1+0x1230], R20 ;  /* 0x0012301401007387 */ /* 0x000fe60000100a00 */
[----:B0-----:R-:W2:Y:S04]  /*2be40*/  LDL R22, [R1+0x68] ;  /* 0x0000680001167983 */ /* 0x001ea80000100800 */
[----:B------:R-:W2:Y:S01]  /*2be50*/  LDL R23, [R1+0x6c] ;  /* 0x00006c0001177983 */ /* 0x000ea20000100800 */
[----:B------:R-:W2:Y:S02]  /*2be60*/  LDL.LU R24, [R1+0x330] ;  /* 0x0003300001187983 */ /* 0x000ea40000300800 */
[----:B------:R-:W2:Y:S02]  /*2be70*/  LDL.LU R25, [R1+0x334] ;  /* 0x0003340001197983 */ /* 0x000ea40000300800 */
[----:B------:R-:W2:Y:S01]  /*2be80*/  LDL.LU R26, [R1+0x338] ;  /* 0x00033800011a7983 */ /* 0x000ea20000300800 */
[----:B------:R-:W2:Y:S01]  /*2be90*/  LDL.LU R27, [R1+0x33c] ;  /* 0x00033c00011b7983 */ /* 0x000ea20000300800 */
[----:B------:R-:W-:-:S02]  /*2bea0*/  IMAD.MOV.U32 R8, RZ, RZ, R3 ;  /* 0x000000ffff087224 */ /* 0x000fc400078e0003 */
[----:B----4-:R-:W-:Y:S01]  /*2beb0*/  IMAD.MOV.U32 R9, RZ, RZ, R29 ;  /* 0x000000ffff097224 */ /* 0x010fe200078e001d */
[----:B---3--:R-:W-:Y:S01]  /*2bec0*/  HMMA.16816.F32 R12, R12, R4, R16 ;  /* 0x000000040c0c723c */ /* 0x008fe20000001810 */
[----:B--2---:R-:W-:Y:S01]  /*2bed0*/  STL.64 [R1+0x1248], R26 ;  /* 0x0012481a01007387 */ /* 0x004fe20000100a00 */
[----:B------:R0:W-:Y:S03]  /*2bee0*/  STL.64 [R1+0x1240], R24 ;  /* 0x0012401801007387 */ /* 0x0001e60000100a00 */
[----:B0-----:R-:W2:Y:S01]  /*2bef0*/  LDL.LU R24, [R1+0x340] ;  /* 0x0003400001187983 */ /* 0x001ea20000300800 */
[----:B------:R-:W2:Y:S02]  /*2bf00*/  LDL.LU R25, [R1+0x344] ;  /* 0x0003440001197983 */ /* 0x000ea40000300800 */
[----:B------:R-:W2:Y:S02]  /*2bf10*/  LDL.LU R26, [R1+0x348] ;  /* 0x00034800011a7983 */ /* 0x000ea40000300800 */
[----:B------:R-:W2:Y:S01]  /*2bf20*/  LDL.LU R27, [R1+0x34c] ;  /* 0x00034c00011b7983 */ /* 0x000ea20000300800 */
[----:B------:R0:W-:Y:S01]  /*2bf30*/  STL.64 [R1+0x11f0], R10 ;  /* 0x0011f00a01007387 */ /* 0x0001e20000100a00 */
[----:B------:R-:W3:Y:S02]  /*2bf40*/  LDL.LU R3, [R1+0x126c] ;  /* 0x00126c0001037983 */ /* 0x000ee40000300800 */
[----:B------:R-:W4:Y:S02]  /*2bf50*/  LDL.LU R29, [R1+0x1268] ;  /* 0x00126800011d7983 */ /* 0x000f240000300800 */
[----:B0-----:R-:W-:-:S02]  /*2bf60*/  IMAD.MOV.U32 R10, RZ, RZ, R6 ;  /* 0x000000ffff0a7224 */ /* 0x001fc400078e0006 */
[----:B------:R-:W-:Y:S01]  /*2bf70*/  IMAD.MOV.U32 R11, RZ, RZ, R7 ;  /* 0x000000ffff0b7224 */ /* 0x000fe200078e0007 */
[----:B------:R-:W2:Y:S01]  /*2bf80*/  LDL.LU R6, [R1+0x1264] ;  /* 0x0012640001067983 */ /* 0x000ea20000300800 */
[----:B------:R-:W2:Y:S03]  /*2bf90*/  LDL.LU R7, [R1+0x1260] ;  /* 0x0012600001077983 */ /* 0x000ea60000300800 */
[----:B------:R0:W-:Y:S01]  /*2bfa0*/  STL.64 [R1+0x1200], R10 ;  /* 0x0012000a01007387 */ /* 0x0001e20000100a00 */
[----:B------:R-:W-:Y:S03]  /*2bfb0*/  STL.64 [R1+0x11f8], R8 ;  /* 0x0011f80801007387 */ /* 0x000fe60000100a00 */
[----:B0-----:R-:W2:Y:S04]  /*2bfc0*/  LDL R10, [R1+0x28] ;  /* 0x00002800010a7983 */ /* 0x001ea80000100800 */
[----:B------:R-:W2:Y:S04]  /*2bfd0*/  LDL R11, [R1+0x2c] ;  /* 0x00002c00010b7983 */ /* 0x000ea80000100800 */
[----:B--2---:R0:W-:Y:S04]  /*2bfe0*/  STL.64 [R1+0x1210], R10 ;  /* 0x0012100a01007387 */ /* 0x0041e80000100a00 */
[----:B0-----:R-:W2:Y:S01]  /*2bff0*/  LDL.64 R10, [R1+0x38] ;  /* 0x00003800010a7983 */ /* 0x001ea20000100a00 */
[----:B------:R-:W2:Y:S02]  /*2c000*/  LDL.LU.64 R18, [R1+0x1258] ;  /* 0x0012580001127983 */ /* 0x000ea40000300a00 */
[----:B------:R-:W2:Y:S02]  /*2c010*/  LDL.LU.64 R16, [R1+0x1250] ;  /* 0x0012500001107983 */ /* 0x000ea40000300a00 */
[----:B------:R0:W-:Y:S02]  /*2c020*/  STL.64 [R1+0x11e8], R6 ;  /* 0x0011e80601007387 */ /* 0x0001e40000100a00 */
[----:B0-----:R-:W2:Y:S01]  /*2c030*/  LDL.64 R6, [R1+0x58] ;  /* 0x0000580001067983 */ /* 0x001ea20000100a00 */
[----:B------:R-:W-:Y:S02]  /*2c040*/  STL.64 [R1+0x70], R12 ;  /* 0x0000700c01007387 */ /* 0x000fe40000100a00 */
[----:B------:R0:W-:Y:S02]  /*2c050*/  STL.64 [R1+0x78], R14 ;  /* 0x0000780e01007387 */ /* 0x0001e40000100a00 */
[----:B0-----:R-:W2:Y:S04]  /*2c060*/  LDL R14, [R1+0x18] ;  /* 0x00001800010e7983 */ /* 0x001ea80000100800 */
[----:B------:R-:W2:Y:S04]  /*2c070*/  LDL R15, [R1+0x1c] ;  /* 0x00001c00010f7983 */ /* 0x000ea80000100800 */
[----:B--2---:R0:W-:Y:S01]  /*2c080*/  STL.64 [R1+0x1208], R14 ;  /* 0x0012080e01007387 */ /* 0x0041e20000100a00 */
[----:B------:R-:W2:Y:S02]  /*2c090*/  LDL.LU R12, [R1+0x300] ;  /* 0x00030000010c7983 */ /* 0x000ea40000300800 */
[----:B------:R-:W2:Y:S01]  /*2c0a0*/  LDL.LU R13, [R1+0x304] ;  /* 0x00030400010d7983 */ /* 0x000ea20000300800 */
[----:B0-----:R-:W2:Y:S01]  /*2c0b0*/  LDL.LU R14, [R1+0x308] ;  /* 0x00030800010e7983 */ /* 0x001ea20000300800 */
[----:B------:R-:W2:Y:S01]  /*2c0c0*/  LDL.LU R15, [R1+0x30c] ;  /* 0x00030c00010f7983 */ /* 0x000ea20000300800 */
[----:B------:R-:W-:Y:S02]  /*2c0d0*/  HMMA.16816.F32 R20, R16, R22, R24 ;  /* 0x000000161014723c */ /* 0x000fe40000001818 */
[----:B--2---:R-:W-:Y:S01]  /*2c0e0*/  STL.64 [R1+0x1220], R14 ;  /* 0x0012200e01007387 */ /* 0x004fe20000100a00 */
[----:B------:R0:W-:Y:S03]  /*2c0f0*/  STL.64 [R1+0x1218], R12 ;  /* 0x0012180c01007387 */ /* 0x0001e60000100a00 */
[----:B0-----:R-:W2:Y:S01]  /*2c100*/  LDL.LU R12, [R1+0x310] ;  /* 0x00031000010c7983 */ /* 0x001ea20000300800 */
[----:B------:R-:W2:Y:S02]  /*2c110*/  LDL.LU R13, [R1+0x314] ;  /* 0x00031400010d7983 */ /* 0x000ea40000300800 */
[----:B------:R-:W2:Y:S02]  /*2c120*/  LDL.LU.64 R26, [R1+0x1248] ;  /* 0x00124800011a7983 */ /* 0x000ea40000300a00 */
[----:B------:R-:W2:Y:S02]  /*2c130*/  LDL.LU.64 R24, [R1+0x1240] ;  /* 0x0012400001187983 */ /* 0x000ea40000300a00 */
[----:B---3--:R-:W-:-:S02]  /*2c140*/  IMAD.MOV.U32 R15, RZ, RZ, R3 ;  /* 0x000000ffff0f7224 */ /* 0x008fc400078e0003 */
[----:B----4-:R-:W-:-:S09]  /*2c150*/  IMAD.MOV.U32 R14, RZ, RZ, R29 ;  /* 0x000000ffff0e7224 */ /* 0x010fd200078e001d */
[----:B------:R-:W-:Y:S02]  /*2c160*/  IMAD.MOV.U32 R3, RZ, RZ, R20 ;  /* 0x000000ffff037224 */ /* 0x000fe400078e0014 */
[----:B------:R-:W-:Y:S01]  /*2c170*/  IMAD.MOV.U32 R29, RZ, RZ, R21 ;  /* 0x000000ffff1d7224 */ /* 0x000fe200078e0015 */
[----:B------:R-:W-:Y:S01]  /*2c180*/  STL.64 [R1+0x340], R20 ;  /* 0x0003401401007387 */ /* 0x000fe20000100a00 */
[----:B------:R0:W-:Y:S03]  /*2c190*/  STL.64 [R1+0x348], R22 ;  /* 0x0003481601007387 */ /* 0x0001e60000100a00 */
[----:B0-----:R-:W3:Y:S01]  /*2c1a0*/  LDL.LU.64 R22, [R1+0x1238] ;  /* 0x0012380001167983 */ /* 0x001ee20000300a00 */
[----:B------:R-:W3:Y:S02]  /*2c1b0*/  LDL.LU.64 R20, [R1+0x1230] ;  /* 0x0012300001147983 */ /* 0x000ee40000300a00 */
[----:B------:R-:W-:Y:S02]  /*2c1c0*/  STL [R1+0xd78], R3 ;  /* 0x000d780301007387 */ /* 0x000fe40000100800 */
[----:B------:R-:W-:Y:S01]  /*2c1d0*/  STL [R1+0xd74], R29 ;  /* 0x000d741d01007387 */ /* 0x000fe20000100800 */
[C---:B--2---:R-:W-:Y:S11]  /*2c1e0*/  HMMA.16816.F32 R24, R16.reuse, R6, R24 ;  /* 0x000000061018723c */ /* 0x044ff60000001818 */
[----:B------:R-:W-:Y:S11]  /*2c1f0*/  @!UPT UIADD3 URZ, URZ, URZ, URZ ;  /* 0x0000003f3f3ff290 */ /* 0x000ff6000fffe03f */
[----:B------:R-:W-:Y:S01]  /*2c200*/  @!UPT UIADD3 URZ, URZ, URZ, URZ ;  /* 0x0000003f3f3ff290 */ /* 0x000fe2000fffe03f */
[----:B------:R-:W-:Y:S01]  /*2c210*/  STL.64 [R1+0x330], R24 ;  /* 0x0003301801007387 */ /* 0x000fe20000100a00 */
[----:B------:R0:W-:Y:S03]  /*2c220*/  STL.64 [R1+0x338], R26 ;  /* 0x0003381a01007387 */ /* 0x0001e60000100a00 */
[----:B0-----:R-:W3:Y:S01]  /*2c230*/  LDL.LU.64 R26, [R1+0x1228] ;  /* 0x00122800011a7983 */ /* 0x001ee20000300a00 */
[----:B------:R-:W-:Y:S01]  /*2c240*/  HMMA.16816.F32 R12, R16, R10, R12 ;  /* 0x0000000a100c723c */ /* 0x000fe2000000180c */
[----:B------:R-:W2:Y:S02]  /*2c250*/  LDL.LU R4, [R1+0x2e0] ;  /* 0x0002e00001047983 */ /* 0x000ea40000300800 */
[----:B------:R-:W-:Y:S02]  /*2c260*/  IMAD.MOV.U32 R3, RZ, RZ, R6 ;  /* 0x000000ffff037224 */ /* 0x000fe400078e0006 */
[----:B------:R-:W-:-:S03]  /*2c270*/  IMAD.MOV.U32 R0, RZ, RZ, R7 ;  /* 0x000000ffff007224 */ /* 0x000fc600078e0007 */
[----:B---3--:R-:W-:Y:S11]  /*2c280*/  HMMA.16816.F32 R20, R16, R26, R20 ;  /* 0x0000001a1014723c */ /* 0x008ff60000001814 */
[----:B------:R-:W-:Y:S11]  /*2c290*/  @!UPT UIADD3 URZ, URZ, URZ, URZ ;  /* 0x0000003f3f3ff290 */ /* 0x000ff6000fffe03f */
[----:B------:R-:W-:Y:S01]  /*2c2a0*/  @!UPT UIADD3 URZ, URZ, URZ, URZ ;  /* 0x0000003f3f3ff290 */ /* 0x000fe2000fffe03f */
[----:B------:R0:W-:Y:S01]  /*2c2b0*/  STL.64 [R1+0x600], R20 ;  /* 0x0006001401007387 */ /* 0x0001e20000100a00 */
[----:B------:R1:W-:Y:S02]  /*2c2c0*/  STL.64 [R1+0x608], R22 ;  /* 0x0006081601007387 */ /* 0x0003e40000100a00 */
[----:B------:R-:W2:Y:S02]  /*2c2d0*/  LDL.LU R5, [R1+0x2e4] ;  /* 0x0002e40001057983 */ /* 0x000ea40000300800 */
[----:B------:R-:W2:Y:S01]  /*2c2e0*/  LDL.LU R6, [R1+0x2e8] ;  /* 0x0002e80001067983 */ /* 0x000ea20000300800 */
[----:B------:R-:W2:Y:S01]  /*2c2f0*/  LDL.LU R7, [R1+0x2ec] ;  /* 0x0002ec0001077983 */ /* 0x000ea20000300800 */
[----:B------:R3:W-:Y:S03]  /*2c300*/  STL.64 [R1+0x11a8], R26 ;  /* 0x0011a81a01007387 */ /* 0x0007e60000100a00 */
[----:B0-----:R-:W4:Y:S01]  /*2c310*/  LDL.LU R20, [R1+0x240] ;  /* 0x0002400001147983 */ /* 0x001f220000300800 */
[----:B------:R-:W4:Y:S02]  /*2c320*/  LDL.LU R21, [R1+0x244] ;  /* 0x0002440001157983 */ /* 0x000f240000300800 */
[----:B-1----:R-:W4:Y:S02]  /*2c330*/  LDL.LU R22, [R1+0x248] ;  /* 0x0002480001167983 */ /* 0x002f240000300800 */
[----:B------:R-:W4:Y:S02]  /*2c340*/  LDL.LU R23, [R1+0x24c] ;  /* 0x00024c0001177983 */ /* 0x000f240000300800 */
[----:B---3--:R-:W-:-:S02]  /*2c350*/  IMAD.MOV.U32 R26, RZ, RZ, R3 ;  /* 0x000000ffff1a7224 */ /* 0x008fc400078e0003 */
[----:B------:R-:W-:-:S05]  /*2c360*/  IMAD.MOV.U32 R27, RZ, RZ, R0 ;  /* 0x000000ffff1b7224 */ /* 0x000fca00078e0000 */
[----:B------:R0:W-:Y:S01]  /*2c370*/  STL.64 [R1+0x11c0], R26 ;  /* 0x0011c01a01007387 */ /* 0x0001e20000100a00 */
[----:B------:R-:W-:Y:S02]  /*2c380*/  IMAD.MOV.U32 R3, RZ, RZ, R10 ;  /* 0x000000ffff037224 */ /* 0x000fe400078e000a */
[----:B------:R-:W-:Y:S01]  /*2c390*/  IMAD.MOV.U32 R0, RZ, RZ, R11 ;  /* 0x000000ffff007224 */ /* 0x000fe200078e000b */
[----:B0-----:R-:W3:Y:S01]  /*2c3a0*/  LDL.64 R26, [R1+0x68] ;  /* 0x00006800011a7983 */ /* 0x001ee20000100a00 */
[----:B------:R-:W-:Y:S02]  /*2c3b0*/  STL.64 [R1+0x320], R12 ;  /* 0x0003200c01007387 */ /* 0x000fe40000100a00 */
[----:B------:R0:W-:Y:S02]  /*2c3c0*/  STL.64 [R1+0x328], R14 ;  /* 0x0003280e01007387 */ /* 0x0001e40000100a00 */
        /* <DEDUP_REMOVED lines=27> */
[C---:B------:R-:W-:Y:S01]  /*2c580*/  HMMA.16816.F32 R4, R16.reuse, R10, R4 ;  /* 0x0000000a1004723c */ /* 0x040fe20000001804 */
        /* <DEDUP_REMOVED lines=15> */
[----:B----4-:R-:W-:Y:S02]  /*2c680*/  HMMA.16816.F32 R16, R16, R6, R20 ;  /* 0x000000061010723c */ /* 0x010fe40000001814 */
[----:B------:R-:W2:Y:S01]  /*2c690*/  LDL.LU.64 R22, [R1+0x11e0] ;  /* 0x0011e00001167983 */ /* 0x000ea20000300a00 */
[----:B------:R-:W2:Y:S02]  /*2c6a0*/  LDL.LU.64 R20, [R1+0x11d8] ;  /* 0x0011d80001147983 */ /* 0x000ea40000300a00 */
[----:B------:R0:W-:Y:S02]  /*2c6b0*/  STL.64 [R1+0x1170], R6 ;  /* 0x0011700601007387 */ /* 0x0001e40000100a00 */
[----:B0-----:R-:W-:-:S02]  /*2c6c0*/  IMAD.MOV.U32 R6, RZ, RZ, R3 ;  /* 0x000000ffff067224 */ /* 0x001fc400078e0003 */
[----:B------:R-:W-:Y:S02]  /*2c6d0*/  IMAD.MOV.U32 R7, RZ, RZ, R0 ;  /* 0x000000ffff077224 */ /* 0x000fe400078e0000 */
[----:B---3--:R-:W-:Y:S11]  /*2c6e0*/  IMAD.MOV.U32 R3, RZ, RZ, R26 ;  /* 0x000000ffff037224 */ /* 0x008ff600078e001a */
[----:B------:R-:W-:Y:S01]  /*2c6f0*/  @!UPT UIADD3 URZ, URZ, URZ, URZ ;  /* 0x0000003f3f3ff290 */ /* 0x000fe2000fffe03f */
[----:B------:R-:W-:Y:S01]  /*2c700*/  STL.64 [R1+0x500], R16 ;  /* 0x0005001001007387 */ /* 0x000fe20000100a00 */
[----:B------:R0:W-:Y:S02]  /*2c710*/  STL.64 [R1+0x508], R18 ;  /* 0x0005081201007387 */ /* 0x0001e40000100a00 */
[----:B------:R-:W-:Y:S01]  /*2c720*/  IMAD.MOV.U32 R0, RZ, RZ, R27 ;  /* 0x000000ffff007224 */ /* 0x000fe200078e001b */
[----:B0-----:R-:W3:Y:S01]  /*2c730*/  LDL.64 R18, [R1+0x28] ;  /* 0x0000280001127983 */ /* 0x001ee20000100a00 */
        /* <DEDUP_REMOVED lines=20> */
[----:B0-----:R-:W4:Y:S01]  /*2c880*/  LDL.LU.64 R26, [R1+0x1198] ;  /* 0x00119800011a7983 */ /* 0x001f220000300a00 */
[----:B------:R-:W4:Y:S02]  /*2c890*/  LDL.LU.64 R24, [R1+0x1190] ;  /* 0x0011900001187983 */ /* 0x000f240000300a00 */
[C---:B----4-:R-:W-:Y:S01]  /*2c8a0*/  HMMA.16816.F32 R4, R20.reuse, R6, R24 ;  /* 0x000000061404723c */ /* 0x050fe20000001818 */
[----:B------:R-:W4:Y:S01]  /*2c8b0*/  LDL.LU.64 R26, [R1+0x1188] ;  /* 0x00118800011a7983 */ /* 0x000f220000300a00 */
[----:B------:R-:W4:Y:S11]  /*2c8c0*/  LDL.LU.64 R24, [R1+0x1180] ;  /* 0x0011800001187983 */ /* 0x000f360000300a00 */
[----:B------:R-:W-:Y:S10]  /*2c8d0*/  @!UPT UIADD3 URZ, URZ, URZ, URZ ;  /* 0x0000003f3f3ff290 */ /* 0x000ff4000fffe03f */
[----:B------:R-:W-:Y:S01]  /*2c8e0*/  STL.64 [R1+0x610], R4 ;  /* 0x0006100401007387 */ /* 0x000fe20000100a00 */
[----:B------:R4:W-:Y:S02]  /*2c8f0*/  STL.64 [R1+0x618], R6 ;  /* 0x0006180601007387 */ /* 0x0009e40000100a00 */
[----:B---3--:R0:W-:Y:S02]  /*2c900*/  STL.64 [R1+0x1108], R18 ;  /* 0x0011081201007387 */ /* 0x0081e40000100a00 */
[----:B------:R-:W3:Y:S01]  /*2c910*/  LDL.LU R16, [R1+0xf0] ;  /* 0x0000f00001107983 */ /* 0x000ee20000300800 */
[C---:B----4-:R-:W-:Y:S11]  /*2c920*/  HMMA.16816.F32 R4, R20.reuse, R18, R24 ;  /* 0x000000121404723c */ /* 0x050ff60000001818 */
[----:B------:R-:W-:Y:S11]  /*2c930*/  @!UPT UIADD3 URZ, URZ, URZ, URZ ;  /* 0x0000003f3f3ff290 */ /* 0x000ff6000fffe03f */
[----:B------:R-:W-:Y:S01]  /*2c940*/  @!UPT UIADD3 URZ, URZ, URZ, URZ ;  /* 0x0000003f3f3ff290 */ /* 0x000fe2000fffe03f */
[----:B------:R1:W-:Y:S01]  /*2c950*/  STL.64 [R1+0x5a0], R4 ;  /* 0x0005a00401007387 */ /* 0x0003e20000100a00 */
[----:B------:R4:W-:Y:S02]  /*2c960*/  STL.64 [R1+0x5a8], R6 ;  /* 0x0005a80601007387 */ /* 0x0009e40000100a00 */
[----:B------:R-:W3:Y:S02]  /*2c970*/  LDL.LU R17, [R1+0xf4] ;  /* 0x0000f40001117983 */ /* 0x000ee40000300800 */
[----:B0-----:R-:W2:Y:S01]  /*2c980*/  LDL.LU R18, [R1+0xf8] ;  /* 0x0000f80001127983 */ /* 0x001ea20000300800 */
[----:B------:R-:W2:Y:S04]  /*2c990*/  LDL.LU R19, [R1+0xfc] ;  /* 0x0000fc0001137983 */ /* 0x000ea80000300800 */
[----:B-1----:R-:W3:Y:S01]  /*2c9a0*/  LDL.LU R4, [R1+0x1d0] ;  /* 0x0001d00001047983 */ /* 0x002ee20000300800 */
[----:B------:R-:W3:Y:S02]  /*2c9b0*/  LDL.LU R5, [R1+0x1d4] ;  /* 0x0001d40001057983 */ /* 0x000ee40000300800 */
[----:B----4-:R-:W4:Y:S02]  /*2c9c0*/  LDL.LU R6, [R1+0x1d8] ;  /* 0x0001d80001067983 */ /* 0x010f240000300800 */
[----:B------:R-:W4:Y:S01]  /*2c9d0*/  LDL.LU R7, [R1+0x1dc] ;  /* 0x0001dc0001077983 */ /* 0x000f220000300800 */
[----:B--2---:R0:W-:Y:S01]  /*2c9e0*/  STL.64 [R1+0x1118], R18 ;  /* 0x0011181201007387 */ /* 0x0041e20000100a00 */
[----:B---3--:R-:W-:Y:S03]  /*2c9f0*/  STL.64 [R1+0x1110], R16 ;  /* 0x0011101001007387 */ /* 0x008fe60000100a00 */
[----:B0-----:R-:W2:Y:S01]  /*2ca00*/  LDL.64 R18, [R1+0x48] ;  /* 0x0000480001127983 */ /* 0x001ea20000100a00 */
[C---:B------:R-:W-:Y:S03]  /*2ca10*/  HMMA.16816.F32 R8, R20.reuse, R14, R8 ;  /* 0x0000000e1408723c */ /* 0x040fe60000001808 */
[----:B--2---:R0:W-:Y:S04]  /*2ca20*/  STL.64 [R1+0x1130], R18 ;  /* 0x0011301201007387 */ /* 0x0041e80000100a00 */
[----:B0-----:R-:W2:Y:S04]  /*2ca30*/  LDL.64 R18, [R1+0x58] ;  /* 0x0000580001127983 */ /* 0x001ea80000100a00 */
[----:B--2---:R-:W-:Y:S01]  /*2ca40*/  STL.64 [R1+0x1148], R18 ;  /* 0x0011481201007387 */ /* 0x004fe20000100a00 */
[----:B------:R-:W2:Y:S02]  /*2ca50*/  LDL.LU R24, [R1+0x130] ;  /* 0x0001300001187983 */ /* 0x000ea40000300800 */
[----:B------:R-:W2:Y:S02]  /*2ca60*/  LDL.LU R25, [R1+0x134] ;  /* 0x0001340001197983 */ /* 0x000ea40000300800 */
[----:B------:R-:W2:Y:S01]  /*2ca70*/  LDL.LU R26, [R1+0x138] ;  /* 0x00013800011a7983 */ /* 0x000ea20000300800 */
[----:B------:R-:W2:Y:S06]  /*2ca80*/  LDL.LU R27, [R1+0x13c] ;  /* 0x00013c00011b7983 */ /* 0x000eac0000300800 */
[----:B------:R-:W-:Y:S02]  /*2ca90*/  STL.64 [R1+0x590], R8 ;  /* 0x0005900801007387 */ /* 0x000fe40000100a00 */
[----:B------:R0:W-:Y:S02]  /*2caa0*/  STL.64 [R1+0x598], R10 ;  /* 0x0005980a01007387 */ /* 0x0001e40000100a00 */
        /* <DEDUP_REMOVED lines=33> */
[----:B---3--:R-:W-:Y:S02]  /*2ccc0*/  HMMA.16816.F32 R20, R20, R6, R24 ;  /* 0x000000061414723c */ /* 0x008fe40000001818 */
[----:B------:R-:W2:Y:S01]  /*2ccd0*/  LDL.LU.64 R26, [R1+0x1168] ;  /* 0x00116800011a7983 */ /* 0x000ea20000300a00 */
[----:B------:R-:W2:Y:S02]  /*2cce0*/  LDL.LU.64 R24, [R1+0x1160] ;  /* 0x0011600001187983 */ /* 0x000ea40000300a00 */
[----:B------:R-:W-:-:S02]  /*2ccf0*/  IMAD.MOV.U32 R18, RZ, RZ, R3 ;  /* 0x000000ffff127224 */ /* 0x000fc400078e0003 */
[----:B------:R-:W-:Y:S11]  /*2cd00*/  IMAD.MOV.U32 R19, RZ, RZ, R0 ;  /* 0x000000ffff137224 */ /* 0x000ff600078e0000 */
[----:B------:R-:W-:Y:S05]  /*2cd10*/  @!UPT UIADD3 URZ, URZ, URZ, URZ ;  /* 0x0000003f3f3ff290 */ /* 0x000fea000fffe03f */
[----:B------:R-:W-:Y:S01]  /*2cd20*/  STL.64 [R1+0x4f0], R20 ;  /* 0x0004f01401007387 */ /* 0x000fe20000100a00 */
[----:B------:R0:W-:Y:S03]  /*2cd30*/  STL.64 [R1+0x4f8], R22 ;  /* 0x0004f81601007387 */ /* 0x0001e60000100a00 */
[----:B0-----:R-:W3:Y:S01]  /*2cd40*/  LDL.64 R22, [R1+0x38] ;  /* 0x0000380001167983 */ /* 0x001ee20000100a00 */
[C---:B--2---:R-:W-:Y:S03]  /*2cd50*/  HMMA.16816.F32 R16, R24.reuse, R18, R12 ;  /* 0x000000121810723c */ /* 0x044fe6000000180c */
[----:B------:R-:W2:Y:S01]  /*2cd60*/  LDL.LU.64 R14, [R1+0x1158] ;  /* 0x00115800010e7983 */ /* 0x000ea20000300a00 */
[----:B------:R-:W2:Y:S11]  /*2cd70*/  LDL.LU.64 R12, [R1+0x1150] ;  /* 0x00115000010c7983 */ /* 0x000eb60000300a00 */
[----:B------:R-:W-:Y:S08]  /*2cd80*/  @!UPT UIADD3 URZ, URZ, URZ, URZ ;  /* 0x0000003f3f3ff290 */ /* 0x000ff0000fffe03f */
        /* <DEDUP_REMOVED lines=12> */
[----:B------:R-:W-:Y:S01]  /*2ce50*/  STL [R1+0x10f0], R3 ;  /* 0x0010f00301007387 */ /* 0x000fe20000100800 */
[----:B------:R-:W-:Y:S01]  /*2ce60*/  STL [R1+0x10ec], R4 ;  /* 0x0010ec0401007387 */ /* 0x000fe20000100800 */
        /* <DEDUP_REMOVED lines=10> */
[C---:B---3--:R-:W-:Y:S11]  /*2cf10*/  HMMA.16816.F32 R16, R24.reuse, R22, R16 ;  /* 0x000000161810723c */ /* 0x048ff60000001810 */
[----:B------:R-:W-:Y:S11]  /*2cf20*/  @!UPT UIADD3 URZ, URZ, URZ, URZ ;  /* 0x0000003f3f3ff290 */ /* 0x000ff6000fffe03f */
[----:B------:R-:W-:Y:S01]  /*2cf30*/  @!UPT UIADD3 URZ, URZ, URZ, URZ ;  /* 0x0000003f3f3ff290 */ /* 0x000fe2000fffe03f */
        /* <DEDUP_REMOVED lines=8> */
[----:B0-----:R-:W4:Y:S01]  /*2cfc0*/  LDL.LU.64 R14, [R1+0x1100] ;  /* 0x00110000010e7983 */ /* 0x001f220000300a00 */
[----:B------:R-:W-:Y:S02]  /*2cfd0*/  IMAD.MOV.U32 R3, RZ, RZ, R18 ;  /* 0x000000ffff037224 */ /* 0x000fe400078e0012 */
[----:B------:R-:W-:Y:S02]  /*2cfe0*/  IMAD.MOV.U32 R4, RZ, RZ, R19 ;  /* 0x000000ffff047224 */ /* 0x000fe400078e0013 */
[----:B------:R-:W0:Y:S04]  /*2cff0*/  LDSM.16.MT88.4 R16, [R2+0x1c200] ;  /* 0x01c200000210783b */ /* 0x000e280000004200 */
[----:B0-----:R-:W-:Y:S01]  /*2d000*/  STL.64 [R1+0x1058], R18 ;  /* 0x0010581201007387 */ /* 0x001fe20000100a00 */
[----:B------:R0:W-:Y:S03]  /*2d010*/  STL.64 [R1+0x1050], R16 ;  /* 0x0010501001007387 */ /* 0x0001e60000100a00 */
[----:B0-----:R-:W2:Y:S01]  /*2d020*/  LDL.LU R16, [R1+0x3e0] ;  /* 0x0003e00001107983 */ /* 0x001ea20000300800 */
[----:B------:R-:W2:Y:S02]  /*2d030*/  LDL.LU R17, [R1+0x3e4] ;  /* 0x0003e40001117983 */ /* 0x000ea40000300800 */
[----:B------:R-:W2:Y:S02]  /*2d040*/  LDL.LU R18, [R1+0x3e8] ;  /* 0x0003e80001127983 */ /* 0x000ea40000300800 */
[----:B------:R-:W2:Y:S01]  /*2d050*/  LDL.LU R19, [R1+0x3ec] ;  /* 0x0003ec0001137983 */ /* 0x000ea20000300800 */
[C---:B----4-:R-:W-:Y:S01]  /*2d060*/  HMMA.16816.F32 R12, R24.reuse, R14, R8 ;  /* 0x0000000e180c723c */ /* 0x050fe20000001808 */
[----:B------:R-:W3:Y:S11]  /*2d070*/  LDL.LU.64 R10, [R1+0x10f8] ;  /* 0x0010f800010a7983 */ /* 0x000ef60000300a00 */
[----:B------:R-:W-:Y:S11]  /*2d080*/  @!UPT UIADD3 URZ, URZ, URZ, URZ ;  /* 0x0000003f3f3ff290 */ /* 0x000ff6000fffe03f */
        /* <DEDUP_REMOVED lines=8> */
[----:B------:R-:W3:Y:S02]  /*2d110*/  LDL.LU R15, [R1+0x3fc] ;  /* 0x0003fc00010f7983 */ /* 0x000ee40000300800 */
[C---:B---3--:R-:W-:Y:S01]  /*2d120*/  HMMA.16816.F32 R12, R24.reuse, R10, R12 ;  /* 0x0000000a180c723c */ /* 0x048fe2000000180c */
[----:B------:R-:W0:Y:S04]  /*2d130*/  LDSM.16.MT88.4 R8, [R2+0x1c300] ;  /* 0x01c300000208783b */ /* 0x000e280000004200 */
[----:B0-----:R0:W-:Y:S11]  /*2d140*/  STL.64 [R1+0xf88], R10 ;  /* 0x000f880a01007387 */ /* 0x0011f60000100a00 */
[----:B------:R-:W-:Y:S07]  /*2d150*/  @!UPT UIADD3 URZ, URZ, URZ, URZ ;  /* 0x0000003f3f3ff290 */ /* 0x000fee000fffe03f */
[----:B------:R-:W-:Y:S02]  /*2d160*/  STL.64 [R1+0x470], R12 ;  /* 0x0004700c01007387 */ /* 0x000fe40000100a00 */
[----:B------:R-:W-:Y:S02]  /*2d170*/  STL.64 [R1+0x478], R14 ;  /* 0x0004780e01007387 */ /* 0x000fe40000100a00 */
[----:B------:R-:W-:Y:S01]  /*2d180*/  STL.64 [R1+0xf80], R8 ;  /* 0x000f800801007387 */ /* 0x000fe20000100a00 */
[----:B0-----:R-:W3:Y:S04]  /*2d190*/  LDL.LU.64 R10, [R1+0x8] ;  /* 0x00000800010a7983 */ /* 0x001ee80000300a00 */
[----:B---3--:R2:W-:Y:S02]  /*2d1a0*/  STL.64 [R1+0x1070], R10 ;  /* 0x0010700a01007387 */ /* 0x0085e40000100a00 */
[----:B--2---:R-:W-:Y:S02]  /*2d1b0*/  HMMA.16816.F32 R8, R24, R6, R16 ;  /* 0x000000061808723c */ /* 0x004fe40000001810 */
[----:B------:R-:W-:Y:S01]  /*2d1c0*/  STL.64 [R1+0x10e0], R6 ;  /* 0x0010e00601007387 */ /* 0x000fe20000100a00 */
[----:B------:R-:W2:Y:S02]  /*2d1d0*/  LDL.LU R12, [R1+0x2c0] ;  /* 0x0002c000010c7983 */ /* 0x000ea40000300800 */
[----:B------:R-:W-:-:S02]  /*2d1e0*/  IMAD.MOV.U32 R0, RZ, RZ, R22 ;  /* 0x000000ffff007224 */ /* 0x000fc400078e0016 */
[----:B------:R-:W-:Y:S01]  /*2d1f0*/  IMAD.MOV.U32 R29, RZ, RZ, R23 ;  /* 0x000000ffff1d7224 */ /* 0x000fe200078e0017 */
[----:B------:R-:W0:Y:S04]  /*2d200*/  LDSM.16.MT88.4 R24, [R2+0x1c380] ;  /* 0x01c380000218783b */ /* 0x000e280000004200 */
[----:B------:R-:W1:Y:S11]  /*2d210*/  LDSM.16.MT88.4 R20, [R2+0x1c180] ;  /* 0x01c180000214783b */ /* 0x000e760000004200 */
[----:B------:R3:W-:Y:S01]  /*2d220*/  STL.64 [R1+0x3f0], R8 ;  /* 0x0003f00801007387 */ /* 0x0007e20000100a00 */
[----:B------:R4:W-:Y:S02]  /*2d230*/  STL.64 [R1+0x3f8], R10 ;  /* 0x0003f80a01007387 */ /* 0x0009e40000100a00 */
[----:B------:R-:W2:Y:S02]  /*2d240*/  LDL.LU R13, [R1+0x2c4] ;  /* 0x0002c400010d7983 */ /* 0x000ea40000300800 */
[----:B------:R-:W2:Y:S01]  /*2d250*/  LDL.LU R14, [R1+0x2c8] ;  /* 0x0002c800010e7983 */ /* 0x000ea20000300800 */
[----:B------:R-:W2:Y:S04]  /*2d260*/  LDL.LU R15, [R1+0x2cc] ;  /* 0x0002cc00010f7983 */ /* 0x000ea80000300800 */
[----:B---3--:R-:W3:Y:S01]  /*2d270*/  LDL.LU R8, [R1+0x410] ;  /* 0x0004100001087983 */ /* 0x008ee20000300800 */
[----:B------:R-:W3:Y:S02]  /*2d280*/  LDL.LU R9, [R1+0x414] ;  /* 0x0004140001097983 */ /* 0x000ee40000300800 */
[----:B----4-:R-:W4:Y:S02]  /*2d290*/  LDL.LU R10, [R1+0x418] ;  /* 0x00041800010a7983 */ /* 0x010f240000300800 */
[----:B------:R-:W4:Y:S02]  /*2d2a0*/  LDL.LU R11, [R1+0x41c] ;  /* 0x00041c00010b7983 */ /* 0x000f240000300800 */
[----:B----4-:R4:W-:Y:S01]  /*2d2b0*/  STL.64 [R1+0x1080], R10 ;  /* 0x0010800a01007387 */ /* 0x0109e20000100a00 */
[----:B---3--:R-:W-:Y:S02]  /*2d2c0*/  STL.64 [R1+0x1078], R8 ;  /* 0x0010780801007387 */ /* 0x008fe40000100a00 */
[----:B----4-:R-:W-:-:S02]  /*2d2d0*/  IMAD.MOV.U32 R10, RZ, RZ, R3 ;  /* 0x000000ffff0a7224 */ /* 0x010fc400078e0003 */
[----:B------:R-:W-:Y:S01]  /*2d2e0*/  IMAD.MOV.U32 R11, RZ, RZ, R4 ;  /* 0x000000ffff0b7224 */ /* 0x000fe200078e0004 */
[----:B------:R-:W3:Y:S01]  /*2d2f0*/  LDL.LU R3, [R1+0x10f0] ;  /* 0x0010f00001037983 */ /* 0x000ee20000300800 */
[----:B------:R-:W4:Y:S03]  /*2d300*/  LDL.LU R4, [R1+0x10ec] ;  /* 0x0010ec0001047983 */ /* 0x000f260000300800 */
[----:B------:R0:W-:Y:S01]  /*2d310*/  STL.64 [R1+0x1098], R10 ;  /* 0x0010980a01007387 */ /* 0x0001e20000100a00 */
[----:B--2---:R-:W-:Y:S02]  /*2d320*/  STL.64 [R1+0xfe0], R14 ;  /* 0x000fe00e01007387 */ /* 0x004fe40000100a00 */
[----:B------:R2:W-:Y:S02]  /*2d330*/  STL.64 [R1+0xfd8], R12 ;  /* 0x000fd80c01007387 */ /* 0x0005e40000100a00 */
[----:B0-----:R-:W-:-:S02]  /*2d340*/  IMAD.MOV.U32 R10, RZ, RZ, R0 ;  /* 0x000000ffff0a7224 */ /* 0x001fc400078e0000 */
[----:B------:R-:W-:Y:S01]  /*2d350*/  IMAD.MOV.U32 R11, RZ, RZ, R29 ;  /* 0x000000ffff0b7224 */ /* 0x000fe200078e001d */
[----:B--2---:R-:W2:Y:S01]  /*2d360*/  LDL.LU R12, [R1+0x360] ;  /* 0x00036000010c7983 */ /* 0x004ea20000300800 */
[----:B------:R-:W2:Y:S02]  /*2d370*/  LDL.LU R13, [R1+0x364] ;  /* 0x00036400010d7983 */ /* 0x000ea40000300800 */
[----:B------:R-:W2:Y:S02]  /*2d380*/  LDL.LU R14, [R1+0x368] ;  /* 0x00036800010e7983 */ /* 0x000ea40000300800 */
[----:B------:R-:W2:Y:S01]  /*2d390*/  LDL.LU R15, [R1+0x36c] ;  /* 0x00036c00010f7983 */ /* 0x000ea20000300800 */
[----:B------:R-:W2:Y:S01]  /*2d3a0*/  LDL.LU R0, [R1+0x10e8] ;  /* 0x0010e80001007983 */ /* 0x000ea20000300800 */
[----:B------:R0:W-:Y:S02]  /*2d3b0*/  STL.64 [R1+0x10b0], R10 ;  /* 0x0010b00a01007387 */ /* 0x0001e40000100a00 */
[----:B------:R-:W2:Y:S02]  /*2d3c0*/  LDL.LU R16, [R1+0x3d0] ;  /* 0x0003d00001107983 */ /* 0x000ea40000300800 */
[----:B------:R-:W2:Y:S01]  /*2d3d0*/  LDL.LU R17, [R1+0x3d4] ;  /* 0x0003d40001117983 */ /* 0x000ea20000300800 */
[----:B------:R-:W2:Y:S01]  /*2d3e0*/  LDL.LU R18, [R1+0x3d8] ;  /* 0x0003d80001127983 */ /* 0x000ea20000300800 */
[----:B------:R-:W2:Y:S02]  /*2d3f0*/  LDL.LU R19, [R1+0x3dc] ;  /* 0x0003dc0001137983 */ /* 0x000ea40000300800 */
[----:B0-----:R-:W-:-:S02]  /*2d400*/  IMAD.MOV.U32 R10, RZ, RZ, R28 ;  /* 0x000000ffff0a7224 */ /* 0x001fc400078e001c */
[----:B------:R-:W-:-:S05]  /*2d410*/  IMAD.MOV.U32 R11, RZ, RZ, R5 ;  /* 0x000000ffff0b7224 */ /* 0x000fca00078e0005 */
[----:B------:R-:W-:Y:S04]  /*2d420*/  STL.64 [R1+0x10c8], R10 ;  /* 0x0010c80a01007387 */ /* 0x000fe80000100a00 */
[----:B--2---:R-:W-:Y:S01]  /*2d430*/  STL.64 [R1+0x1068], R18 ;  /* 0x0010681201007387 */ /* 0x004fe20000100a00 */
[----:B------:R0:W-:Y:S03]  /*2d440*/  STL.64 [R1+0x1060], R16 ;  /* 0x0010601001007387 */ /* 0x0001e60000100a00 */
[----:B0-----:R-:W2:Y:S01]  /*2d450*/  LDL.LU R16, [R1+0x400] ;  /* 0x0004000001107983 */ /* 0x001ea20000300800 */
[----:B------:R-:W2:Y:S02]  /*2d460*/  LDL.LU R17, [R1+0x404] ;  /* 0x0004040001117983 */ /* 0x000ea40000300800 */
[----:B------:R-:W2:Y:S02]  /*2d470*/  LDL.LU R18, [R1+0x408] ;  /* 0x0004080001127983 */ /* 0x000ea40000300800 */
[----:B------:R-:W2:Y:S02]  /*2d480*/  LDL.LU R19, [R1+0x40c] ;  /* 0x00040c0001137983 */ /* 0x000ea40000300800 */
[----:B----4-:R-:W-:-:S02]  /*2d490*/  IMAD.MOV.U32 R10, RZ, RZ, R4 ;  /* 0x000000ffff0a7224 */ /* 0x010fc400078e0004 */
[----:B------:R-:W4:Y:S01]  /*2d4a0*/  LDL.LU R4, [R1+0x460] ;  /* 0x0004600001047983 */ /* 0x000f220000300800 */
[----:B------:R-:W4:Y:S02]  /*2d4b0*/  LDL.LU R5, [R1+0x464] ;  /* 0x0004640001057983 */ /* 0x000f240000300800 */
[----:B------:R-:W4:Y:S02]  /*2d4c0*/  LDL.LU R6, [R1+0x468] ;  /* 0x0004680001067983 */ /* 0x000f240000300800 */
[----:B------:R-:W4:Y:S01]  /*2d4d0*/  LDL.LU R7, [R1+0x46c] ;  /* 0x00046c0001077983 */ /* 0x000f220000300800 */
[----:B--2---:R-:W-:Y:S01]  /*2d4e0*/  STL.64 [R1+0x1090], R18 ;  /* 0x0010901201007387 */ /* 0x004fe20000100a00 */
        /* <DEDUP_REMOVED lines=19> */
[----:B0-----:R-:W1:Y:S01]  /*2d620*/  LDL.LU R16, [R1+0x450] ;  /* 0x0004500001107983 */ /* 0x001e620000300800 */
[----:B------:R-:W1:Y:S02]  /*2d630*/  LDL.LU R17, [R1+0x454] ;  /* 0x0004540001117983 */ /* 0x000e640000300800 */
[----:B------:R-:W1:Y:S02]  /*2d640*/  LDL.LU R18, [R1+0x458] ;  /* 0x0004580001127983 */ /* 0x000e640000300800 */
[----:B------:R-:W1:Y:S01]  /*2d650*/  LDL.LU R19, [R1+0x45c] ;  /* 0x00045c0001137983 */ /* 0x000e620000300800 */
[----:B------:R0:W-:Y:S01]  /*2d660*/  STL.64 [R1+0xff0], R14 ;  /* 0x000ff00e01007387 */ /* 0x0001e20000100a00 */
[----:B------:R-:W-:Y:S03]  /*2d670*/  STL.64 [R1+0xfe8], R12 ;  /* 0x000fe80c01007387 */ /* 0x000fe60000100a00 */
[----:B0-----:R-:W2:Y:S01]  /*2d680*/  LDL.64 R14, [R1+0x18] ;  /* 0x00001800010e7983 */ /* 0x001ea20000100a00 */
[----:B------:R0:W-:Y:S02]  /*2d690*/  STL.64 [R1+0xf10], R26 ;  /* 0x000f101a01007387 */ /* 0x0001e40000100a00 */
[----:B------:R-:W-:Y:S01]  /*2d6a0*/  STL.64 [R1+0xf08], R24 ;  /* 0x000f081801007387 */ /* 0x000fe20000100a00 */
[----:B0-----:R-:W4:Y:S01]  /*2d6b0*/  LDL.64 R26, [R1+0x68] ;  /* 0x00006800011a7983 */ /* 0x001f220000100a00 */
[----:B---3--:R-:W-:-:S02]  /*2d6c0*/  IMAD.MOV.U32 R11, RZ, RZ, R3 ;  /* 0x000000ffff0b7224 */ /* 0x008fc400078e0003 */
[----:B------:R-:W-:Y:S05]  /*2d6d0*/  STL [R1+0xd7c], R2 ;  /* 0x000d7c0201007387 */ /* 0x000fea0000100800 */
[C---:B-1----:R-:W-:Y:S08]  /*2d6e0*/  HMMA.16816.F32 R8, R20.reuse, R10, R16 ;  /* 0x0000000a1408723c */ /* 0x042ff00000001810 */
[----:B----4-:R-:W-:Y:S11]  /*2d6f0*/  HMMA.16816.F32 R4, R20, R26, R4 ;  /* 0x0000001a1404723c */ /* 0x010ff60000001804 */
[----:B------:R-:W-:Y:S11]  /*2d700*/  @!UPT UIADD3 URZ, URZ, URZ, URZ ;  /* 0x0000003f3f3ff290 */ /* 0x000ff6000fffe03f */
[----:B------:R-:W-:Y:S01]  /*2d710*/  @!UPT UIADD3 URZ, URZ, URZ, URZ ;  /* 0x0000003f3f3ff290 */ /* 0x000fe2000fffe03f */
[----:B------:R0:W-:Y:S01]  /*2d720*/  STL.64 [R1+0x460], R4 ;  /* 0x0004600401007387 */ /* 0x0001e20000100a00 */
[----:B------:R1:W-:Y:S02]  /*2d730*/  STL.64 [R1+0x468], R6 ;  /* 0x0004680601007387 */ /* 0x0003e40000100a00 */
[----:B0-----:R-:W-:Y:S02]  /*2d740*/  IMAD.MOV.U32 R4, RZ, RZ, R6 ;  /* 0x000000ffff047224 */ /* 0x001fe400078e0006 */
[----:B-1----:R-:W3:Y:S03]  /*2d750*/  LDL.LU.64 R6, [R1+0x10e0] ;  /* 0x0010e00001067983 */ /* 0x002ee60000300a00 */
[----:B------:R-:W-:Y:S02]  /*2d760*/  STL [R1+0xd80], R4 ;  /* 0x000d800401007387 */ /* 0x000fe40000100800 */
[----:B------:R-:W4:Y:S02]  /*2d770*/  LDL.LU.64 R18, [R1+0x10d8] ;  /* 0x0010d80001127983 */ /* 0x000f240000300a00 */
[----:B------:R-:W4:Y:S01]  /*2d780*/  LDL.LU.64 R16, [R1+0x10d0] ;  /* 0x0010d00001107983 */ /* 0x000f220000300a00 */
[----:B------:R-:W-:Y:S01]  /*2d790*/  STL.64 [R1+0x450], R8 ;  /* 0x0004500801007387 */ /* 0x000fe20000100a00 */
[----:B------:R0:W-:Y:S02]  /*2d7a0*/  STL.64 [R1+0x458], R10 ;  /* 0x0004580a01007387 */ /* 0x0001e40000100a00 */
[----:B------:R-:W-:-:S02]  /*2d7b0*/  IMAD.MOV.U32 R5, RZ, RZ, R10 ;  /* 0x000000ffff057224 */ /* 0x000fc400078e000a */
[----:B0-----:R-:W4:Y:S03]  /*2d7c0*/  LDL.LU.64 R10, [R1+0x10c8] ;  /* 0x0010c800010a7983 */ /* 0x001f260000300a00 */
[----:B------:R-:W-:Y:S01]  /*2d7d0*/  STL [R1+0xd84], R5 ;  /* 0x000d840501007387 */ /* 0x000fe20000100800 */
[C---:B----4-:R-:W-:Y:S01]  /*2d7e0*/  HMMA.16816.F32 R8, R20.reuse, R10, R16 ;  /* 0x0000000a1408723c */ /* 0x050fe20000001810 */
[----:B------:R-:W4:Y:S01]  /*2d7f0*/  LDL.LU.64 R18, [R1+0x10c0] ;  /* 0x0010c00001127983 */ /* 0x000f220000300a00 */
[----:B------:R-:W4:Y:S11]  /*2d800*/  LDL.LU.64 R16, [R1+0x10b8] ;  /* 0x0010b80001107983 */ /* 0x000f360000300a00 */
[----:B------:R-:W-:Y:S10]  /*2d810*/  @!UPT UIADD3 URZ, URZ, URZ, URZ ;  /* 0x0000003f3f3ff290 */ /* 0x000ff4000fffe03f */
[----:B------:R-:W-:Y:S01]  /*2d820*/  STL.64 [R1+0x440], R8 ;  /* 0x0004400801007387 */ /* 0x000fe20000100a00 */
        /* <DEDUP_REMOVED lines=22> */
[----:B0-----:R-:W4:Y:S01]  /*2d990*/  LDL.LU.64 R10, [R1+0x1070] ;  /* 0x00107000010a7983 */ /* 0x001f220000300a00 */
[----:B------:R0:W-:Y:S03]  /*2d9a0*/  STL.64 [R1+0x1000], R14 ;  /* 0x0010000e01007387 */ /* 0x0001e60000100a00 */
[----:B0-----:R-:W2:Y:S04]  /*2d9b0*/  LDL.64 R14, [R1+0x28] ;  /* 0x00002800010e7983 */ /* 0x001ea80000100a00 */
[----:B--2---:R0:W-:Y:S04]  /*2d9c0*/  STL.64 [R1+0x1018], R14 ;  /* 0x0010180e01007387 */ /* 0x0041e80000100a00 */
[----:B0-----:R-:W2:Y:S04]  /*2d9d0*/  LDL.64 R14, [R1+0x38] ;  /* 0x00003800010e7983 */ /* 0x001ea80000100a00 */
[----:B--2---:R0:W-:Y:S04]  /*2d9e0*/  STL.64 [R1+0x1030], R14 ;  /* 0x0010300e01007387 */ /* 0x0041e80000100a00 */
[----:B0-----:R-:W2:Y:S01]  /*2d9f0*/  LDL.64 R14, [R1+0x48] ;  /* 0x00004800010e7983 */ /* 0x001ea20000100a00 */
[C---:B----4-:R-:W-:Y:S03]  /*2da00*/  HMMA.16816.F32 R16, R20.reuse, R10, R16 ;  /* 0x0000000a1410723c */ /* 0x050fe60000001810 */
[----:B--2---:R0:W-:Y:S04]  /*2da10*/  STL.64 [R1+0x1040], R14 ;  /* 0x0010400e01007387 */ /* 0x0041e80000100a00 */
[----:B0-----:R-:W2:Y:S04]  /*2da20*/  LDL.64 R14, [R1+0x58] ;  /* 0x00005800010e7983 */ /* 0x001ea80000100a00 */
[----:B--2---:R0:W-:Y:S01]  /*2da30*/  STL.64 [R1+0x1048], R14 ;  /* 0x0010480e01007387 */ /* 0x0041e20000100a00 */
[----:B------:R-:W2:Y:S02]  /*2da40*/  LDL.LU R12, [R1+0x3c0] ;  /* 0x0003c000010c7983 */ /* 0x000ea40000300800 */
[----:B------:R-:W2:Y:S01]  /*2da50*/  LDL.LU R13, [R1+0x3c4] ;  /* 0x0003c400010d7983 */ /* 0x000ea20000300800 */
[----:B0-----:R-:W2:Y:S01]  /*2da60*/  LDL.LU R14, [R1+0x3c8] ;  /* 0x0003c800010e7983 */ /* 0x001ea20000300800 */
[----:B------:R-:W2:Y:S07]  /*2da70*/  LDL.LU R15, [R1+0x3cc] ;  /* 0x0003cc00010f7983 */ /* 0x000eae0000300800 */
[----:B------:R-:W-:Y:S02]  /*2da80*/  STL.64 [R1+0x3e0], R16 ;  /* 0x0003e01001007387 */ /* 0x000fe40000100a00 */
[----:B------:R0:W-:Y:S02]  /*2da90*/  STL.64 [R1+0x3e8], R18 ;  /* 0x0003e81201007387 */ /* 0x0001e40000100a00 */
[----:B0-----:R-:W3:Y:S01]  /*2daa0*/  LDL.LU.64 R18, [R1+0x1068] ;  /* 0x0010680001127983 */ /* 0x001ee20000300a00 */
[----:B------:R-:W3:Y:S02]  /*2dab0*/  LDL.LU.64 R16, [R1+0x1060] ;  /* 0x0010600001107983 */ /* 0x000ee40000300a00 */
[----:B------:R0:W-:Y:S02]  /*2dac0*/  STL.64 [R1+0x1038], R10 ;  /* 0x0010380a01007387 */ /* 0x0001e40000100a00 */
[----:B------:R-:W4:Y:S01]  /*2dad0*/  LDL.LU R8, [R1+0x3a0] ;  /* 0x0003a00001087983 */ /* 0x000f220000300800 */
[----:B------:R-:W4:Y:S04]  /*2dae0*/  LDL.LU R9, [R1+0x3a4] ;  /* 0x0003a40001097983 */ /* 0x000f280000300800 */
[----:B0-----:R-:W4:Y:S01]  /*2daf0*/  LDL.LU R10, [R1+0x3a8] ;  /* 0x0003a800010a7983 */ /* 0x001f220000300800 */
[----:B------:R-:W4:Y:S01]  /*2db00*/  LDL.LU R11, [R1+0x3ac] ;  /* 0x0003ac00010b7983 */ /* 0x000f220000300800 */
[----:B---3--:R-:W-:Y:S02]  /*2db10*/  HMMA.16816.F32 R20, R20, R6, R16 ;  /* 0x000000061414723c */ /* 0x008fe40000001810 */
[----:B------:R-:W2:Y:S01]  /*2db20*/  LDL.LU.64 R18, [R1+0x1058] ;  /* 0x0010580001127983 */ /* 0x000ea20000300a00 */
[----:B------:R-:W2:Y:S11]  /*2db30*/  LDL.LU.64 R16, [R1+0x1050] ;  /* 0x0010500001107983 */ /* 0x000eb60000300a00 */
[----:B------:R-:W-:Y:S09]  /*2db40*/  @!UPT UIADD3 URZ, URZ, URZ, URZ ;  /* 0x0000003f3f3ff290 */ /* 0x000ff2000fffe03f */
[----:B------:R0:W-:Y:S01]  /*2db50*/  STL.64 [R1+0x3d0], R20 ;  /* 0x0003d01401007387 */ /* 0x0001e20000100a00 */
[----:B------:R1:W-:Y:S03]  /*2db60*/  STL.64 [R1+0x3d8], R22 ;  /* 0x0003d81601007387 */ /* 0x0003e60000100a00 */
[----:B0-----:R-:W3:Y:S01]  /*2db70*/  LDL.LU R20, [R1+0x3b0] ;  /* 0x0003b00001147983 */ /* 0x001ee20000300800 */
[----:B------:R-:W3:Y:S02]  /*2db80*/  LDL.LU R21, [R1+0x3b4] ;  /* 0x0003b40001157983 */ /* 0x000ee40000300800 */
[----:B-1----:R-:W3:Y:S02]  /*2db90*/  LDL.LU R22, [R1+0x3b8] ;  /* 0x0003b80001167983 */ /* 0x002ee40000300800 */
[----:B------:R-:W3:Y:S01]  /*2dba0*/  LDL.LU R23, [R1+0x3bc] ;  /* 0x0003bc0001177983 */ /* 0x000ee20000300800 */
        /* <DEDUP_REMOVED lines=28> */
[----:B-1----:R-:W-:Y:S02]  /*2dd70*/  IMAD.MOV.U32 R22, RZ, RZ, R14 ;  /* 0x000000ffff167224 */ /* 0x002fe400078e000e */
[----:B------:R-:W4:Y:S02]  /*2dd80*/  LDL.LU.64 R14, [R1+0x1040] ;  /* 0x00104000010e7983 */ /* 0x000f240000300a00 */
[C---:B----4-:R-:W-:Y:S11]  /*2dd90*/  HMMA.16816.F32 R8, R16.reuse, R14, R8 ;  /* 0x0000000e1008723c */ /* 0x050ff60000001808 */
        /* <DEDUP_REMOVED lines=26> */
[C---:B--2---:R-:W-:Y:S11]  /*2df40*/  HMMA.16816.F32 R4, R16.reuse, R14, R4 ;  /* 0x0000000e1004723c */ /* 0x044ff60000001804 */
[----:B------:R-:W-:Y:S11]  /*2df50*/  @!UPT UIADD3 URZ, URZ, URZ, URZ ;  /* 0x0000003f3f3ff290 */ /* 0x000ff6000fffe03f */
[----:B------:R-:W-:Y:S01]  /*2df60*/  @!UPT UIADD3 URZ, URZ, URZ, URZ ;  /* 0x0000003f3f3ff290 */ /* 0x000fe2000fffe03f */
[----:B------:R0:W-:Y:S01]  /*2df70*/  STL.64 [R1+0x2e0], R4 ;  /* 0x0002e00401007387 */ /* 0x0001e20000100a00 */
[----:B------:R1:W-:Y:S02]  /*2df80*/  STL.64 [R1+0x2e8], R6 ;  /* 0x0002e80601007387 */ /* 0x0003e40000100a00 */
[----:B0-----:R-:W-:Y:S01]  /*2df90*/  IMAD.MOV.U32 R5, RZ, RZ, R14 ;  /* 0x000000ffff057224 */ /* 0x001fe200078e000e */
[----:B-1----:R-:W2:Y:S01]  /*2dfa0*/  LDL.LU.64 R6, [R1+0xff8] ;  /* 0x000ff80001067983 */ /* 0x002ea20000300a00 */
[----:B------:R-:W-:Y:S02]  /*2dfb0*/  IMAD.MOV.U32 R4, RZ, RZ, R15 ;  /* 0x000000ffff047224 */ /* 0x000fe400078e000f */
[----:B------:R-:W3:Y:S02]  /*2dfc0*/  LDL.LU.64 R14, [R1+0xff0] ;  /* 0x000ff000010e7983 */ /* 0x000ee40000300a00 */
        /* <DEDUP_REMOVED lines=10> */
[----:B------:R-:W-:Y:S01]  /*2e070*/  IMAD.MOV.U32 R11, RZ, RZ, R4 ;  /* 0x000000ffff0b7224 */ /* 0x000fe200078e0004 */
[----:B--2---:R-:W-:Y:S01]  /*2e080*/  HMMA.16816.F32 R16, R16, R6, R12 ;  /* 0x000000061010723c */ /* 0x004fe2000000180c */
[----:B------:R-:W2:Y:S01]  /*2e090*/  LDL.LU.64 R14, [R1+0xfd0] ;  /* 0x000fd000010e7983 */ /* 0x000ea20000300a00 */
[----:B------:R-:W2:Y:S11]  /*2e0a0*/  LDL.LU.64 R12, [R1+0xfc8] ;  /* 0x000fc800010c7983 */ /* 0x000eb60000300a00 */
[----:B------:R-:W-:Y:S10]  /*2e0b0*/  @!UPT UIADD3 URZ, URZ, URZ, URZ ;  /* 0x0000003f3f3ff290 */ /* 0x000ff4000fffe03f */
[----:B------:R0:W-:Y:S01]  /*2e0c0*/  STL.64 [R1+0x120], R16 ;  /* 0x0001201001007387 */ /* 0x0001e20000100a00 */
[----:B------:R1:W-:Y:S03]  /*2e0d0*/  STL.64 [R1+0x128], R18 ;  /* 0x0001281201007387 */ /* 0x0003e60000100a00 */
[----:B0-----:R-:W2:Y:S01]  /*2e0e0*/  LDL.LU R16, [R1+0x2b0] ;  /* 0x0002b00001107983 */ /* 0x001ea20000300800 */
[----:B------:R-:W2:Y:S02]  /*2e0f0*/  LDL.LU R17, [R1+0x2b4] ;  /* 0x0002b40001117983 */ /* 0x000ea40000300800 */
[----:B-1----:R-:W2:Y:S02]  /*2e100*/  LDL.LU R18, [R1+0x2b8] ;  /* 0x0002b80001127983 */ /* 0x002ea40000300800 */
[----:B------:R-:W2:Y:S01]  /*2e110*/  LDL.LU R19, [R1+0x2bc] ;  /* 0x0002bc0001137983 */ /* 0x000ea20000300800 */
[----:B------:R-:W-:Y:S01]  /*2e120*/  STL.64 [R1+0xfb0], R10 ;  /* 0x000fb00a01007387 */ /* 0x000fe20000100a00 */
[----:B------:R0:W-:Y:S02]  /*2e130*/  STL.64 [R1+0xf90], R6 ;  /* 0x000f900601007387 */ /* 0x0001e40000100a00 */
[----:B------:R-:W3:Y:S02]  /*2e140*/  LDL.LU R4, [R1+0x250] ;  /* 0x0002500001047983 */ /* 0x000ee40000300800 */
[----:B------:R-:W3:Y:S01]  /*2e150*/  LDL.LU R5, [R1+0x254] ;  /* 0x0002540001057983 */ /* 0x000ee20000300800 */
[----:B0-----:R-:W4:Y:S01]  /*2e160*/  LDL.LU R6, [R1+0x258] ;  /* 0x0002580001067983 */ /* 0x001f220000300800 */
[----:B------:R-:W4:Y:S03]  /*2e170*/  LDL.LU R7, [R1+0x25c] ;  /* 0x00025c0001077983 */ /* 0x000f260000300800 */
[----:B----4-:R-:W-:Y:S01]  /*2e180*/  STL.64 [R1+0xfa8], R6 ;  /* 0x000fa80601007387 */ /* 0x010fe20000100a00 */
[----:B---3--:R0:W-:Y:S03]  /*2e190*/  STL.64 [R1+0xfa0], R4 ;  /* 0x000fa00401007387 */ /* 0x0081e60000100a00 */
[----:B0-----:R-:W3:Y:S01]  /*2e1a0*/  LDL.LU R4, [R1+0x260] ;  /* 0x0002600001047983 */ /* 0x001ee20000300800 */
[----:B------:R-:W3:Y:S02]  /*2e1b0*/  LDL.LU R5, [R1+0x264] ;  /* 0x0002640001057983 */ /* 0x000ee40000300800 */
[----:B------:R-:W4:Y:S02]  /*2e1c0*/  LDL.LU R6, [R1+0x268] ;  /* 0x0002680001067983 */ /* 0x000f240000300800 */
[----:B------:R-:W4:Y:S01]  /*2e1d0*/  LDL.LU R7, [R1+0x26c] ;  /* 0x00026c0001077983 */ /* 0x000f220000300800 */
[----:B--2---:R-:W-:Y:S01]  /*2e1e0*/  HMMA.16816.F32 R16, R12, R26, R16 ;  /* 0x0000001a0c10723c */ /* 0x004fe20000001810 */
[----:B------:R-:W-:-:S02]  /*2e1f0*/  IMAD.MOV.U32 R11, RZ, RZ, R20 ;  /* 0x000000ffff0b7224 */ /* 0x000fc400078e0014 */
[----:B------:R-:W-:Y:S11]  /*2e200*/  IMAD.MOV.U32 R10, RZ, RZ, R23 ;  /* 0x000000ffff0a7224 */ /* 0x000ff600078e0017 */
[----:B------:R-:W-:Y:S10]  /*2e210*/  @!UPT UIADD3 URZ, URZ, URZ, URZ ;  /* 0x0000003f3f3ff290 */ /* 0x000ff4000fffe03f */
[----:B------:R-:W-:Y:S01]  /*2e220*/  IMAD.MOV.U32 R20, RZ, RZ, R18 ;  /* 0x000000ffff147224 */ /* 0x000fe200078e0012 */
[----:B----4-:R-:W-:Y:S01]  /*2e230*/  STL.64 [R1+0xfc0], R6 ;  /* 0x000fc00601007387 */ /* 0x010fe20000100a00 */
[----:B---3--:R0:W-:Y:S03]  /*2e240*/  STL.64 [R1+0xfb8], R4 ;  /* 0x000fb80401007387 */ /* 0x0081e60000100a00 */
[----:B0-----:R-:W2:Y:S01]  /*2e250*/  LDL.LU R4, [R1+0x270] ;  /* 0x0002700001047983 */ /* 0x001ea20000300800 */
[----:B------:R-:W2:Y:S02]  /*2e260*/  LDL.LU R5, [R1+0x274] ;  /* 0x0002740001057983 */ /* 0x000ea40000300800 */
[----:B------:R-:W2:Y:S02]  /*2e270*/  LDL.LU R6, [R1+0x278] ;  /* 0x0002780001067983 */ /* 0x000ea40000300800 */
[----:B------:R-:W2:Y:S01]  /*2e280*/  LDL.LU R7, [R1+0x27c] ;  /* 0x00027c0001077983 */ /* 0x000ea20000300800 */
[----:B------:R-:W-:Y:S01]  /*2e290*/  STL.64 [R1+0x2c0], R16 ;  /* 0x0002c01001007387 */ /* 0x000fe20000100a00 */
[----:B------:R0:W-:Y:S02]  /*2e2a0*/  STL.64 [R1+0x2c8], R18 ;  /* 0x0002c81201007387 */ /* 0x0001e40000100a00 */
[----:B------:R-:W-:Y:S02]  /*2e2b0*/  STL [R1+0xd8c], R16 ;  /* 0x000d8c1001007387 */ /* 0x000fe40000100800 */
[----:B------:R1:W-:Y:S02]  /*2e2c0*/  STL [R1+0xd88], R20 ;  /* 0x000d881401007387 */ /* 0x0003e40000100800 */
[----:B0-----:R-:W-:Y:S01]  /*2e2d0*/  IMAD.MOV.U32 R19, RZ, RZ, R21 ;  /* 0x000000ffff137224 */ /* 0x001fe200078e0015 */
[----:B-1----:R-:W3:Y:S01]  /*2e2e0*/  LDL.LU R20, [R1+0x2a0] ;  /* 0x0002a00001147983 */ /* 0x002ee20000300800 */
[----:B------:R-:W-:-:S02]  /*2e2f0*/  IMAD.MOV.U32 R18, RZ, RZ, R22 ;  /* 0x000000ffff127224 */ /* 0x000fc400078e0016 */
[----:B------:R-:W3:Y:S02]  /*2e300*/  LDL.LU R21, [R1+0x2a4] ;  /* 0x0002a40001157983 */ /* 0x000ee40000300800 */
[----:B------:R-:W3:Y:S01]  /*2e310*/  LDL.LU R22, [R1+0x2a8] ;  /* 0x0002a80001167983 */ /* 0x000ee20000300800 */
[----:B------:R-:W3:Y:S02]  /*2e320*/  LDL.LU R23, [R1+0x2ac] ;  /* 0x0002ac0001177983 */ /* 0x000ee40000300800 */
[----:B---3--:R-:W-:Y:S11]  /*2e330*/  HMMA.16816.F32 R16, R12, R18, R20 ;  /* 0x000000120c10723c */ /* 0x008ff60000001814 */
[----:B------:R-:W-:Y:S11]  /*2e340*/  @!UPT UIADD3 URZ, URZ, URZ, URZ ;  /* 0x0000003f3f3ff290 */ /* 0x000ff6000fffe03f */
[----:B------:R-:W-:Y:S01]  /*2e350*/  @!UPT UIADD3 URZ, URZ, URZ, URZ ;  /* 0x0000003f3f3ff290 */ /* 0x000fe2000fffe03f */
[----:B------:R0:W-:Y:S01]  /*2e360*/  STL.64 [R1+0x2b0], R16 ;  /* 0x0002b01001007387 */ /* 0x0001e20000100a00 */
[----:B------:R-:W-:Y:S02]  /*2e370*/  IMAD.MOV.U32 R21, RZ, RZ, R18 ;  /* 0x000000ffff157224 */ /* 0x000fe400078e0012 */
[----:B------:R-:W-:Y:S02]  /*2e380*/  STL.64 [R1+0x2b8], R18 ;  /* 0x0002b81201007387 */ /* 0x000fe40000100a00 */
[----:B0-----:R-:W-:-:S05]  /*2e390*/  IMAD.MOV.U32 R17, RZ, RZ, R16 ;  /* 0x000000ffff117224 */ /* 0x001fca00078e0010 */
[----:B------:R-:W-:Y:S01]  /*2e3a0*/  STL [R1+0xd94], R17 ;  /* 0x000d941101007387 */ /* 0x000fe20000100800 */
[----:B------:R0:W-:Y:S02]  /*2e3b0*/  STL [R1+0xd90], R21 ;  /* 0x000d901501007387 */ /* 0x0001e40000100800 */
[----:B------:R-:W3:Y:S01]  /*2e3c0*/  LDL.LU R20, [R1+0x290] ;  /* 0x0002900001147983 */ /* 0x000ee20000300800 */
[----:B0-----:R-:W3:Y:S01]  /*2e3d0*/  LDL.LU R21, [R1+0x294] ;  /* 0x0002940001157983 */ /* 0x001ee20000300800 */
[----:B------:R-:W3:Y:S02]  /*2e3e0*/  LDL.LU R22, [R1+0x298] ;  /* 0x0002980001167983 */ /* 0x000ee40000300800 */
[----:B------:R-:W3:Y:S02]  /*2e3f0*/  LDL.LU R23, [R1+0x29c] ;  /* 0x00029c0001177983 */ /* 0x000ee40000300800 */
[----:B------:R-:W-:Y:S02]  /*2e400*/  IMAD.MOV.U32 R18, RZ, RZ, R9 ;  /* 0x000000ffff127224 */ /* 0x000fe400078e0009 */
[----:B------:R-:W-:-:S07]  /*2e410*/  IMAD.MOV.U32 R19, RZ, RZ, R8 ;  /* 0x000000ffff137224 */ /* 0x000fce00078e0008 */
[----:B---3--:R-:W-:Y:S11]  /*2e420*/  HMMA.16816.F32 R16, R12, R18, R20 ;  /* 0x000000120c10723c */ /* 0x008ff60000001814 */
[----:B------:R-:W-:Y:S11]  /*2e430*/  @!UPT UIADD3 URZ, URZ, URZ, URZ ;  /* 0x0000003f3f3ff290 */ /* 0x000ff6000fffe03f */
[----:B------:R-:W-:Y:S01]  /*2e440*/  @!UPT UIADD3 URZ, URZ, URZ, URZ ;  /* 0x0000003f3f3ff290 */ /* 0x000fe2000fffe03f */
[----:B------:R-:W-:Y:S01]  /*2e450*/  STL.64 [R1+0x2a0], R16 ;  /* 0x0002a01001007387 */ /* 0x000fe20000100a00 */
[----:B------:R-:W-:Y:S02]  /*2e460*/  IMAD.MOV.U32 R22, RZ, RZ, R18 ;  /* 0x000000ffff167224 */ /* 0x000fe400078e0012 */
[----:B------:R0:W-:Y:S02]  /*2e470*/  STL.64 [R1+0x2a8], R18 ;  /* 0x0002a81201007387 */ /* 0x0001e40000100a00 */
[----:B0-----:R-:W-:-:S05]  /*2e480*/  IMAD.MOV.U32 R18, RZ, RZ, R16 ;  /* 0x000000ffff127224 */ /* 0x001fca00078e0010 */
[----:B------:R-:W-:Y:S01]  /*2e490*/  STL [R1+0xd9c], R18 ;  /* 0x000d9c1201007387 */ /* 0x000fe20000100800 */
[----:B------:R0:W-:Y:S02]  /*2e4a0*/  STL [R1+0xd98], R22 ;  /* 0x000d981601007387 */ /* 0x0001e40000100800 */
[----:B------:R-:W3:Y:S02]  /*2e4b0*/  LDL.LU R20, [R1+0x280] ;  /* 0x0002800001147983 */ /* 0x000ee40000300800 */
[----:B------:R-:W3:Y:S01]  /*2e4c0*/  LDL.LU R21, [R1+0x284] ;  /* 0x0002840001157983 */ /* 0x000ee20000300800 */
[----:B0-----:R-:W3:Y:S01]  /*2e4d0*/  LDL.LU R22, [R1+0x288] ;  /* 0x0002880001167983 */ /* 0x001ee20000300800 */
[----:B------:R-:W3:Y:S02]  /*2e4e0*/  LDL.LU R23, [R1+0x28c] ;  /* 0x00028c0001177983 */ /* 0x000ee40000300800 */
[----:B------:R-:W-:Y:S02]  /*2e4f0*/  IMAD.MOV.U32 R18, RZ, RZ, R3 ;  /* 0x000000ffff127224 */ /* 0x000fe400078e0003 */
[----:B------:R-:W-:Y:S01]  /*2e500*/  IMAD.MOV.U32 R19, RZ, RZ, R2 ;  /* 0x000000ffff137224 */ /* 0x000fe200078e0002 */
[C---:B--2---:R-:W-:Y:S08]  /*2e510*/  HMMA.16816.F32 R8, R12.reuse, R10, R4 ;  /* 0x0000000a0c08723c */ /* 0x044ff00000001804 */
[----:B---3--:R-:W-:Y:S11]  /*2e520*/  HMMA.16816.F32 R16, R12, R18, R20 ;  /* 0x000000120c10723c */ /* 0x008ff60000001814 */
[----:B------:R-:W-:Y:S11]  /*2e530*/  @!UPT UIADD3 URZ, URZ, URZ, URZ ;  /* 0x0000003f3f3ff290 */ /* 0x000ff6000fffe03f */
[----:B------:R-:W-:Y:S01]  /*2e540*/  @!UPT UIADD3 URZ, URZ, URZ, URZ ;  /* 0x0000003f3f3ff290 */ /* 0x000fe2000fffe03f */
[----:B------:R-:W-:Y:S01]  /*2e550*/  STL.64 [R1+0x290], R16 ;  /* 0x0002901001007387 */ /* 0x000fe20000100a00 */
[----:B------:R0:W-:Y:S02]  /*2e560*/  STL.64 [R1+0x298], R18 ;  /* 0x0002981201007387 */ /* 0x0001e40000100a00 */
[----:B------:R-:W-:Y:S02]  /*2e570*/  IMAD.MOV.U32 R23, RZ, RZ, R18 ;  /* 0x000000ffff177224 */ /* 0x000fe400078e0012 */
[----:B0-----:R-:W-:-:S05]  /*2e580*/  IMAD.MOV.U32 R19, RZ, RZ, R16 ;  /* 0x000000ffff137224 */ /* 0x001fca00078e0010 */
[----:B------:R0:W-:Y:S01]  /*2e590*/  STL [R1+0xda4], R19 ;  /* 0x000da41301007387 */ /* 0x0001e20000100800 */
[----:B------:R-:W2:Y:S02]  /*2e5a0*/  LDL.LU R16, [R1+0x1a0] ;  /* 0x0001a00001107983 */ /* 0x000ea40000300800 */
[----:B------:R-:W2:Y:S02]  /*2e5b0*/  LDL.LU R17, [R1+0x1a4] ;  /* 0x0001a40001117983 */ /* 0x000ea40000300800 */
[----:B------:R-:W2:Y:S01]  /*2e5c0*/  LDL.LU R18, [R1+0x1a8] ;  /* 0x0001a80001127983 */ /* 0x000ea20000300800 */
[----:B0-----:R-:W2:Y:S01]  /*2e5d0*/  LDL.LU R19, [R1+0x1ac] ;  /* 0x0001ac0001137983 */ /* 0x001ea20000300800 */
[----:B------:R-:W-:Y:S02]  /*2e5e0*/  STL [R1+0xda0], R23 ;  /* 0x000da01701007387 */ /* 0x000fe40000100800 */
[----:B------:R-:W3:Y:S02]  /*2e5f0*/  LDL.LU R20, [R1+0x1b0] ;  /* 0x0001b00001147983 */ /* 0x000ee40000300800 */
[----:B------:R-:W3:Y:S01]  /*2e600*/  LDL.LU R21, [R1+0x1b4] ;  /* 0x0001b40001157983 */ /* 0x000ee20000300800 */
[----:B------:R-:W3:Y:S01]  /*2e610*/  LDL.LU R22, [R1+0x1b8] ;  /* 0x0001b80001167983 */ /* 0x000ee20000300800 */
[----:B------:R-:W4:Y:S02]  /*2e620*/  LDL.LU.64 R6, [R1+0xfc0] ;  /* 0x000fc00001067983 */ /* 0x000f240000300a00 */
[----:B------:R-:W4:Y:S02]  /*2e630*/  LDL.LU.64 R4, [R1+0xfb8] ;  /* 0x000fb80001047983 */ /* 0x000f240000300a00 */
[----:B------:R-:W-:Y:S01]  /*2e640*/  STL.64 [R1+0x130], R8 ;  /* 0x0001300801007387 */ /* 0x000fe20000100a00 */
[----:B------:R0:W-:Y:S04]  /*2e650*/  STL.64 [R1+0x138], R10 ;  /* 0x0001380a01007387 */ /* 0x0001e80000100a00 */
        /* <DEDUP_REMOVED lines=8> */
[----:B----4-:R-:W-:Y:S01]  /*2e6e0*/  HMMA.16816.F32 R4, R12, R10, R4 ;  /* 0x0000000a0c04723c */ /* 0x010fe20000001804 */
[----:B------:R-:W-:Y:S02]  /*2e6f0*/  IMAD.MOV.U32 R28, RZ, RZ, R10 ;  /* 0x000000ffff1c7224 */ /* 0x000fe400078e000a */
[----:B------:R-:W-:Y:S11]  /*2e700*/  IMAD.MOV.U32 R29, RZ, RZ, R11 ;  /* 0x000000ffff1d7224 */ /* 0x000ff600078e000b */
[----:B------:R-:W-:Y:S09]  /*2e710*/  @!UPT UIADD3 URZ, URZ, URZ, URZ ;  /* 0x0000003f3f3ff290 */ /* 0x000ff2000fffe03f */
[----:B------:R-:W-:Y:S01]  /*2e720*/  STL.64 [R1+0x4c0], R4 ;  /* 0x0004c00401007387 */ /* 0x000fe20000100a00 */
[----:B------:R0:W-:Y:S03]  /*2e730*/  STL.64 [R1+0x4c8], R6 ;  /* 0x0004c80601007387 */ /* 0x0001e60000100a00 */
[----:B0-----:R-:W3:Y:S01]  /*2e740*/  LDL.LU.64 R6, [R1+0xf90] ;  /* 0x000f900001067983 */ /* 0x001ee20000300a00 */
[----:B------:R-:W2:Y:S02]  /*2e750*/  LDL.LU.64 R10, [R1+0xf88] ;  /* 0x000f8800010a7983 */ /* 0x000ea40000300a00 */
[----:B------:R-:W2:Y:S02]  /*2e760*/  LDL.LU.64 R8, [R1+0xf80] ;  /* 0x000f800001087983 */ /* 0x000ea40000300a00 */
[----:B------:R-:W-:Y:S02]  /*2e770*/  IMAD.MOV.U32 R23, RZ, RZ, R0 ;  /* 0x000000ffff177224 */ /* 0x000fe400078e0000 */
[----:B------:R-:W-:-:S05]  /*2e780*/  IMAD.MOV.U32 R0, RZ, RZ, R27 ;  /* 0x000000ffff007224 */ /* 0x000fca00078e001b */
[----:B---3--:R-:W-:Y:S08]  /*2e790*/  HMMA.16816.F32 R12, R12, R6, R20 ;  /* 0x000000060c0c723c */ /* 0x008ff00000001814 */
[----:B--2---:R-:W-:Y:S01]  /*2e7a0*/  HMMA.16816.F32 R16, R8, R26, R16 ;  /* 0x0000001a0810723c */ /* 0x004fe20000001810 */
[----:B------:R-:W-:Y:S11]  /*2e7b0*/  STL.64 [R1+0xf60], R6 ;  /* 0x000f600601007387 */ /* 0x000ff60000100a00 */
[----:B------:R-:W-:Y:S03]  /*2e7c0*/  @!UPT UIADD3 URZ, URZ, URZ, URZ ;  /* 0x0000003f3f3ff290 */ /* 0x000fe6000fffe03f */
[----:B------:R0:W-:Y:S01]  /*2e7d0*/  STL.64 [R1+0x4b0], R12 ;  /* 0x0004b00c01007387 */ /* 0x0001e20000100a00 */
[----:B------:R-:W-:Y:S07]  /*2e7e0*/  STL.64 [R1+0x4b8], R14 ;  /* 0x0004b80e01007387 */ /* 0x000fee0000100a00 */
[----:B------:R1:W-:Y:S02]  /*2e7f0*/  STL.64 [R1+0x5b0], R16 ;  /* 0x0005b01001007387 */ /* 0x0003e40000100a00 */
[----:B------:R2:W-:Y:S01]  /*2e800*/  STL.64 [R1+0x5b8], R18 ;  /* 0x0005b81201007387 */ /* 0x0005e20000100a00 */
[----:B------:R-:W3:Y:S01]  /*2e810*/  LDL.LU R24, [R1+0x140] ;  /* 0x0001400001187983 */ /* 0x000ee20000300800 */
[----:B------:R-:W3:Y:S02]  /*2e820*/  LDL.LU R25, [R1+0x144] ;  /* 0x0001440001197983 */ /* 0x000ee40000300800 */
[----:B------:R-:W4:Y:S02]  /*2e830*/  LDL.LU R26, [R1+0x148] ;  /* 0x00014800011a7983 */ /* 0x000f240000300800 */
[----:B------:R-:W4:Y:S02]  /*2e840*/  LDL.LU R27, [R1+0x14c] ;  /* 0x00014c00011b7983 */ /* 0x000f240000300800 */
[----:B0-----:R-:W-:-:S02]  /*2e850*/  IMAD.MOV.U32 R12, RZ, RZ, R16 ;  /* 0x000000ffff0c7224 */ /* 0x001fc400078e0010 */
[----:B------:R-:W-:Y:S01]  /*2e860*/  IMAD.MOV.U32 R13, RZ, RZ, R17 ;  /* 0x000000ffff0d7224 */ /* 0x000fe200078e0011 */
[----:B-1----:R-:W3:Y:S01]  /*2e870*/  LDL.LU R16, [R1+0x160] ;  /* 0x0001600001107983 */ /* 0x002ee20000300800 */
[----:B------:R-:W3:Y:S02]  /*2e880*/  LDL.LU R17, [R1+0x164] ;  /* 0x0001640001117983 */ /* 0x000ee40000300800 */
[----:B--2---:R-:W2:Y:S02]  /*2e890*/  LDL.LU R18, [R1+0x168] ;  /* 0x0001680001127983 */ /* 0x004ea40000300800 */
        /* <DEDUP_REMOVED lines=11> */
[----:B------:R0:W-:Y:S01]  /*2e950*/  STL.64 [R1+0xf48], R18 ;  /* 0x000f481201007387 */ /* 0x0001e20000100a00 */
[----:B---3--:R-:W-:Y:S03]  /*2e960*/  STL.64 [R1+0xf40], R16 ;  /* 0x000f401001007387 */ /* 0x008fe60000100a00 */
[----:B0-----:R-:W3:Y:S04]  /*2e970*/  LDL.LU.64 R18, [R1+0x38] ;  /* 0x0000380001127983 */ /* 0x001ee80000300a00 */
[----:B---3--:R0:W-:Y:S04]  /*2e980*/  STL.64 [R1+0xf58], R18 ;  /* 0x000f581201007387 */ /* 0x0081e80000100a00 */
[----:B0-----:R-:W3:Y:S01]  /*2e990*/  LDL.LU.64 R18, [R1+0x48] ;  /* 0x0000480001127983 */ /* 0x001ee20000300a00 */
[----:B----4-:R0:W-:Y:S02]  /*2e9a0*/  STL.64 [R1+0xf28], R26 ;  /* 0x000f281a01007387 */ /* 0x0101e40000100a00 */
[----:B------:R-:W-:Y:S01]  /*2e9b0*/  STL.64 [R1+0xf20], R24 ;  /* 0x000f201801007387 */ /* 0x000fe20000100a00 */
[----:B0-----:R-:W4:Y:S04]  /*2e9c0*/  LDL.LU.64 R26, [R1+0x18] ;  /* 0x00001800011a7983 */ /* 0x001f280000300a00 */
[----:B----4-:R0:W-:Y:S04]  /*2e9d0*/  STL.64 [R1+0xf38], R26 ;  /* 0x000f381a01007387 */ /* 0x0101e80000100a00 */
[----:B0-----:R-:W4:Y:S04]  /*2e9e0*/  LDL.LU.64 R26, [R1+0x28] ;  /* 0x00002800011a7983 */ /* 0x001f280000300a00 */
[----:B----4-:R0:W-:Y:S01]  /*2e9f0*/  STL.64 [R1+0xf50], R26 ;  /* 0x000f501a01007387 */ /* 0x0101e20000100a00 */
[----:B------:R-:W4:Y:S02]  /*2ea00*/  LDL.LU R24, [R1+0x170] ;  /* 0x0001700001187983 */ /* 0x000f240000300800 */
[----:B------:R-:W4:Y:S01]  /*2ea10*/  LDL.LU R25, [R1+0x174] ;  /* 0x0001740001197983 */ /* 0x000f220000300800 */
[----:B0-----:R-:W4:Y:S01]  /*2ea20*/  LDL.LU R26, [R1+0x178] ;  /* 0x00017800011a7983 */ /* 0x001f220000300800 */
[----:B------:R-:W4:Y:S02]  /*2ea30*/  LDL.LU R27, [R1+0x17c] ;  /* 0x00017c00011b7983 */ /* 0x000f240000300800 */
[----:B------:R-:W2:Y:S02]  /*2ea40*/  LDL.LU R23, [R1+0x748] ;  /* 0x0007480001177983 */ /* 0x000ea40000300800 */
[----:B--2---:R0:W-:Y:S01]  /*2ea50*/  STL [R1+0xf30], R23 ;  /* 0x000f301701007387 */ /* 0x0041e20000100800 */
[----:B------:R-:W2:Y:S02]  /*2ea60*/  LDL.LU R20, [R1+0x150] ;  /* 0x0001500001147983 */ /* 0x000ea40000300800 */
[----:B------:R-:W2:Y:S02]  /*2ea70*/  LDL.LU R21, [R1+0x154] ;  /* 0x0001540001157983 */ /* 0x000ea40000300800 */
[----:B------:R-:W2:Y:S01]  /*2ea80*/  LDL.LU R22, [R1+0x158] ;  /* 0x0001580001167983 */ /* 0x000ea20000300800 */
[----:B0-----:R-:W2:Y:S01]  /*2ea90*/  LDL.LU R23, [R1+0x15c] ;  /* 0x00015c0001177983 */ /* 0x001ea20000300800 */
[----:B------:R-:W-:Y:S02]  /*2eaa0*/  STL [R1+0xdac], R12 ;  /* 0x000dac0c01007387 */ /* 0x000fe40000100800 */
[----:B------:R-:W-:Y:S02]  /*2eab0*/  STL [R1+0xda8], R13 ;  /* 0x000da80d01007387 */ /* 0x000fe40000100800 */
[----:B------:R-:W2:Y:S02]  /*2eac0*/  LDL.LU.64 R14, [R1+0x58] ;  /* 0x00005800010e7983 */ /* 0x000ea40000300a00 */
[----:B--2---:R-:W-:Y:S01]  /*2ead0*/  HMMA.16816.F32 R4, R8, R14, R4 ;  /* 0x0000000e0804723c */ /* 0x004fe20000001804 */
[----:B------:R-:W-:-:S02]  /*2eae0*/  IMAD.MOV.U32 R3, RZ, RZ, R14 ;  /* 0x000000ffff037224 */ /* 0x000fc400078e000e */
[----:B------:R-:W-:Y:S11]  /*2eaf0*/  IMAD.MOV.U32 R2, RZ, RZ, R15 ;  /* 0x000000ffff027224 */ /* 0x000ff600078e000f */
[----:B------:R-:W-:Y:S09]  /*2eb00*/  @!UPT UIADD3 URZ, URZ, URZ, URZ ;  /* 0x0000003f3f3ff290 */ /* 0x000ff2000fffe03f */
[----:B------:R-:W-:Y:S01]  /*2eb10*/  STL.64 [R1+0x570], R4 ;  /* 0x0005700401007387 */ /* 0x000fe20000100a00 */
[----:B------:R0:W-:Y:S02]  /*2eb20*/  STL.64 [R1+0x578], R6 ;  /* 0x0005780601007387 */ /* 0x0001e40000100a00 */
[----:B------:R-:W-:Y:S02]  /*2eb30*/  IMAD.MOV.U32 R15, RZ, RZ, R5 ;  /* 0x000000ffff0f7224 */ /* 0x000fe400078e0005 */
[----:B------:R-:W-:Y:S01]  /*2eb40*/  IMAD.MOV.U32 R14, RZ, RZ, R4 ;  /* 0x000000ffff0e7224 */ /* 0x000fe200078e0004 */
[----:B0-----:R-:W3:Y:S01]  /*2eb50*/  LDL.LU.64 R6, [R1+0xf78] ;  /* 0x000f780001067983 */ /* 0x001ee20000300a00 */
[----:B------:R-:W3:Y:S03]  /*2eb60*/  LDL.LU.64 R4, [R1+0xf70] ;  /* 0x000f700001047983 */ /* 0x000ee60000300a00 */
[----:B------:R0:W-:Y:S02]  /*2eb70*/  STL [R1+0xdb4], R14 ;  /* 0x000db40e01007387 */ /* 0x0001e40000100800 */
[----:B------:R1:W-:Y:S01]  /*2eb80*/  STL [R1+0xdb0], R15 ;  /* 0x000db00f01007387 */ /* 0x0003e20000100800 */
[----:B------:R-:W2:Y:S01]  /*2eb90*/  LDL.LU R12, [R1+0x70] ;  /* 0x00007000010c7983 */ /* 0x000ea20000300800 */
[----:B------:R-:W2:Y:S03]  /*2eba0*/  LDL.LU R13, [R1+0x74] ;  /* 0x00007400010d7983 */ /* 0x000ea60000300800 */
[----:B0-----:R-:W2:Y:S01]  /*2ebb0*/  LDL.LU R14, [R1+0x78] ;  /* 0x00007800010e7983 */ /* 0x001ea20000300800 */
[----:B-1----:R-:W2:Y:S01]  /*2ebc0*/  LDL.LU R15, [R1+0x7c] ;  /* 0x00007c00010f7983 */ /* 0x002ea20000300800 */
[----:B---3--:R-:W-:Y:S02]  /*2ebd0*/  HMMA.16816.F32 R4, R8, R18, R4 ;  /* 0x000000120804723c */ /* 0x008fe40000001804 */
[----:B--2---:R0:W-:Y:S01]  /*2ebe0*/  STL.64 [R1+0xe68], R14 ;  /* 0x000e680e01007387 */ /* 0x0041e20000100a00 */
[----:B------:R-:W-:Y:S02]  /*2ebf0*/  STL.64 [R1+0xe60], R12 ;  /* 0x000e600c01007387 */ /* 0x000fe40000100a00 */
[----:B0-----:R-:W-:-:S02]  /*2ec00*/  IMAD.MOV.U32 R14, RZ, RZ, R28 ;  /* 0x000000ffff0e7224 */ /* 0x001fc400078e001c */
[----:B------:R-:W2:Y:S11]  /*2ec10*/  LDL.LU R28, [R1+0xf68] ;  /* 0x000f6800011c7983 */ /* 0x000eb60000300800 */
[----:B------:R-:W-:Y:S05]  /*2ec20*/  @!UPT UIADD3 URZ, URZ, URZ, URZ ;  /* 0x0000003f3f3ff290 */ /* 0x000fea000fffe03f */
[----:B------:R0:W-:Y:S02]  /*2ec30*/  STL.64 [R1+0x560], R4 ;  /* 0x0005600401007387 */ /* 0x0001e40000100a00 */
[----:B------:R1:W-:Y:S02]  /*2ec40*/  STL.64 [R1+0x568], R6 ;  /* 0x0005680601007387 */ /* 0x0003e40000100a00 */
[----:B0-----:R-:W-:Y:S01]  /*2ec50*/  IMAD.MOV.U32 R5, RZ, RZ, R18 ;  /* 0x000000ffff057224 */ /* 0x001fe200078e0012 */
[----:B-1----:R-:W3:Y:S01]  /*2ec60*/  LDL.LU.64 R6, [R1+0xf60] ;  /* 0x000f600001067983 */ /* 0x002ee20000300a00 */
[----:B------:R-:W-:Y:S02]  /*2ec70*/  IMAD.MOV.U32 R4, RZ, RZ, R19 ;  /* 0x000000ffff047224 */ /* 0x000fe400078e0013 */
[----:B------:R-:W4:Y:S02]  /*2ec80*/  LDL.LU.64 R18, [R1+0xf58] ;  /* 0x000f580001127983 */ /* 0x000f240000300a00 */
[----:B----4-:R-:W-:Y:S01]  /*2ec90*/  HMMA.16816.F32 R24, R8, R18, R24 ;  /* 0x000000120818723c */ /* 0x010fe20000001818 */
[----:B------:R-:W-:-:S02]  /*2eca0*/  IMAD.MOV.U32 R13, RZ, RZ, R18 ;  /* 0x000000ffff0d7224 */ /* 0x000fc400078e0012 */
[----:B------:R-:W-:Y:S11]  /*2ecb0*/  IMAD.MOV.U32 R12, RZ, RZ, R19 ;  /* 0x000000ffff0c7224 */ /* 0x000ff600078e0013 */
[----:B------:R-:W-:Y:S09]  /*2ecc0*/  @!UPT UIADD3 URZ, URZ, URZ, URZ ;  /* 0x0000003f3f3ff290 */ /* 0x000ff2000fffe03f */
[----:B------:R-:W-:Y:S01]  /*2ecd0*/  STL.64 [R1+0x550], R24 ;  /* 0x0005501801007387 */ /* 0x000fe20000100a00 */
[----:B------:R0:W-:Y:S03]  /*2ece0*/  STL.64 [R1+0x558], R26 ;  /* 0x0005581a01007387 */ /* 0x0001e60000100a00 */
[----:B0-----:R-:W4:Y:S01]  /*2ecf0*/  LDL.LU.64 R26, [R1+0xf50] ;  /* 0x000f5000011a7983 */ /* 0x001f220000300a00 */
[----:B------:R-:W4:Y:S02]  /*2ed00*/  LDL.LU.64 R18, [R1+0xf48] ;  /* 0x000f480001127983 */ /* 0x000f240000300a00 */
[----:B------:R-:W4:Y:S02]  /*2ed10*/  LDL.LU.64 R16, [R1+0xf40] ;  /* 0x000f400001107983 */ /* 0x000f240000300a00 */
[C---:B----4-:R-:W-:Y:S11]  /*2ed20*/  HMMA.16816.F32 R16, R8.reuse, R26, R16 ;  /* 0x0000001a0810723c */ /* 0x050ff60000001810 */
[----:B------:R-:W-:Y:S11]  /*2ed30*/  @!UPT UIADD3 URZ, URZ, URZ, URZ ;  /* 0x0000003f3f3ff290 */ /* 0x000ff6000fffe03f */
[----:B------:R-:W-:Y:S01]  /*2ed40*/  @!UPT UIADD3 URZ, URZ, URZ, URZ ;  /* 0x0000003f3f3ff290 */ /* 0x000fe2000fffe03f */
[----:B------:R0:W-:Y:S01]  /*2ed50*/  STL.64 [R1+0x540], R16 ;  /* 0x0005401001007387 */ /* 0x0001e20000100a00 */
[----:B------:R1:W-:Y:S02]  /*2ed60*/  STL.64 [R1+0x548], R18 ;  /* 0x0005481201007387 */ /* 0x0003e40000100a00 */
[----:B0-----:R-:W-:Y:S02]  /*2ed70*/  IMAD.MOV.U32 R17, RZ, RZ, R26 ;  /* 0x000000ffff117224 */ /* 0x001fe400078e001a */
[----:B------:R-:W-:Y:S02]  /*2ed80*/  IMAD.MOV.U32 R16, RZ, RZ, R27 ;  /* 0x000000ffff107224 */ /* 0x000fe400078e001b */
[----:B------:R-:W4:Y:S02]  /*2ed90*/  LDL.LU.64 R26, [R1+0xf38] ;  /* 0x000f3800011a7983 */ /* 0x000f240000300a00 */
[----:B----4-:R-:W-:Y:S01]  /*2eda0*/  HMMA.16816.F32 R20, R8, R26, R20 ;  /* 0x0000001a0814723c */ /* 0x010fe20000001814 */
[----:B-1----:R-:W-:-:S02]  /*2edb0*/  IMAD.MOV.U32 R19, RZ, RZ, R26 ;  /* 0x000000ffff137224 */ /* 0x002fc400078e001a */
[----:B------:R-:W-:Y:S11]  /*2edc0*/  IMAD.MOV.U32 R18, RZ, RZ, R27 ;  /* 0x000000ffff127224 */ /* 0x000ff600078e001b */
[----:B------:R-:W-:Y:S09]  /*2edd0*/  @!UPT UIADD3 URZ, URZ, URZ, URZ ;  /* 0x0000003f3f3ff290 */ /* 0x000ff2000fffe03f */
[----:B------:R-:W-:Y:S01]  /*2ede0*/  STL.64 [R1+0x530], R20 ;  /* 0x0005301401007387 */ /* 0x000fe20000100a00 */
[----:B------:R0:W-:Y:S03]  /*2edf0*/  STL.64 [R1+0x538], R22 ;  /* 0x0005381601007387 */ /* 0x0001e60000100a00 */
[----:B0-----:R-:W4:Y:S01]  /*2ee00*/  LDL.LU R23, [R1+0xf30] ;  /* 0x000f300001177983 */ /* 0x001f220000300800 */
[----:B------:R-:W2:Y:S02]  /*2ee10*/  LDL.LU.64 R26, [R1+0xf28] ;  /* 0x000f2800011a7983 */ /* 0x000ea40000300a00 */
[----:B------:R-:W2:Y:S02]  /*2ee20*/  LDL.LU.64 R24, [R1+0xf20] ;  /* 0x000f200001187983 */ /* 0x000ea40000300a00 */
[----:B------:R-:W-:-:S05]  /*2ee30*/  IMAD.MOV.U32 R15, RZ, RZ, R29 ;  /* 0x000000ffff0f7224 */ /* 0x000fca00078e001d */
[----:B------:R0:W-:Y:S02]  /*2ee40*/  STL.64 [R1+0xe80], R14 ;  /* 0x000e800e01007387 */ /* 0x0001e40000100a00 */
[----:B--2---:R-:W-:Y:S07]  /*2ee50*/  HMMA.16816.F32 R24, R8, R14, R24 ;  /* 0x0000000e0818723c */ /* 0x004fee0000001818 */
[----:B0-----:R-:W-:Y:S02]  /*2ee60*/  IMAD.MOV.U32 R14, RZ, RZ, R19 ;  /* 0x000000ffff0e7224 */ /* 0x001fe400078e0013 */
[----:B------:R-:W-:Y:S11]  /*2ee70*/  IMAD.MOV.U32 R15, RZ, RZ, R18 ;  /* 0x000000ffff0f7224 */ /* 0x000ff600078e0012 */
[----:B------:R-:W-:Y:S03]  /*2ee80*/  @!UPT UIADD3 URZ, URZ, URZ, URZ ;  /* 0x0000003f3f3ff290 */ /* 0x000fe6000fffe03f */
[----:B------:R-:W-:Y:S01]  /*2ee90*/  STL.64 [R1+0x520], R24 ;  /* 0x0005201801007387 */ /* 0x000fe20000100a00 */
[----:B------:R-:W-:Y:S02]  /*2eea0*/  STL.64 [R1+0x528], R26 ;  /* 0x0005281a01007387 */ /* 0x000fe40000100a00 */
[----:B------:R0:W-:Y:S02]  /*2eeb0*/  STL.64 [R1+0xe98], R14 ;  /* 0x000e980e01007387 */ /* 0x0001e40000100a00 */
[----:B0-----:R-:W-:Y:S02]  /*2eec0*/  IMAD.MOV.U32 R14, RZ, RZ, R17 ;  /* 0x000000ffff0e7224 */ /* 0x001fe400078e0011 */
[----:B------:R-:W-:-:S05]  /*2eed0*/  IMAD.MOV.U32 R15, RZ, RZ, R16 ;  /* 0x000000ffff0f7224 */ /* 0x000fca00078e0010 */
[----:B------:R0:W-:Y:S02]  /*2eee0*/  STL.64 [R1+0xeb0], R14 ;  /* 0x000eb00e01007387 */ /* 0x0001e40000100a00 */
[----:B0-----:R-:W-:Y:S02]  /*2eef0*/  IMAD.MOV.U32 R14, RZ, RZ, R13 ;  /* 0x000000ffff0e7224 */ /* 0x001fe400078e000d */
[----:B------:R-:W-:-:S05]  /*2ef00*/  IMAD.MOV.U32 R15, RZ, RZ, R12 ;  /* 0x000000ffff0f7224 */ /* 0x000fca00078e000c */
[----:B------:R0:W-:Y:S02]  /*2ef10*/  STL.64 [R1+0xec8], R14 ;  /* 0x000ec80e01007387 */ /* 0x0001e40000100a00 */
[----:B0-----:R-:W-:Y:S02]  /*2ef20*/  IMAD.MOV.U32 R14, RZ, RZ, R5 ;  /* 0x000000ffff0e7224 */ /* 0x001fe400078e0005 */
[----:B------:R-:W-:-:S05]  /*2ef30*/  IMAD.MOV.U32 R15, RZ, RZ, R4 ;  /* 0x000000ffff0f7224 */ /* 0x000fca00078e0004 */
[----:B------:R-:W-:Y:S01]  /*2ef40*/  STL.64 [R1+0xee0], R14 ;  /* 0x000ee00e01007387 */ /* 0x000fe20000100a00 */
[----:B------:R-:W2:Y:S02]  /*2ef50*/  LDL.LU R19, [R1+0x744] ;  /* 0x0007440001137983 */ /* 0x000ea40000300800 */
[----:B------:R-:W4:Y:S02]  /*2ef60*/  LDL.LU R22, [R1+0xb40] ;  /* 0x000b400001167983 */ /* 0x000f240000300800 */
[----:B------:R-:W2:Y:S01]  /*2ef70*/  LDL.LU R18, [R1+0xb38] ;  /* 0x000b380001127983 */ /* 0x000ea20000300800 */
[----:B------:R-:W2:Y:S01]  /*2ef80*/  LDL.LU R21, [R1+0xb30] ;  /* 0x000b300001157983 */ /* 0x000ea20000300800 */
[----:B------:R-:W2:Y:S02]  /*2ef90*/  LDL.LU R17, [R1+0xb28] ;  /* 0x000b280001117983 */ /* 0x000ea40000300800 */
[----:B------:R-:W2:Y:S01]  /*2efa0*/  LDL.LU R20, [R1+0xb20] ;  /* 0x000b200001147983 */ /* 0x000ea20000300800 */
[----:B----4-:R-:W-:Y:S04]  /*2efb0*/  STL.64 [R1+0xe78], R22 ;  /* 0x000e781601007387 */ /* 0x010fe80000100a00 */
[----:B--2---:R0:W-:Y:S04]  /*2efc0*/  STL.64 [R1+0xe70], R20 ;  /* 0x000e701401007387 */ /* 0x0041e80000100a00 */
[----:B0-----:R-:W2:Y:S01]  /*2efd0*/  LDL.LU R20, [R1+0x350] ;  /* 0x0003500001147983 */ /* 0x001ea20000300800 */
[----:B------:R-:W2:Y:S02]  /*2efe0*/  LDL.LU R21, [R1+0x354] ;  /* 0x0003540001157983 */ /* 0x000ea40000300800 */
[----:B------:R-:W4:Y:S02]  /*2eff0*/  LDL.LU R22, [R1+0x358] ;  /* 0x0003580001167983 */ /* 0x000f240000300800 */
        /* <DEDUP_REMOVED lines=9> */
[----:B------:R-:W-:-:S02]  /*2f090*/  IMAD.MOV.U32 R23, RZ, RZ, R28 ;  /* 0x000000ffff177224 */ /* 0x000fc400078e001c */
[----:B------:R-:W3:Y:S01]  /*2f0a0*/  LDL.LU R28, [R1+0xf1c] ;  /* 0x000f1c00011c7983 */ /* 0x000ee20000300800 */
[----:B------:R-:W3:Y:S02]  /*2f0b0*/  LDL.LU R12, [R1+0xd0] ;  /* 0x0000d000010c7983 */ /* 0x000ee40000300800 */
[----:B------:R-:W3:Y:S02]  /*2f0c0*/  LDL.LU R13, [R1+0xd4] ;  /* 0x0000d400010d7983 */ /* 0x000ee40000300800 */
[----:B------:R-:W3:Y:S01]  /*2f0d0*/  LDL.LU R14, [R1+0xd8] ;  /* 0x0000d800010e7983 */ /* 0x000ee20000300800 */
[----:B------:R-:W3:Y:S01]  /*2f0e0*/  LDL.LU R15, [R1+0xdc] ;  /* 0x0000dc00010f7983 */ /* 0x000ee20000300800 */
[----:B------:R-:W3:Y:S02]  /*2f0f0*/  LDL.LU R24, [R1+0xe0] ;  /* 0x0000e00001187983 */ /* 0x000ee40000300800 */
[----:B------:R-:W3:Y:S02]  /*2f100*/  LDL.LU R25, [R1+0xe4] ;  /* 0x0000e40001197983 */ /* 0x000ee40000300800 */
[----:B------:R-:W3:Y:S01]  /*2f110*/  LDL.LU R26, [R1+0xe8] ;  /* 0x0000e800011a7983 */ /* 0x000ee20000300800 */
[----:B------:R-:W3:Y:S04]  /*2f120*/  LDL.LU R27, [R1+0xec] ;  /* 0x0000ec00011b7983 */ /* 0x000ee80000300800 */
        /* <DEDUP_REMOVED lines=11> */
[----:B---3--:R-:W-:-:S02]  /*2f1e0*/  IMAD.MOV.U32 R23, RZ, RZ, R28 ;  /* 0x000000ffff177224 */ /* 0x008fc400078e001c */
[----:B------:R-:W3:Y:S01]  /*2f1f0*/  LDL.LU R28, [R1+0xf18] ;  /* 0x000f1800011c7983 */ /* 0x000ee20000300800 */
[----:B------:R-:W-:Y:S03]  /*2f200*/  HMMA.16816.F32 R8, R8, R6, R24 ;  /* 0x000000060808723c */ /* 0x000fe60000001818 */
        /* <DEDUP_REMOVED lines=11> */
[----:B------:R-:W4:Y:S01]  /*2f2c0*/  LDL.LU R16, [R1+0x740] ;  /* 0x0007400001107983 */ /* 0x000f220000300800 */
[----:B------:R-:W2:Y:S01]  /*2f2d0*/  LDL.LU R5, [R1+0xb18] ;  /* 0x000b180001057983 */ /* 0x000ea20000300800 */
[----:B------:R-:W2:Y:S02]  /*2f2e0*/  LDL.LU R4, [R1+0xb3c] ;  /* 0x000b3c0001047983 */ /* 0x000ea40000300800 */
[----:B------:R-:W2:Y:S02]  /*2f2f0*/  LDL.LU R2, [R1+0xb10] ;  /* 0x000b100001027983 */ /* 0x000ea40000300800 */
[----:B------:R-:W2:Y:S02]  /*2f300*/  LDL.LU R29, [R1+0xb34] ;  /* 0x000b3400011d7983 */ /* 0x000ea40000300800 */
[----:B---3--:R-:W-:Y:S01]  /*2f310*/  IMAD.MOV.U32 R23, RZ, RZ, R28 ;  /* 0x000000ffff177224 */ /* 0x008fe200078e001c */
[----:B------:R-:W3:Y:S01]  /*2f320*/  LDL.LU R3, [R1+0xb08] ;  /* 0x000b080001037983 */ /* 0x000ee20000300800 */
[----:B------:R-:W2:Y:S02]  /*2f330*/  LDL.LU R28, [R1+0xb2c] ;  /* 0x000b2c00011c7983 */ /* 0x000ea40000300800 */
[----:B------:R-:W2:Y:S02]  /*2f340*/  LDL.LU.64 R26, [R1+0xf10] ;  /* 0x000f1000011a7983 */ /* 0x000ea40000300a00 */
[----:B------:R-:W2:Y:S01]  /*2f350*/  LDL.LU.64 R24, [R1+0xf08] ;  /* 0x000f080001187983 */ /* 0x000ea20000300a00 */
[----:B------:R-:W-:Y:S01]  /*2f360*/  STL.64 [R1+0x4a0], R8 ;  /* 0x0004a00801007387 */ /* 0x000fe20000100a00 */
[----:B------:R0:W-:Y:S03]  /*2f370*/  STL.64 [R1+0x4a8], R10 ;  /* 0x0004a80a01007387 */ /* 0x0001e60000100a00 */
[----:B0-----:R-:W2:Y:S01]  /*2f380*/  LDL.LU R10, [R1+0x68] ;  /* 0x00006800010a7983 */ /* 0x001ea20000300800 */
[----:B------:R-:W-:-:S02]  /*2f390*/  IMAD.MOV.U32 R11, RZ, RZ, R0 ;  /* 0x000000ffff0b7224 */ /* 0x000fc400078e0000 */
[----:B------:R-:W4:Y:S05]  /*2f3a0*/  LDL.LU R0, [R1+0xf00] ;  /* 0x000f000001007983 */ /* 0x000f2a0000300800 */
[C---:B--2---:R-:W-:Y:S01]  /*2f3b0*/  HMMA.16816.F32 R8, R24.reuse, R10, R12 ;  /* 0x0000000a1808723c */ /* 0x044fe2000000180c */
[----:B------:R-:W2:Y:S11]  /*2f3c0*/  LDL.LU.64 R14, [R1+0xef8] ;  /* 0x000ef800010e7983 */ /* 0x000eb60000300a00 */
[----:B------:R-:W-:Y:S11]  /*2f3d0*/  @!UPT UIADD3 URZ, URZ, URZ, URZ ;  /* 0x0000003f3f3ff290 */ /* 0x000ff6000fffe03f */
[----:B------:R0:W-:Y:S01]  /*2f3e0*/  STL.64 [R1+0x490], R8 ;  /* 0x0004900801007387 */ /* 0x0001e20000100a00 */
[----:B------:R-:W-:Y:S03]  /*2f3f0*/  STL.64 [R1+0x498], R10 ;  /* 0x0004980a01007387 */ /* 0x000fe60000100a00 */
[----:B0-----:R-:W3:Y:S01]  /*2f400*/  LDL R8, [R1+0xd48] ;  /* 0x000d480001087983 */ /* 0x001ee20000100800 */
[C---:B--2---:R-:W-:Y:S03]  /*2f410*/  HMMA.16816.F32 R12, R24.reuse, R14, R20 ;  /* 0x0000000e180c723c */ /* 0x044fe60000001814 */
[----:B------:R-:W2:Y:S01]  /*2f420*/  LDL.LU.64 R22, [R1+0xef0] ;  /* 0x000ef00001167983 */ /* 0x000ea20000300a00 */
[----:B------:R-:W2:Y:S11]  /*2f430*/  LDL.LU.64 R20, [R1+0xee8] ;  /* 0x000ee80001147983 */ /* 0x000eb60000300a00 */
[----:B------:R-:W-:Y:S08]  /*2f440*/  @!UPT UIADD3 URZ, URZ, URZ, URZ ;  /* 0x0000003f3f3ff290 */ /* 0x000ff0000fffe03f */
        /* <DEDUP_REMOVED lines=37> */
[----:B0-----:R-:W3:Y:S01]  /*2f6a0*/  LDL.LU.64 R14, [R1+0xe68] ;  /* 0x000e6800010e7983 */ /* 0x001ee20000300a00 */
[----:B------:R-:W3:Y:S01]  /*2f6b0*/  LDL.LU.64 R12, [R1+0xe60] ;  /* 0x000e6000010c7983 */ /* 0x000ee20000300a00 */
[----:B--2---:R-:W-:Y:S01]  /*2f6c0*/  IADD3 R23, R23, 0x1, RZ ;  /* 0x0000000117177810 */ /* 0x004fe20007ffe0ff */
[----:B---3--:R-:W-:Y:S11]  /*2f6d0*/  HMMA.16816.F32 R12, R24, R6, R12 ;  /* 0x00000006180c723c */ /* 0x008ff6000000180c */
[----:B------:R-:W-:Y:S11]  /*2f6e0*/  @!UPT UIADD3 URZ, URZ, URZ, URZ ;  /* 0x0000003f3f3ff290 */ /* 0x000ff6000fffe03f */
[----:B------:R-:W-:Y:S01]  /*2f6f0*/  @!UPT UIADD3 URZ, URZ, URZ, URZ ;  /* 0x0000003f3f3ff290 */ /* 0x000fe2000fffe03f */
[----:B------:R0:W-:Y:S01]  /*2f700*/  STL.64 [R1+0x110], R12 ;  /* 0x0001100c01007387 */ /* 0x0001e20000100a00 */
[----:B------:R-:W-:Y:S02]  /*2f710*/  IMAD.MOV.U32 R6, RZ, RZ, R15 ;  /* 0x000000ffff067224 */ /* 0x000fe400078e000f */
[----:B0-----:R-:W-:-:S04]  /*2f720*/  IMAD.MOV.U32 R12, RZ, RZ, c[0x0][0x188] ;  /* 0x00006200ff0c7624 */ /* 0x001fc800078e00ff */
[----:B------:R-:W-:-:S04]  /*2f730*/  IMAD.SHL.U32 R12, R12, 0x80, RZ ;  /* 0x000000800c0c7824 */ /* 0x000fc800078e00ff */
[----:B------:R-:W-:Y:S02]  /*2f740*/  IMAD.SHL.U32 R12, R12, 0x2, RZ ;  /* 0x000000020c0c7824 */ /* 0x000fe400078e00ff */
[----:B------:R-:W-:Y:S01]  /*2f750*/  IMAD.MOV.U32 R7, RZ, RZ, R14 ;  /* 0x000000ffff077224 */ /* 0x000fe200078e000e */
[----:B------:R-:W-:Y:S01]  /*2f760*/  STL.64 [R1+0x118], R14 ;  /* 0x0001180e01007387 */ /* 0x000fe20000100a00 */
[----:B------:R-:W-:Y:S01]  /*2f770*/  STL [R1+0x748], R23 ;  /* 0x0007481701007387 */ /* 0x000fe20000100800 */
[-C--:B------:R-:W-:Y:S02]  /*2f780*/  IADD3 R19, P4, R19, R12.reuse, RZ ;  /* 0x0000000c13137210 */ /* 0x080fe40007f9e0ff */
[-C--:B------:R-:W-:Y:S02]  /*2f790*/  IADD3 R22, P5, R22, R12.reuse, RZ ;  /* 0x0000000c16167210 */ /* 0x080fe40007fbe0ff */
[-C--:B------:R-:W-:Y:S01]  /*2f7a0*/  IADD3 R18, P6, R18, R12.reuse, RZ ;  /* 0x0000000c12127210 */ /* 0x080fe20007fde0ff */
[----:B------:R-:W-:Y:S01]  /*2f7b0*/  STL [R1+0xdbc], R6 ;  /* 0x000dbc0601007387 */ /* 0x000fe20000100800 */
[-C--:B------:R-:W-:Y:S01]  /*2f7c0*/  IADD3 R21, P1, R21, R12.reuse, RZ ;  /* 0x0000000c15157210 */ /* 0x080fe20007f3e0ff */
[----:B------:R-:W-:Y:S01]  /*2f7d0*/  STL [R1+0xdb8], R7 ;  /* 0x000db80701007387 */ /* 0x000fe20000100800 */
[-C--:B------:R-:W-:Y:S01]  /*2f7e0*/  IADD3 R17, P2, R17, R12.reuse, RZ ;  /* 0x0000000c11117210 */ /* 0x080fe20007f5e0ff */
[----:B------:R-:W-:Y:S01]  /*2f7f0*/  STL [R1+0x744], R19 ;  /* 0x0007441301007387 */ /* 0x000fe20000100800 */
[-C--:B------:R-:W-:Y:S01]  /*2f800*/  IADD3 R20, P3, R20, R12.reuse, RZ ;  /* 0x0000000c14147210 */ /* 0x080fe20007f7e0ff */
[----:B------:R-:W-:Y:S02]  /*2f810*/  STL [R1+0xb40], R22 ;  /* 0x000b401601007387 */ /* 0x000fe40000100800 */
[--C-:B----4-:R-:W-:Y:S01]  /*2f820*/  IMAD.X R16, R16, 0x1, R0.reuse, P4 ;  /* 0x0000000110107824 */ /* 0x110fe200020e0600 */
[----:B------:R-:W-:Y:S01]  /*2f830*/  STL [R1+0xb38], R18 ;  /* 0x000b381201007387 */ /* 0x000fe20000100800 */
[-C--:B------:R-:W-:Y:S01]  /*2f840*/  IADD3 R5, P4, R5, R12.reuse, RZ ;  /* 0x0000000c05057210 */ /* 0x080fe20007f9e0ff */
[----:B------:R-:W-:Y:S02]  /*2f850*/  STL [R1+0xb30], R21 ;  /* 0x000b301501007387 */ /* 0x000fe40000100800 */
[--C-:B------:R-:W-:Y:S01]  /*2f860*/  IMAD.X R4, R4, 0x1, R0.reuse, P5 ;  /* 0x0000000104047824 */ /* 0x100fe200028e0600 */
[----:B------:R-:W-:Y:S01]  /*2f870*/  STL [R1+0xb28], R17 ;  /* 0x000b281101007387 */ /* 0x000fe20000100800 */
[-C--:B------:R-:W-:Y:S01]  /*2f880*/  IADD3 R2, P5, R2, R12.reuse, RZ ;  /* 0x0000000c02027210 */ /* 0x080fe20007fbe0ff */
[----:B------:R-:W-:Y:S02]  /*2f890*/  STL [R1+0xb20], R20 ;  /* 0x000b201401007387 */ /* 0x000fe40000100800 */
[----:B------:R-:W-:Y:S02]  /*2f8a0*/  STL [R1+0x740], R16 ;  /* 0x0007401001007387 */ /* 0x000fe40000100800 */
[--C-:B------:R-:W-:Y:S01]  /*2f8b0*/  IMAD.X R29, R29, 0x1, R0.reuse, P6 ;  /* 0x000000011d1d7824 */ /* 0x100fe200030e0600 */
[----:B------:R-:W-:Y:S01]  /*2f8c0*/  STL [R1+0xb18], R5 ;  /* 0x000b180501007387 */ /* 0x000fe20000100800 */
[----:B------:R-:W-:Y:S01]  /*2f8d0*/  IADD3 R3, P6, R3, R12, RZ ;  /* 0x0000000c03037210 */ /* 0x000fe20007fde0ff */
[----:B------:R-:W-:Y:S02]  /*2f8e0*/  STL [R1+0xb3c], R4 ;  /* 0x000b3c0401007387 */ /* 0x000fe40000100800 */
[----:B------:R-:W-:Y:S01]  /*2f8f0*/  STL [R1+0xb10], R2 ;  /* 0x000b100201007387 */ /* 0x000fe20000100800 */
[----:B------:R0:W-:Y:S01]  /*2f900*/  STL [R1+0xe5c], R0 ;  /* 0x000e5c0001007387 */ /* 0x0001e20000100800 */
[----:B------:R-:W-:-:S02]  /*2f910*/  IMAD.X R28, R28, 0x1, R0, P1 ;  /* 0x000000011c1c7824 */ /* 0x000fc400008e0600 */
[----:B------:R-:W-:Y:S01]  /*2f920*/  STL [R1+0xb34], R29 ;  /* 0x000b341d01007387 */ /* 0x000fe20000100800 */
[----:B0-----:R-:W2:Y:S01]  /*2f930*/  LDL.LU R0, [R1+0xb00] ;  /* 0x000b000001007983 */ /* 0x001ea20000300800 */
[----:B------:R-:W-:Y:S02]  /*2f940*/  STL [R1+0xb08], R3 ;  /* 0x000b080301007387 */ /* 0x000fe40000100800 */
[----:B------:R-:W3:Y:S02]  /*2f950*/  LDL.LU R7, [R1+0xaf0] ;  /* 0x000af00001077983 */ /* 0x000ee40000300800 */
[----:B------:R-:W-:Y:S01]  /*2f960*/  STL [R1+0xb2c], R28 ;  /* 0x000b2c1c01007387 */ /* 0x000fe20000100800 */
[----:B---3--:R0:W-:Y:S04]  /*2f970*/  STL [R1+0xe50], R7 ;  /* 0x000e500701007387 */ /* 0x0081e80000100800 */
[----:B0-----:R-:W3:Y:S04]  /*2f980*/  LDL.LU R7, [R1+0xb1c] ;  /* 0x000b1c0001077983 */ /* 0x001ee80000300800 */
[----:B---3--:R0:W-:Y:S04]  /*2f990*/  STL [R1+0xe54], R7 ;  /* 0x000e540701007387 */ /* 0x0081e80000100800 */
[----:B0-----:R-:W3:Y:S01]  /*2f9a0*/  LDL.LU R7, [R1+0xaf8] ;  /* 0x000af80001077983 */ /* 0x001ee20000300800 */
[----:B------:R-:W-:-:S02]  /*2f9b0*/  ISETP.NE.U32.AND P0, PT, R23, R8, PT ;  /* 0x000000081700720c */ /* 0x000fc40003f05070 */
[----:B--2---:R-:W-:Y:S01]  /*2f9c0*/  IADD3 R0, P1, R0, R12, RZ ;  /* 0x0000000c00007210 */ /* 0x004fe20007f3e0ff */
[----:B---3--:R0:W-:Y:S04]  /*2f9d0*/  STL [R1+0xe58], R7 ;  /* 0x000e580701007387 */ /* 0x0081e80000100800 */
[----:B0-----:R-:W2:Y:S01]  /*2f9e0*/  LDL.LU R7, [R1+0xb24] ;  /* 0x000b240001077983 */ /* 0x001ea20000300800 */
[----:B------:R-:W3:Y:S02]  /*2f9f0*/  LDL.LU R6, [R1+0xb14] ;  /* 0x000b140001067983 */ /* 0x000ee40000300800 */
[----:B------:R-:W4:Y:S02]  /*2fa00*/  LDL.LU R24, [R1+0xae8] ;  /* 0x000ae80001187983 */ /* 0x000f240000300800 */
        /* <DEDUP_REMOVED lines=24> */
[----:B------:R0:W-:Y:S02]  /*2fb90*/  STL [R1+0xb00], R0 ;  /* 0x000b000001007387 */ /* 0x0001e40000100800 */
[----:B0-----:R-:W2:Y:S02]  /*2fba0*/  LDL.LU R0, [R1+0xe5c] ;  /* 0x000e5c0001007983 */ /* 0x001ea40000300800 */
[----:B--2---:R-:W-:-:S05]  /*2fbb0*/  IMAD.X R7, R7, 0x1, R0, P2 ;  /* 0x0000000107077824 */ /* 0x004fca00010e0600 */
[----:B------:R0:W-:Y:S04]  /*2fbc0*/  STL [R1+0xb24], R7 ;  /* 0x000b240701007387 */ /* 0x0001e80000100800 */
[----:B0-----:R-:W2:Y:S02]  /*2fbd0*/  LDL.LU R7, [R1+0xe58] ;  /* 0x000e580001077983 */ /* 0x001ea40000300800 */
[----:B--2---:R-:W-:-:S05]  /*2fbe0*/  IADD3 R7, P2, R7, R12, RZ ;  /* 0x0000000c07077210 */ /* 0x004fca0007f5e0ff */
[----:B------:R0:W-:Y:S04]  /*2fbf0*/  STL [R1+0xaf8], R7 ;  /* 0x000af80701007387 */ /* 0x0001e80000100800 */
[----:B0-----:R-:W2:Y:S02]  /*2fc00*/  LDL.LU R7, [R1+0xe54] ;  /* 0x000e540001077983 */ /* 0x001ea40000300800 */
[----:B--2---:R-:W-:-:S05]  /*2fc10*/  IMAD.X R7, R7, 0x1, R0, P3 ;  /* 0x0000000107077824 */ /* 0x004fca00018e0600 */
[----:B------:R0:W-:Y:S04]  /*2fc20*/  STL [R1+0xb1c], R7 ;  /* 0x000b1c0701007387 */ /* 0x0001e80000100800 */
[----:B0-----:R-:W2:Y:S01]  /*2fc30*/  LDL.LU R7, [R1+0xe50] ;  /* 0x000e500001077983 */ /* 0x001ea20000300800 */
[--C-:B---3--:R-:W-:Y:S01]  /*2fc40*/  IMAD.X R6, R6, 0x1, R0.reuse, P4 ;  /* 0x0000000106067824 */ /* 0x108fe200020e0600 */
[-C--:B----4-:R-:W-:Y:S01]  /*2fc50*/  IADD3 R24, P4, R24, R12.reuse, RZ ;  /* 0x0000000c18187210 */ /* 0x090fe20007f9e0ff */
[--C-:B------:R-:W-:Y:S01]  /*2fc60*/  IMAD.X R25, R25, 0x1, R0.reuse, P5 ;  /* 0x0000000119197824 */ /* 0x100fe200028e0600 */
[-C--:B------:R-:W-:Y:S01]  /*2fc70*/  IADD3 R26, P5, R26, R12.reuse, RZ ;  /* 0x0000000c1a1a7210 */ /* 0x080fe20007fbe0ff */
        /* <DEDUP_REMOVED lines=16> */
[----:B------:R-:W-:Y:S01]  /*2fd80*/  IMAD.X R3, R3, 0x1, R0, P4 ;  /* 0x0000000103037824 */ /* 0x000fe200020e0600 */
[----:B------:R-:W-:-:S02]  /*2fd90*/  IADD3 R28, P4, R28, R12, RZ ;  /* 0x0000000c1c1c7210 */ /* 0x000fc40007f9e0ff */
[----:B--2---:R-:W-:-:S05]  /*2fda0*/  IADD3 R7, P3, R7, R12, RZ ;  /* 0x0000000c07077210 */ /* 0x004fca0007f7e0ff */
[----:B------:R-:W-:Y:S01]  /*2fdb0*/  STL [R1+0xaf0], R7 ;  /* 0x000af00701007387 */ /* 0x000fe20000100800 */
[----:B------:R-:W-:Y:S02]  /*2fdc0*/  STL [R1+0xb14], R6 ;  /* 0x000b140601007387 */ /* 0x000fe40000100800 */
[----:B------:R-:W-:Y:S02]  /*2fdd0*/  STL [R1+0xae8], R24 ;  /* 0x000ae81801007387 */ /* 0x000fe40000100800 */
[----:B------:R-:W-:Y:S01]  /*2fde0*/  STL [R1+0xb0c], R25 ;  /* 0x000b0c1901007387 */ /* 0x000fe20000100800 */
[----:B------:R-:W-:Y:S01]  /*2fdf0*/  STL [R1+0xae0], R26 ;  /* 0x000ae01a01007387 */ /* 0x000fe20000100800 */
[----:B------:R-:W-:Y:S02]  /*2fe00*/  STL [R1+0xb04], R27 ;  /* 0x000b041b01007387 */ /* 0x000fe40000100800 */
[----:B------:R-:W-:Y:S02]  /*2fe10*/  STL [R1+0xad8], R8 ;  /* 0x000ad80801007387 */ /* 0x000fe40000100800 */
[--C-:B------:R-:W-:Y:S01]  /*2fe20*/  IMAD.X R14, R14, 0x1, R0.reuse, P3 ;  /* 0x000000010e0e7824 */ /* 0x100fe200018e0600 */
[----:B------:R-:W-:Y:S01]  /*2fe30*/  STL [R1+0xafc], R9 ;  /* 0x000afc0901007387 */ /* 0x000fe20000100800 */
[----:B------:R-:W-:Y:S01]  /*2fe40*/  IADD3 R13, P3, R13, R12, RZ ;  /* 0x0000000c0d0d7210 */ /* 0x000fe20007f7e0ff */
[----:B------:R-:W-:Y:S02]  /*2fe50*/  STL [R1+0xad0], R10 ;  /* 0x000ad00a01007387 */ /* 0x000fe40000100800 */
[----:B------:R-:W-:Y:S01]  /*2fe60*/  STL [R1+0xaf4], R11 ;  /* 0x000af40b01007387 */ /* 0x000fe20000100800 */
[----:B------:R-:W-:Y:S01]  /*2fe70*/  STL [R1+0xac8], R15 ;  /* 0x000ac80f01007387 */ /* 0x000fe20000100800 */
[----:B------:R-:W-:Y:S02]  /*2fe80*/  STL [R1+0xaec], R14 ;  /* 0x000aec0e01007387 */ /* 0x000fe40000100800 */
[----:B------:R-:W-:Y:S02]  /*2fe90*/  STL [R1+0xac0], R13 ;  /* 0x000ac00d01007387 */ /* 0x000fe40000100800 */
[----:B------:R-:W-:Y:S01]  /*2fea0*/  STL [R1+0xae4], R23 ;  /* 0x000ae41701007387 */ /* 0x000fe20000100800 */
[----:B------:R-:W-:Y:S01]  /*2feb0*/  STL [R1+0xab8], R19 ;  /* 0x000ab81301007387 */ /* 0x000fe20000100800 */
[----:B------:R-:W-:Y:S02]  /*2fec0*/  STL [R1+0xadc], R22 ;  /* 0x000adc1601007387 */ /* 0x000fe40000100800 */
[----:B------:R-:W-:Y:S02]  /*2fed0*/  STL [R1+0xab0], R18 ;  /* 0x000ab01201007387 */ /* 0x000fe40000100800 */
[----:B------:R-:W-:Y:S01]  /*2fee0*/  STL [R1+0xad4], R21 ;  /* 0x000ad41501007387 */ /* 0x000fe20000100800 */
[----:B------:R-:W-:Y:S01]  /*2fef0*/  STL [R1+0xaa8], R17 ;  /* 0x000aa81101007387 */ /* 0x000fe20000100800 */
[----:B------:R-:W-:-:S02]  /*2ff00*/  IMAD.X R2, R2, 0x1, R0, P3 ;  /* 0x0000000102027824 */ /* 0x000fc400018e0600 */
[----:B------:R-:W-:Y:S02]  /*2ff10*/  STL [R1+0xacc], R20 ;  /* 0x000acc1401007387 */ /* 0x000fe40000100800 */
[----:B------:R-:W-:Y:S01]  /*2ff20*/  STL [R1+0xaa0], R16 ;  /* 0x000aa01001007387 */ /* 0x000fe20000100800 */
[----:B------:R-:W-:Y:S01]  /*2ff30*/  IADD3 R29, P3, R29, R12, RZ ;  /* 0x0000000c1d1d7210 */ /* 0x000fe20007f7e0ff */
[----:B------:R-:W-:Y:S01]  /*2ff40*/  STL [R1+0xac4], R5 ;  /* 0x000ac40501007387 */ /* 0x000fe20000100800 */
[----:B------:R-:W-:Y:S02]  /*2ff50*/  STL [R1+0xa98], R4 ;  /* 0x000a980401007387 */ /* 0x000fe40000100800 */
[----:B------:R-:W-:Y:S02]  /*2ff60*/  STL [R1+0xabc], R2 ;  /* 0x000abc0201007387 */ /* 0x000fe40000100800 */
[----:B------:R0:W-:Y:S01]  /*2ff70*/  STL [R1+0xe4c], R12 ;  /* 0x000e4c0c01007387 */ /* 0x0001e20000100800 */
[----:B------:R-:W-:Y:S04]  /*2ff80*/  STL [R1+0xa90], R29 ;  /* 0x000a901d01007387 */ /* 0x000fe80000100800 */
        /* <DEDUP_REMOVED lines=8> */
[----:B--2---:R-:W-:-:S03]  /*30010*/  IMAD.X R12, R12, 0x1, R0, P5 ;  /* 0x000000010c0c7824 */ /* 0x004fc600028e0600 */
        /* <DEDUP_REMOVED lines=30> */
[----:B--2---:R-:W-:-:S05]  /*30200*/  IADD3 R7, P5, R7, R12, RZ ;  /* 0x0000000c07077210 */ /* 0x004fca0007fbe0ff */
[----:B------:R0:W-:Y:S04]  /*30210*/  STL [R1+0xa80], R7 ;  /* 0x000a800701007387 */ /* 0x0001e80000100800 */
[----:B0-----:R-:W2:Y:S02]  /*30220*/  LDL.LU R7, [R1+0xe48] ;  /* 0x000e480001077983 */ /* 0x001ea40000300800 */
[----:B--2---:R-:W-:-:S05]  /*30230*/  IMAD.X R7, R7, 0x1, R0, P6 ;  /* 0x0000000107077824 */ /* 0x004fca00030e0600 */
[----:B------:R0:W-:Y:S04]  /*30240*/  STL [R1+0xaa4], R7 ;  /* 0x000aa40701007387 */ /* 0x0001e80000100800 */
[----:B0-----:R-:W2:Y:S02]  /*30250*/  LDL.LU R7, [R1+0xe44] ;  /* 0x000e440001077983 */ /* 0x001ea40000300800 */
[----:B--2---:R-:W-:-:S05]  /*30260*/  IADD3 R7, P6, R7, R12, RZ ;  /* 0x0000000c07077210 */ /* 0x004fca0007fde0ff */
[----:B------:R0:W-:Y:S04]  /*30270*/  STL [R1+0xa78], R7 ;  /* 0x000a780701007387 */ /* 0x0001e80000100800 */
[----:B0-----:R-:W2:Y:S01]  /*30280*/  LDL.LU R7, [R1+0xe40] ;  /* 0x000e400001077983 */ /* 0x001ea20000300800 */
[--C-:B----4-:R-:W-:Y:S01]  /*30290*/  IMAD.X R24, R24, 0x1, R0.reuse, P2 ;  /* 0x0000000118187824 */ /* 0x110fe200010e0600 */
        /* <DEDUP_REMOVED lines=18> */
[----:B------:R-:W-:Y:S01]  /*303c0*/  IADD3 R2, P6, R2, R12, RZ ;  /* 0x0000000c02027210 */ /* 0x000fe20007fde0ff */
[----:B------:R-:W-:-:S02]  /*303d0*/  IMAD.X R28, R28, 0x1, R0, P2 ;  /* 0x000000011c1c7824 */ /* 0x000fc400010e0600 */
[----:B--2---:R-:W-:Y:S01]  /*303e0*/  IMAD.X R7, R7, 0x1, R0, P1 ;  /* 0x0000000107077824 */ /* 0x004fe200008e0600 */
[----:B---3--:R-:W-:-:S04]  /*303f0*/  IADD3 R6, P1, R6, R12, RZ ;  /* 0x0000000c06067210 */ /* 0x008fc80007f3e0ff */
[----:B------:R-:W-:Y:S01]  /*30400*/  STL [R1+0xa9c], R7 ;  /* 0x000a9c0701007387 */ /* 0x000fe20000100800 */
[----:B------:R-:W-:Y:S02]  /*30410*/  STL [R1+0xa70], R6 ;  /* 0x000a700601007387 */ /* 0x000fe40000100800 */
[----:B------:R-:W-:Y:S02]  /*30420*/  STL [R1+0xa94], R24 ;  /* 0x000a941801007387 */ /* 0x000fe40000100800 */
[----:B------:R-:W-:Y:S01]  /*30430*/  STL [R1+0xa68], R25 ;  /* 0x000a681901007387 */ /* 0x000fe20000100800 */
[----:B------:R-:W-:Y:S01]  /*30440*/  STL [R1+0xa8c], R26 ;  /* 0x000a8c1a01007387 */ /* 0x000fe20000100800 */
[----:B------:R-:W-:Y:S02]  /*30450*/  STL [R1+0xa60], R27 ;  /* 0x000a601b01007387 */ /* 0x000fe40000100800 */
        /* <DEDUP_REMOVED lines=17> */
[----:B------:R-:W-:-:S02]  /*30570*/  IMAD.X R29, R29, 0x1, R0, P1 ;  /* 0x000000011d1d7824 */ /* 0x000fc400008e0600 */
[----:B------:R-:W-:Y:S01]  /*30580*/  STL [R1+0xa20], R5 ;  /* 0x000a200501007387 */ /* 0x000fe20000100800 */
[-C--:B------:R-:W-:Y:S01]  /*30590*/  IADD3 R3, P1, R3, R12.reuse, RZ ;  /* 0x0000000c03037210 */ /* 0x080fe20007f3e0ff */
[----:B------:R-:W-:Y:S01]  /*305a0*/  STL [R1+0xa44], R4 ;  /* 0x000a440401007387 */ /* 0x000fe20000100800 */
[----:B------:R-:W-:Y:S02]  /*305b0*/  STL [R1+0xa18], R2 ;  /* 0x000a180201007387 */ /* 0x000fe40000100800 */
[----:B------:R0:W-:Y:S02]  /*305c0*/  STL [R1+0xe3c], R0 ;  /* 0x000e3c0001007387 */ /* 0x0001e40000100800 */
        /* <DEDUP_REMOVED lines=9> */
[----:B--2---:R-:W-:-:S03]  /*30660*/  IADD3 R0, P2, R0, R12, RZ ;  /* 0x0000000c00007210 */ /* 0x004fc60007f5e0ff */
        /* <DEDUP_REMOVED lines=557> */
[----:B------:R-:W-:Y:S01]  /*32940*/  IADD3 R21, P6, R21, UR8, RZ ;  /* 0x0000000815157c10 */ /* 0x000fe2000ffde0ff */
[--C-:B------:R-:W-:Y:S01]  /*32950*/  IMAD.X R17, R17, 0x1, R0.reuse, P1 ;  /* 0x0000000111117824 */ /* 0x100fe200008e0600 */
[----:B------:R-:W-:Y:S01]  /*32960*/  IADD3 R20, P1, R20, UR8, RZ ;  /* 0x0000000814147c10 */ /* 0x000fe2000ff3e0ff */
[--C-:B------:R-:W-:Y:S01]  /*32970*/  IMAD.X R16, R16, 0x1, R0.reuse, P2 ;  /* 0x0000000110107824 */ /* 0x100fe200010e0600 */
[----:B------:R-:W-:Y:S01]  /*32980*/  IADD3 R5, P2, R5, UR8, RZ ;  /* 0x0000000805057c10 */ /* 0x000fe2000ff5e0ff */
[--C-:B------:R-:W-:Y:S01]  /*32990*/  IMAD.X R4, R4, 0x1, R0.reuse, P3 ;  /* 0x0000000104047824 */ /* 0x100fe200018e0600 */
[----:B------:R-:W-:Y:S01]  /*329a0*/  IADD3 R2, P3, R2, UR8, RZ ;  /* 0x0000000802027c10 */ /* 0x000fe2000ff7e0ff */
[----:B--2---:R-:W-:Y:S01]  /*329b0*/  IMAD.X R7, R7, 0x1, R0, P4 ;  /* 0x0000000107077824 */ /* 0x004fe200020e0600 */
[----:B---3--:R-:W-:-:S04]  /*329c0*/  IADD3 R6, P4, R6, R12, RZ ;  /* 0x0000000c06067210 */ /* 0x008fc80007f9e0ff */
[----:B------:R0:W-:Y:S01]  /*329d0*/  STL [R1+0x7b4], R7 ;  /* 0x0007b40701007387 */ /* 0x0001e20000100800 */
        /* <DEDUP_REMOVED lines=25> */
[----:B0-----:R-:W2:Y:S02]  /*32b70*/  LDL.LU R7, [R1+0xc98] ;  /* 0x000c980001077983 */ /* 0x001ea40000300800 */
[----:B------:R-:W-:Y:S01]  /*32b80*/  IMAD.X R29, R29, 0x1, R0, P4 ;  /* 0x000000011d1d7824 */ /* 0x000fe200020e0600 */
[----:B------:R-:W-:-:S04]  /*32b90*/  IADD3 R3, P4, R3, UR8, RZ ;  /* 0x0000000803037c10 */ /* 0x000fc8000ff9e0ff */
[----:B------:R-:W-:Y:S01]  /*32ba0*/  STL [R1+0x754], R29 ;  /* 0x0007541d01007387 */ /* 0x000fe20000100800 */
[----:B------:R-:W-:-:S03]  /*32bb0*/  IMAD.X R28, R28, 0x1, R0, P5 ;  /* 0x000000011c1c7824 */ /* 0x000fc600028e0600 */
[----:B--2---:R0:W-:Y:S01]  /*32bc0*/  STL [R1+0xddc], R7 ;  /* 0x000ddc0701007387 */ /* 0x0041e20000100800 */
[----:B------:R1:W-:Y:S03]  /*32bd0*/  STL [R1+0xca0], R3 ;  /* 0x000ca00301007387 */ /* 0x0003e60000100800 */
[----:B0-----:R-:W2:Y:S01]  /*32be0*/  LDL.LU R7, [R1+0xc9c] ;  /* 0x000c9c0001077983 */ /* 0x001ea20000300800 */
[----:B------:R0:W-:Y:S02]  /*32bf0*/  STL [R1+0x74c], R28 ;  /* 0x00074c1c01007387 */ /* 0x0001e40000100800 */
[----:B------:R-:W3:Y:S02]  /*32c00*/  LDL.LU R6, [R1+0xb5c] ;  /* 0x000b5c0001067983 */ /* 0x000ee40000300800 */
[----:B------:R-:W4:Y:S01]  /*32c10*/  LDL.LU R24, [R1+0xc94] ;  /* 0x000c940001187983 */ /* 0x000f220000300800 */
        /* <DEDUP_REMOVED lines=17> */
[----:B------:R-:W4:Y:S02]  /*32d30*/  LDL.LU R20, [R1+0xc4c] ;  /* 0x000c4c0001147983 */ /* 0x000f240000300800 */
[----:B------:R-:W4:Y:S02]  /*32d40*/  LDL.LU R16, [R1+0xc70] ;  /* 0x000c700001107983 */ /* 0x000f240000300800 */
[----:B------:R-:W4:Y:S01]  /*32d50*/  LDL.LU R5, [R1+0xc44] ;  /* 0x000c440001057983 */ /* 0x000f220000300800 */
[----:B------:R-:W4:Y:S01]  /*32d60*/  LDL.LU R4, [R1+0xc68] ;  /* 0x000c680001047983 */ /* 0x000f220000300800 */
[----:B------:R-:W4:Y:S02]  /*32d70*/  LDL.LU R2, [R1+0xc3c] ;  /* 0x000c3c0001027983 */ /* 0x000f240000300800 */
[----:B------:R-:W4:Y:S02]  /*32d80*/  LDL.LU R29, [R1+0xc60] ;  /* 0x000c6000011d7983 */ /* 0x000f240000300800 */
[----:B-1----:R-:W4:Y:S01]  /*32d90*/  LDL.LU R3, [R1+0xc34] ;  /* 0x000c340001037983 */ /* 0x002f220000300800 */
[----:B0-----:R-:W4:Y:S01]  /*32da0*/  LDL.LU R28, [R1+0xc58] ;  /* 0x000c5800011c7983 */ /* 0x001f220000300800 */
[----:B------:R0:W-:Y:S03]  /*32db0*/  STL [R1+0xdc0], R0 ;  /* 0x000dc00001007387 */ /* 0x0001e60000100800 */
[----:B0-----:R-:W4:Y:S01]  /*32dc0*/  LDL.LU R0, [R1+0xb44] ;  /* 0x000b440001007983 */ /* 0x001f220000300800 */
[----:B--2---:R-:W-:-:S05]  /*32dd0*/  IADD3 R7, P5, R7, UR8, RZ ;  /* 0x0000000807077c10 */ /* 0x004fca000ffbe0ff */
[----:B------:R0:W-:Y:S04]  /*32de0*/  STL [R1+0xc9c], R7 ;  /* 0x000c9c0701007387 */ /* 0x0001e80000100800 */
[----:B0-----:R-:W2:Y:S01]  /*32df0*/  LDL.LU R7, [R1+0xddc] ;  /* 0x000ddc0001077983 */ /* 0x001ea20000300800 */
[----:B---3--:R-:W-:Y:S01]  /*32e00*/  IADD3.X R6, R6, UR5, RZ, P1, !PT ;  /* 0x0000000506067c10 */ /* 0x008fe20008ffe4ff */
[----:B----4-:R-:W-:Y:S01]  /*32e10*/  IADD3 R24, P1, R24, UR8, RZ ;  /* 0x0000000818187c10 */ /* 0x010fe2000ff3e0ff */
[----:B------:R-:W-:Y:S01]  /*32e20*/  IADD3.X R25, R25, UR5, RZ, P2, !PT ;  /* 0x0000000519197c10 */ /* 0x000fe200097fe4ff */
[----:B------:R-:W-:Y:S01]  /*32e30*/  IADD3 R26, P2, R26, UR8, RZ ;  /* 0x000000081a1a7c10 */ /* 0x000fe2000ff5e0ff */
[----:B------:R-:W-:Y:S01]  /*32e40*/  IADD3.X R27, R27, UR5, RZ, P3, !PT ;  /* 0x000000051b1b7c10 */ /* 0x000fe20009ffe4ff */
[----:B------:R-:W-:Y:S01]  /*32e50*/  IADD3 R8, P3, R8, UR8, RZ ;  /* 0x0000000808087c10 */ /* 0x000fe2000ff7e0ff */
[----:B------:R-:W-:Y:S01]  /*32e60*/  IADD3.X R9, R9, UR5, RZ, P4, !PT ;  /* 0x0000000509097c10 */ /* 0x000fe2000a7fe4ff */
[----:B------:R-:W-:Y:S01]  /*32e70*/  IADD3 R10, P4, R10, UR8, RZ ;  /* 0x000000080a0a7c10 */ /* 0x000fe2000ff9e0ff */
[----:B------:R-:W-:Y:S01]  /*32e80*/  IADD3.X R11, R11, UR5, RZ, P5, !PT ;  /* 0x000000050b0b7c10 */ /* 0x000fe2000affe4ff */
[----:B------:R-:W-:Y:S01]  /*32e90*/  IADD3 R15, P5, R15, UR8, RZ ;  /* 0x000000080f0f7c10 */ /* 0x000fe2000ffbe0ff */
[----:B------:R-:W-:-:S05]  /*32ea0*/  IADD3.X R0, R0, UR5, RZ, P6, !PT ;  /* 0x0000000500007c10 */ /* 0x000fca000b7fe4ff */
[----:B------:R0:W-:Y:S01]  /*32eb0*/  STL [R1+0xb44], R0 ;  /* 0x000b440001007387 */ /* 0x0001e20000100800 */
        /* <DEDUP_REMOVED lines=10> */
[----:B--2---:R-:W-:-:S05]  /*32f60*/  IADD3 R7, P6, R7, UR8, RZ ;  /* 0x0000000807077c10 */ /* 0x004fca000ffde0ff */
[----:B------:R-:W-:Y:S01]  /*32f70*/  STL [R1+0xc98], R7 ;  /* 0x000c980701007387 */ /* 0x000fe20000100800 */
[----:B------:R-:W-:Y:S02]  /*32f80*/  STL [R1+0xb5c], R6 ;  /* 0x000b5c0601007387 */ /* 0x000fe40000100800 */
[----:B------:R-:W-:Y:S02]  /*32f90*/  STL [R1+0xc94], R24 ;  /* 0x000c941801007387 */ /* 0x000fe40000100800 */
[----:B------:R-:W-:Y:S01]  /*32fa0*/  STL [R1+0xb58], R25 ;  /* 0x000b581901007387 */ /* 0x000fe20000100800 */
[----:B------:R-:W-:Y:S01]  /*32fb0*/  STL [R1+0xc8c], R26 ;  /* 0x000c8c1a01007387 */ /* 0x000fe20000100800 */
[----:B------:R-:W-:Y:S02]  /*32fc0*/  STL [R1+0xb54], R27 ;  /* 0x000b541b01007387 */ /* 0x000fe40000100800 */
[----:B------:R-:W-:Y:S01]  /*32fd0*/  STL [R1+0xc84], R8 ;  /* 0x000c840801007387 */ /* 0x000fe20000100800 */
[----:B------:R-:W-:Y:S01]  /*32fe0*/  IADD3.X R14, R14, UR5, RZ, P6, !PT ;  /* 0x000000050e0e7c10 */ /* 0x000fe2000b7fe4ff */
[----:B------:R-:W-:Y:S01]  /*32ff0*/  STL [R1+0xb50], R9 ;  /* 0x000b500901007387 */ /* 0x000fe20000100800 */
[----:B------:R-:W-:Y:S01]  /*33000*/  IADD3 R13, P6, R13, UR8, RZ ;  /* 0x000000080d0d7c10 */ /* 0x000fe2000ffde0ff */
        /* <DEDUP_REMOVED lines=11> */
[----:B------:R-:W-:Y:S01]  /*330c0*/  IADD3.X R4, R4, UR5, RZ, P6, !PT ;  /* 0x0000000504047c10 */ /* 0x000fe2000b7fe4ff */
[----:B------:R-:W-:Y:S01]  /*330d0*/  STL [R1+0xc78], R17 ;  /* 0x000c781101007387 */ /* 0x000fe20000100800 */
[----:B------:R-:W-:Y:S01]  /*330e0*/  IADD3 R2, P6, R2, UR8, RZ ;  /* 0x0000000802027c10 */ /* 0x000fe2000ffde0ff */
[----:B------:R-:W-:Y:S01]  /*330f0*/  STL [R1+0xc4c], R20 ;  /* 0x000c4c1401007387 */ /* 0x000fe20000100800 */
[----:B------:R-:W-:Y:S02]  /*33100*/  STL [R1+0xc70], R16 ;  /* 0x000c701001007387 */ /* 0x000fe40000100800 */
[----:B------:R-:W-:Y:S02]  /*33110*/  STL [R1+0xc44], R5 ;  /* 0x000c440501007387 */ /* 0x000fe40000100800 */
[----:B------:R-:W-:Y:S01]  /*33120*/  STL [R1+0xc68], R4 ;  /* 0x000c680401007387 */ /* 0x000fe20000100800 */
[----:B------:R-:W-:Y:S01]  /*33130*/  STL [R1+0xc3c], R2 ;  /* 0x000c3c0201007387 */ /* 0x000fe20000100800 */
[----:B0-----:R-:W2:Y:S01]  /*33140*/  LDL.LU R0, [R1+0xc24] ;  /* 0x000c240001007983 */ /* 0x001ea20000300800 */
[----:B------:R-:W-:Y:S01]  /*33150*/  IADD3.X R29, R29, UR5, RZ, P1, !PT ;  /* 0x000000051d1d7c10 */ /* 0x000fe20008ffe4ff */
[----:B------:R-:W-:-:S04]  /*33160*/  IADD3 R3, P1, R3, UR8, RZ ;  /* 0x0000000803037c10 */ /* 0x000fc8000ff3e0ff */
[----:B------:R-:W-:Y:S04]  /*33170*/  STL [R1+0xc60], R29 ;  /* 0x000c601d01007387 */ /* 0x000fe80000100800 */
[----:B--2---:R0:W-:Y:S01]  /*33180*/  STL [R1+0xdd4], R0 ;  /* 0x000dd40001007387 */ /* 0x0041e20000100800 */
[----:B------:R-:W-:Y:S03]  /*33190*/  STL [R1+0xc34], R3 ;  /* 0x000c340301007387 */ /* 0x000fe60000100800 */
[----:B0-----:R-:W2:Y:S01]  /*331a0*/  LDL.LU R0, [R1+0xc50] ;  /* 0x000c500001007983 */ /* 0x001ea20000300800 */
[----:B------:R-:W-:-:S05]  /*331b0*/  IADD3.X R28, R28, UR5, RZ, P2, !PT ;  /* 0x000000051c1c7c10 */ /* 0x000fca00097fe4ff */
[----:B------:R-:W-:Y:S04]  /*331c0*/  STL [R1+0xc58], R28 ;  /* 0x000c581c01007387 */ /* 0x000fe80000100800 */
[----:B--2---:R0:W-:Y:S04]  /*331d0*/  STL [R1+0xdd8], R0 ;  /* 0x000dd80001007387 */ /* 0x0041e80000100800 */
[----:B0-----:R-:W2:Y:S01]  /*331e0*/  LDL.LU R0, [R1+0xc2c] ;  /* 0x000c2c0001007983 */ /* 0x001ea20000300800 */
[----:B------:R-:W3:Y:S02]  /*331f0*/  LDL.LU R7, [R1+0xc48] ;  /* 0x000c480001077983 */ /* 0x000ee40000300800 */
[----:B------:R-:W4:Y:S02]  /*33200*/  LDL.LU R6, [R1+0xc1c] ;  /* 0x000c1c0001067983 */ /* 0x000f240000300800 */
        /* <DEDUP_REMOVED lines=26> */
[----:B--2---:R-:W-:-:S05]  /*333b0*/  IADD3 R0, P2, R0, UR8, RZ ;  /* 0x0000000800007c10 */ /* 0x004fca000ff5e0ff */
[----:B------:R0:W-:Y:S04]  /*333c0*/  STL [R1+0xc2c], R0 ;  /* 0x000c2c0001007387 */ /* 0x0001e80000100800 */
[----:B0-----:R-:W2:Y:S02]  /*333d0*/  LDL.LU R0, [R1+0xdd8] ;  /* 0x000dd80001007983 */ /* 0x001ea40000300800 */
[----:B--2---:R-:W-:-:S05]  /*333e0*/  IADD3.X R0, R0, UR5, RZ, P3, !PT ;  /* 0x0000000500007c10 */ /* 0x004fca0009ffe4ff */
        /* <DEDUP_REMOVED lines=22> */
[----:B------:R-:W-:-:S02]  /*33550*/  IADD3.X R2, R2, UR5, RZ, P4, !PT ;  /* 0x0000000502027c10 */ /* 0x000fc4000a7fe4ff */
[----:B--2---:R-:W-:-:S05]  /*33560*/  IADD3 R0, P3, R0, UR8, RZ ;  /* 0x0000000800007c10 */ /* 0x004fca000ff7e0ff */
[----:B------:R0:W-:Y:S01]  /*33570*/  STL [R1+0xc24], R0 ;  /* 0x000c240001007387 */ /* 0x0001e20000100800 */
        /* <DEDUP_REMOVED lines=28> */
[----:B------:R-:W-:Y:S02]  /*33740*/  STL [R1+0xbe8], R2 ;  /* 0x000be80201007387 */ /* 0x000fe40000100800 */
[----:B0-----:R-:W2:Y:S01]  /*33750*/  LDL.LU R0, [R1+0xbd0] ;  /* 0x000bd00001007983 */ /* 0x001ea20000300800 */
[----:B------:R-:W-:-:S02]  /*33760*/  IADD3 R29, P4, R29, UR8, RZ ;  /* 0x000000081d1d7c10 */ /* 0x000fc4000ff9e0ff */
[----:B------:R-:W-:-:S03]  /*33770*/  IADD3.X R3, R3, UR5, RZ, P5, !PT ;  /* 0x0000000503037c10 */ /* 0x000fc6000affe4ff */
[----:B------:R-:W-:Y:S04]  /*33780*/  STL [R1+0xbbc], R29 ;  /* 0x000bbc1d01007387 */ /* 0x000fe80000100800 */
[----:B--2---:R0:W-:Y:S01]  /*33790*/  STL [R1+0xdcc], R0 ;  /* 0x000dcc0001007387 */ /* 0x0041e20000100800 */
[----:B------:R-:W-:Y:S03]  /*337a0*/  STL [R1+0xbe0], R3 ;  /* 0x000be00301007387 */ /* 0x000fe60000100800 */
[----:B0-----:R-:W2:Y:S01]  /*337b0*/  LDL.LU R0, [R1+0xbac] ;  /* 0x000bac0001007983 */ /* 0x001ea20000300800 */
[----:B------:R-:W-:-:S05]  /*337c0*/  IADD3 R28, P5, R28, UR8, RZ ;  /* 0x000000081c1c7c10 */ /* 0x000fca000ffbe0ff */
        /* <DEDUP_REMOVED lines=31> */
[----:B--2---:R-:W-:-:S05]  /*339c0*/  IADD3.X R0, R0, UR5, RZ, P6, !PT ;  /* 0x0000000500007c10 */ /* 0x004fca000b7fe4ff */
[----:B------:R0:W-:Y:S04]  /*339d0*/  STL [R1+0xbd8], R0 ;  /* 0x000bd80001007387 */ /* 0x0001e80000100800 */
[----:B0-----:R-:W2:Y:S02]  /*339e0*/  LDL.LU R0, [R1+0xdd0] ;  /* 0x000dd00001007983 */ /* 0x001ea40000300800 */
[----:B--2---:R-:W-:-:S05]  /*339f0*/  IADD3 R0, P6, R0, UR8, RZ ;  /* 0x0000000800007c10 */ /* 0x004fca000ffde0ff */
[----:B------:R0:W-:Y:S04]  /*33a00*/  STL [R1+0xbac], R0 ;  /* 0x000bac0001007387 */ /* 0x0001e80000100800 */
[----:B0-----:R-:W2:Y:S01]  /*33a10*/  LDL.LU R0, [R1+0xdcc] ;  /* 0x000dcc0001007983 */ /* 0x001ea20000300800 */
[----:B----4-:R-:W-:Y:S01]  /*33a20*/  IADD3.X R6, R6, UR5, RZ, P2, !PT ;  /* 0x0000000506067c10 */ /* 0x010fe200097fe4ff */
[----:B---3--:R-:W-:Y:S01]  /*33a30*/  IADD3 R24, P2, R24, UR8, RZ ;  /* 0x0000000818187c10 */ /* 0x008fe2000ff5e0ff */
        /* <DEDUP_REMOVED lines=18> */
[----:B--2---:R-:W-:Y:S01]  /*33b60*/  IADD3.X R0, R0, UR5, RZ, P1, !PT ;  /* 0x0000000500007c10 */ /* 0x004fe20008ffe4ff */
[----:B------:R-:W-:-:S04]  /*33b70*/  IADD3 R7, P1, R7, UR8, RZ ;  /* 0x0000000807077c10 */ /* 0x000fc8000ff3e0ff */
[----:B------:R0:W-:Y:S01]  /*33b80*/  STL [R1+0xbd0], R0 ;  /* 0x000bd00001007387 */ /* 0x0001e20000100800 */
[----:B------:R-:W-:Y:S02]  /*33b90*/  STL [R1+0xba4], R7 ;  /* 0x000ba40701007387 */ /* 0x000fe40000100800 */
[----:B------:R-:W-:Y:S02]  /*33ba0*/  STL [R1+0xbc8], R6 ;  /* 0x000bc80601007387 */ /* 0x000fe40000100800 */
[----:B------:R-:W-:Y:S01]  /*33bb0*/  STL [R1+0xb9c], R24 ;  /* 0x000b9c1801007387 */ /* 0x000fe20000100800 */
[----:B------:R-:W-:Y:S01]  /*33bc0*/  STL [R1+0xbc0], R25 ;  /* 0x000bc01901007387 */ /* 0x000fe20000100800 */
[----:B------:R-:W-:Y:S02]  /*33bd0*/  STL [R1+0xb94], R26 ;  /* 0x000b941a01007387 */ /* 0x000fe40000100800 */
        /* <DEDUP_REMOVED lines=90> */
[----:B------:R-:W-:Y:S02]  /*34180*/  IADD3.X R8, R8, UR5, RZ, P6, !PT ;  /* 0x0000000508087c10 */ /* 0x000fe4000b7fe4ff */
[----:B------:R-:W-:Y:S02]  /*34190*/  IADD3.X R9, R9, UR5, RZ, P1, !PT ;  /* 0x0000000509097c10 */ /* 0x000fe40008ffe4ff */
[----:B------:R-:W-:Y:S02]  /*341a0*/  IADD3.X R11, R11, UR5, RZ, P3, !PT ;  /* 0x000000050b0b7c10 */ /* 0x000fe40009ffe4ff */
[----:B------:R-:W-:Y:S02]  /*341b0*/  IADD3.X R10, R10, UR5, RZ, P2, !PT ;  /* 0x000000050a0a7c10 */ /* 0x000fe400097fe4ff */
[----:B--2---:R-:W-:-:S05]  /*341c0*/  IADD3 R0, P4, R0, UR8, RZ ;  /* 0x0000000800007c10 */ /* 0x004fca000ff9e0ff */
[----:B------:R0:W-:Y:S04]  /*341d0*/  STL [R1+0xd04], R0 ;  /* 0x000d040001007387 */ /* 0x0001e80000100800 */
[----:B0-----:R0:W5:Y:S01]  /*341e0*/  LDL.LU R0, [R1+0xdc0] ;  /* 0x000dc00001007983 */ /* 0x0011620000300800 */
[----:B------:R1:W-:Y:S03]  /*341f0*/  STL [R1+0xb68], R6 ;  /* 0x000b680601007387 */ /* 0x0003e60000100800 */
[----:B-1----:R0:W5:Y:S01]  /*34200*/  LDL.LU R6, [R1+0xdbc] ;  /* 0x000dbc0001067983 */ /* 0x0021620000300800 */
[----:B------:R1:W-:Y:S03]  /*34210*/  STL [R1+0xd0c], R7 ;  /* 0x000d0c0701007387 */ /* 0x0003e60000100800 */
[----:B-1----:R0:W5:Y:S01]  /*34220*/  LDL.LU R7, [R1+0xdb8] ;  /* 0x000db80001077983 */ /* 0x0021620000300800 */
[----:B------:R1:W-:Y:S03]  /*34230*/  STL [R1+0xb64], R14 ;  /* 0x000b640e01007387 */ /* 0x0003e60000100800 */
[----:B-1----:R0:W5:Y:S01]  /*34240*/  LDL.LU R14, [R1+0xdb4] ;  /* 0x000db400010e7983 */ /* 0x0021620000300800 */
[----:B------:R1:W-:Y:S01]  /*34250*/  STL [R1+0xd14], R15 ;  /* 0x000d140f01007387 */ /* 0x0003e20000100800 */
[----:B------:R-:W-:-:S02]  /*34260*/  IADD3.X R17, R17, UR5, RZ, P4, !PT ;  /* 0x0000000511117c10 */ /* 0x000fc4000a7fe4ff */
[----:B-1----:R0:W5:Y:S01]  /*34270*/  LDL.LU R15, [R1+0xdb0] ;  /* 0x000db000010f7983 */ /* 0x0021620000300800 */
[----:B------:R1:W-:Y:S01]  /*34280*/  STL [R1+0xcb0], R12 ;  /* 0x000cb00c01007387 */ /* 0x0003e20000100800 */
[----:B------:R-:W-:Y:S02]  /*34290*/  IADD3 R21, P4, R21, UR8, RZ ;  /* 0x0000000815157c10 */ /* 0x000fe4000ff9e0ff */
[----:B-1----:R0:W5:Y:S01]  /*342a0*/  LDL.LU R12, [R1+0xdac] ;  /* 0x000dac00010c7983 */ /* 0x0021620000300800 */
[----:B------:R1:W-:Y:S03]  /*342b0*/  STL [R1+0xd1c], R13 ;  /* 0x000d1c0d01007387 */ /* 0x0003e60000100800 */
        /* <DEDUP_REMOVED lines=30> */
[----:B------:R0:W-:Y:S02]  /*344a0*/  STL [R1+0xcf0], R24 ;  /* 0x000cf01801007387 */ /* 0x0001e40000100800 */
[----:B------:R0:W-:Y:S02]  /*344b0*/  STL [R1+0xd28], R25 ;  /* 0x000d281901007387 */ /* 0x0001e40000100800 */
[----:B------:R0:W-:Y:S01]  /*344c0*/  STL [R1+0xcf8], R26 ;  /* 0x000cf81a01007387 */ /* 0x0001e20000100800 */
[----:B------:R0:W-:Y:S01]  /*344d0*/  STL [R1+0xd00], R27 ;  /* 0x000d001b01007387 */ /* 0x0001e20000100800 */
[----:B------:R0:W-:Y:S02]  /*344e0*/  STL [R1+0xd08], R8 ;  /* 0x000d080801007387 */ /* 0x0001e40000100800 */
[----:B------:R0:W-:Y:S02]  /*344f0*/  STL [R1+0xd20], R11 ;  /* 0x000d200b01007387 */ /* 0x0001e40000100800 */
[----:B------:R0:W-:Y:S01]  /*34500*/  STL [R1+0xd10], R9 ;  /* 0x000d100901007387 */ /* 0x0001e20000100800 */
[----:B------:R0:W-:Y:S01]  /*34510*/  STL [R1+0xd18], R10 ;  /* 0x000d180a01007387 */ /* 0x0001e20000100800 */
[----:B------:R-:W-:Y:S01]  /*34520*/  @!P0 CALL.REL.NOINC `(.L_x_1) ;  /* 0x0000001000008944 */ /* 0x000fe20003c00000 */
[----:B------:R-:W-:Y:S05]  /*34530*/  BRA `(.L_x_2) ;  /* 0xfffd68e000007947 */ /* 0x000fea000383ffff */
.L_x_1:
[----:B-----5:R-:W2:Y:S04]  /*34540*/  LDL.LU R2, [R1+0x528] ;  /* 0x0005280001027983 */ /* 0x020ea80000300800 */
[----:B--2---:R1:W-:Y:S04]  /*34550*/  STL [R1+0xf84], R2 ;  /* 0x000f840201007387 */ /* 0x0043e80000100800 */
[----:B-1----:R-:W2:Y:S04]  /*34560*/  LDL.LU R2, [R1+0x23c] ;  /* 0x00023c0001027983 */ /* 0x002ea80000300800 */
[----:B--2---:R1:W-:Y:S04]  /*34570*/  STL [R1+0xf88], R2 ;  /* 0x000f880201007387 */ /* 0x0043e80000100800 */
[----:B------:R-:W2:Y:S01]  /*34580*/  LDL.LU R28, [R1+0x53c] ;  /* 0x00053c00011c7983 */ /* 0x000ea20000300800 */
[----:B-1----:R-:W-:-:S03]  /*34590*/  IMAD.MOV.U32 R2, RZ, RZ, R7 ;  /* 0x000000ffff027224 */ /* 0x002fc600078e0007 */
[----:B--2---:R1:W-:Y:S04]  /*345a0*/  STL [R1+0xf8c], R28 ;  /* 0x000f8c1c01007387 */ /* 0x0043e80000100800 */
[----:B------:R-:W2:Y:S04]  /*345b0*/  LDL.LU R0, [R1+0x538] ;  /* 0x0005380001007983 */ /* 0x000ea80000300800 */
[----:B0-----:R-:W3:Y:S01]  /*345c0*/  LDL.LU R24, [R1+0x54c] ;  /* 0x00054c0001187983 */ /* 0x001ee20000300800 */
[----:B-1----:R-:W-:-:S03]  /*345d0*/  IMAD.MOV.U32 R28, RZ, RZ, R6 ;  /* 0x000000ffff1c7224 */ /* 0x002fc600078e0006 */
[----:B------:R-:W3:Y:S04]  /*345e0*/  LDL.LU R25, [R1+0x548] ;  /* 0x0005480001197983 */ /* 0x000ee80000300800 */
[----:B------:R-:W4:Y:S04]  /*345f0*/  LDL.LU R26, [R1+0x4a4] ;  /* 0x0004a400011a7983 */ /* 0x000f280000300800 */
[----:B------:R-:W4:Y:S04]  /*34600*/  LDL.LU R27, [R1+0x4a0] ;  /* 0x0004a000011b7983 */ /* 0x000f280000300800 */
[----:B------:R-:W2:Y:S04]  /*34610*/  LDL.LU R6, [R1+0x524] ;  /* 0x0005240001067983 */ /* 0x000ea80000300800 */
[----:B------:R-:W2:Y:S04]  /*34620*/  LDL.LU R7, [R1+0x520] ;  /* 0x0005200001077983 */ /* 0x000ea80000300800 */
[----:B------:R-:W2:Y:S04]  /*34630*/  LDL.LU R8, [R1+0x534] ;  /* 0x0005340001087983 */ /* 0x000ea80000300800 */
[----:B------:R-:W2:Y:S04]  /*34640*/  LDL.LU R9, [R1+0x530] ;  /* 0x0005300001097983 */ /* 0x000ea80000300800 */
[----:B------:R-:W2:Y:S04]  /*34650*/  LDL.LU R10, [R1+0x544] ;  /* 0x00054400010a7983 */ /* 0x000ea80000300800 */
[----:B------:R-:W2:Y:S04]  /*34660*/  LDL.LU R11, [R1+0x540] ;  /* 0x00054000010b7983 */ /* 0x000ea80000300800 */
        /* <DEDUP_REMOVED lines=18> */
[----:B------:R0:W-:Y:S01]  /*34790*/  STL [R1+0xe54], R18 ;  /* 0x000e541201007387 */ /* 0x0001e20000100800 */
[----:B------:R-:W-:-:S03]  /*347a0*/  F2FP.PACK_AB R2, R28, R2 ;  /* 0x000000021c02723e */ /* 0x000fc600000000ff */
        /* <DEDUP_REMOVED lines=13> */
[----:B------:R-:W2:Y:S04]  /*34880*/  LDL.LU R28, [R1+0xf8c] ;  /* 0x000f8c00011c7983 */ /* 0x000ea80000300800 */
[----:B------:R0:W-:Y:S04]  /*34890*/  STL [R1+0x19c], R2 ;  /* 0x00019c0201007387 */ /* 0x0001e80000100800 */
[----:B0-----:R-:W2:Y:S02]  /*348a0*/  LDL.LU R2, [R1+0xf88] ;  /* 0x000f880001027983 */ /* 0x001ea40000300800 */
[----:B--2---:R-:W-:-:S02]  /*348b0*/  F2FP.PACK_AB R29, R2, R29 ;  /* 0x0000001d021d723e */ /* 0x004fc400000000ff */
[----:B------:R-:W2:Y:S04]  /*348c0*/  LDL.LU R2, [R1+0xf84] ;  /* 0x000f840001027983 */ /* 0x000ea80000300800 */
[----:B------:R0:W-:Y:S02]  /*348d0*/  STL [R1+0x198], R29 ;  /* 0x0001981d01007387 */ /* 0x0001e40000100800 */
[----:B0-----:R-:W-:Y:S02]  /*348e0*/  F2FP.PACK_AB R29, R3, R4 ;  /* 0x00000004031d723e */ /* 0x001fe400000000ff */
[----:B------:R-:W-:Y:S02]  /*348f0*/  F2FP.PACK_AB R4, R5, R16 ;  /* 0x000000100504723e */ /* 0x000fe400000000ff */
[----:B------:R-:W-:Y:S01]  /*34900*/  F2FP.PACK_AB R3, R17, R18 ;  /* 0x000000121103723e */ /* 0x000fe200000000ff */
[----:B------:R-:W-:Y:S01]  /*34910*/  STL [R1+0x194], R29 ;  /* 0x0001941d01007387 */ /* 0x000fe20000100800 */
[----:B------:R-:W-:-:S03]  /*34920*/  F2FP.PACK_AB R5, R19, R20 ;  /* 0x000000141305723e */ /* 0x000fc600000000ff */
[----:B------:R0:W-:Y:S04]  /*34930*/  STL [R1+0x190], R4 ;  /* 0x0001900401007387 */ /* 0x0001e80000100800 */
[----:B------:R1:W-:Y:S01]  /*34940*/  STL [R1+0x18c], R3 ;  /* 0x00018c0301007387 */ /* 0x0003e20000100800 */
[----:B0-----:R-:W-:-:S03]  /*34950*/  F2FP.PACK_AB R4, R21, R22 ;  /* 0x000000161504723e */ /* 0x001fc600000000ff */
[----:B------:R0:W-:Y:S01]  /*34960*/  STL [R1+0x188], R5 ;  /* 0x0001880501007387 */ /* 0x0001e20000100800 */
[----:B-1----:R-:W-:-:S03]  /*34970*/  F2FP.PACK_AB R3, R23, R13 ;  /* 0x0000000d1703723e */ /* 0x002fc600000000ff */
[----:B------:R-:W-:Y:S04]  /*34980*/  STL [R1+0x184], R4 ;  /* 0x0001840401007387 */ /* 0x000fe80000100800 */
[----:B------:R1:W-:Y:S01]  /*34990*/  STL [R1+0x180], R3 ;  /* 0x0001800301007387 */ /* 0x0003e20000100800 */
[----:B0-----:R-:W-:-:S05]  /*349a0*/  F2FP.PACK_AB R5, R12, R15 ;  /* 0x0000000f0c05723e */ /* 0x001fca00000000ff */
[----:B------:R-:W-:Y:S01]  /*349b0*/  STL [R1+0x17c], R5 ;  /* 0x00017c0501007387 */ /* 0x000fe20000100800 */
[----:B-1----:R-:W-:Y:S02]  /*349c0*/  F2FP.PACK_AB R3, R28, R0 ;  /* 0x000000001c03723e */ /* 0x002fe400000000ff */
[----:B----4-:R-:W-:Y:S02]  /*349d0*/  F2FP.PACK_AB R0, R26, R27 ;  /* 0x0000001b1a00723e */ /* 0x010fe400000000ff */
[----:B--2---:R-:W-:Y:S02]  /*349e0*/  F2FP.PACK_AB R4, R14, R2 ;  /* 0x000000020e04723e */ /* 0x004fe400000000ff */
[----:B---3--:R-:W-:-:S03]  /*349f0*/  F2FP.PACK_AB R2, R24, R25 ;  /* 0x000000191802723e */ /* 0x008fc600000000ff */
[----:B------:R-:W-:Y:S04]  /*34a00*/  STL [R1+0x178], R4 ;  /* 0x0001780401007387 */ /* 0x000fe80000100800 */
[----:B------:R0:W-:Y:S04]  /*34a10*/  STL [R1+0x174], R3 ;  /* 0x0001740301007387 */ /* 0x0001e80000100800 */
[----:B------:R1:W-:Y:S01]  /*34a20*/  STL [R1+0x170], R2 ;  /* 0x0001700201007387 */ /* 0x0003e20000100800 */
[----:B0-----:R-:W-:-:S03]  /*34a30*/  F2FP.PACK_AB R3, R6, R7 ;  /* 0x000000070603723e */ /* 0x001fc600000000ff */
[----:B------:R0:W-:Y:S04]  /*34a40*/  STL [R1+0x16c], R0 ;  /* 0x00016c0001007387 */ /* 0x0001e80000100800 */
[----:B------:R-:W-:Y:S04]  /*34a50*/  STL [R1+0x168], R3 ;  /* 0x0001680301007387 */ /* 0x000fe80000100800 */
[----:B------:R-:W2:Y:S01]  /*34a60*/  LDL.LU R29, [R1+0x3e8] ;  /* 0x0003e800011d7983 */ /* 0x000ea20000300800 */
[----:B-1----:R-:W-:Y:S02]  /*34a70*/  F2FP.PACK_AB R2, R8, R9 ;  /* 0x000000090802723e */ /* 0x002fe400000000ff */
[----:B0-----:R-:W-:-:S03]  /*34a80*/  F2FP.PACK_AB R0, R10, R11 ;  /* 0x0000000b0a00723e */ /* 0x001fc600000000ff */
[----:B------:R-:W-:Y:S04]  /*34a90*/  STL [R1+0x164], R2 ;  /* 0x0001640201007387 */ /* 0x000fe80000100800 */
[----:B--2---:R0:W-:Y:S04]  /*34aa0*/  STL [R1+0xefc], R29 ;  /* 0x000efc1d01007387 */ /* 0x0041e80000100800 */
[----:B------:R-:W-:Y:S04]  /*34ab0*/  STL [R1+0x160], R0 ;  /* 0x0001600001007387 */ /* 0x000fe80000100800 */
[----:B0-----:R-:W2:Y:S04]  /*34ac0*/  LDL.LU R29, [R1+0x3d8] ;  /* 0x0003d800011d7983 */ /* 0x001ea80000300800 */
[----:B--2---:R0:W-:Y:S04]  /*34ad0*/  STL [R1+0xf04], R29 ;  /* 0x000f041d01007387 */ /* 0x0041e80000100800 */
        /* <DEDUP_REMOVED lines=31> */
[----:B------:R-:W3:Y:S04]  /*34cd0*/  LDL.LU R3, [R1+0x41c] ;  /* 0x00041c0001037983 */ /* 0x000ee80000300800 */
[----:B---3--:R0:W-:Y:S04]  /*34ce0*/  STL [R1+0xef8], R3 ;  /* 0x000ef80301007387 */ /* 0x0081e80000100800 */
[----:B0-----:R-:W3:Y:S04]  /*34cf0*/  LDL.LU R3, [R1+0x3ec] ;  /* 0x0003ec0001037983 */ /* 0x001ee80000300800 */
        /* <DEDUP_REMOVED lines=33> */
[----:B0-----:R-:W2:Y:S04]  /*34f10*/  LDL.LU R3, [R1+0x4bc] ;  /* 0x0004bc0001037983 */ /* 0x001ea80000300800 */
[----:B------:R-:W3:Y:S04]  /*34f20*/  LDL.LU R4, [R1+0x418] ;  /* 0x0004180001047983 */ /* 0x000ee80000300800 */
[----:B------:R-:W4:Y:S04]  /*34f30*/  LDL.LU R5, [R1+0x42c] ;  /* 0x00042c0001057983 */ /* 0x000f280000300800 */
        /* <DEDUP_REMOVED lines=25> */
[----:B--2---:R-:W-:-:S03]  /*350d0*/  F2FP.PACK_AB R29, R3, R29 ;  /* 0x0000001d031d723e */ /* 0x004fc600000000ff */
[----:B------:R-:W2:Y:S04]  /*350e0*/  LDL.LU R3, [R1+0xf80] ;  /* 0x000f800001037983 */ /* 0x000ea80000300800 */
[----:B------:R0:W-:Y:S04]  /*350f0*/  STL [R1+0x15c], R29 ;  /* 0x00015c1d01007387 */ /* 0x0001e80000100800 */
[----:B0-----:R-:W2:Y:S02]  /*35100*/  LDL.LU R29, [R1+0xf7c] ;  /* 0x000f7c00011d7983 */ /* 0x001ea40000300800 */
[----:B--2---:R-:W-:-:S02]  /*35110*/  F2FP.PACK_AB R29, R3, R29 ;  /* 0x0000001d031d723e */ /* 0x004fc400000000ff */
        /* <DEDUP_REMOVED lines=64> */
[----:B------:R-:W3:Y:S04]  /*35520*/  LDL.LU R3, [R1+0xef8] ;  /* 0x000ef80001037983 */ /* 0x000ee80000300800 */
[----:B------:R3:W-:Y:S02]  /*35530*/  STL [R1+0x118], R29 ;  /* 0x0001181d01007387 */ /* 0x0007e40000100800 */
[----:B---3--:R-:W-:Y:S02]  /*35540*/  F2FP.PACK_AB R29, R3, R4 ;  /* 0x00000004031d723e */ /* 0x008fe400000000ff */
[----:B----4-:R-:W-:Y:S02]  /*35550*/  F2FP.PACK_AB R4, R5, R16 ;  /* 0x000000100504723e */ /* 0x010fe400000000ff */
        /* <DEDUP_REMOVED lines=8> */
[----:B------:R1:W-:Y:S04]  /*355e0*/  STL [R1+0x104], R4 ;  /* 0x0001040401007387 */ /* 0x0003e80000100800 */
[----:B------:R2:W-:Y:S01]  /*355f0*/  STL [R1+0x100], R3 ;  /* 0x0001000301007387 */ /* 0x0005e20000100800 */
[----:B0-----:R-:W-:Y:S02]  /*35600*/  F2FP.PACK_AB R5, R12, R15 ;  /* 0x0000000f0c05723e */ /* 0x001fe400000000ff */
[----:B-1----:R-:W-:-:S03]  /*35610*/  F2FP.PACK_AB R4, R14, R2 ;  /* 0x000000020e04723e */ /* 0x002fc600000000ff */
[----:B------:R-:W-:Y:S01]  /*35620*/  STL [R1+0xfc], R5 ;  /* 0x0000fc0501007387 */ /* 0x000fe20000100800 */
[----:B--2---:R-:W-:-:S03]  /*35630*/  F2FP.PACK_AB R3, R28, R0 ;  /* 0x000000001c03723e */ /* 0x004fc600000000ff */
[----:B------:R-:W-:Y:S01]  /*35640*/  STL [R1+0xf8], R4 ;  /* 0x0000f80401007387 */ /* 0x000fe20000100800 */
[----:B------:R-:W-:Y:S02]  /*35650*/  F2FP.PACK_AB R2, R24, R25 ;  /* 0x000000191802723e */ /* 0x000fe400000000ff */
[----:B------:R-:W-:Y:S01]  /*35660*/  F2FP.PACK_AB R0, R26, R27 ;  /* 0x0000001b1a00723e */ /* 0x000fe200000000ff */
        /* <DEDUP_REMOVED lines=161> */
[----:B------:R-:W2:Y:S01]  /*36080*/  LDL.LU R15, [R1+0xe7c] ;  /* 0x000e7c00010f7983 */ /* 0x000ea20000300800 */
[----:B----4-:R-:W-:-:S03]  /*36090*/  F2FP.PACK_AB R23, R13, R23 ;  /* 0x000000170d17723e */ /* 0x010fc600000000ff */
[----:B------:R0:W-:Y:S01]  /*360a0*/  STL [R1+0xa0], R14 ;  /* 0x0000a00e01007387 */ /* 0x0001e20000100800 */
[----:B---3--:R-:W-:Y:S02]  /*360b0*/  F2FP.PACK_AB R21, R22, R21 ;  /* 0x000000151615723e */ /* 0x008fe400000000ff */
[----:B------:R-:W-:Y:S01]  /*360c0*/  F2FP.PACK_AB R19, R20, R19 ;  /* 0x000000131413723e */ /* 0x000fe200000000ff */
[----:B0-----:R-:W3:Y:S01]  /*360d0*/  LDL.LU R14, [R1+0xe78] ;  /* 0x000e7800010e7983 */ /* 0x001ee20000300800 */
[----:B------:R-:W-:Y:S02]  /*360e0*/  F2FP.PACK_AB R29, R18, R29 ;  /* 0x0000001d121d723e */ /* 0x000fe400000000ff */
[----:B------:R-:W-:Y:S02]  /*360f0*/  F2FP.PACK_AB R4, R3, R4 ;  /* 0x000000040304723e */ /* 0x000fe400000000ff */
[----:B------:R-:W-:Y:S02]  /*36100*/  F2FP.PACK_AB R3, R5, R16 ;  /* 0x000000100503723e */ /* 0x000fe400000000ff */
[----:B------:R-:W-:-:S02]  /*36110*/  F2FP.PACK_AB R2, R17, R2 ;  /* 0x000000021102723e */ /* 0x000fc400000000ff */
[----:B------:R-:W-:Y:S02]  /*36120*/  F2FP.PACK_AB R0, R28, R0 ;  /* 0x000000001c00723e */ /* 0x000fe400000000ff */
[----:B--2---:R-:W-:Y:S02]  /*36130*/  F2FP.PACK_AB R12, R15, R12 ;  /* 0x0000000c0f0c723e */ /* 0x004fe400000000ff */
[----:B------:R-:W3:Y:S04]  /*36140*/  LDL.LU R15, [R1+0xe74] ;  /* 0x000e7400010f7983 */ /* 0x000ee80000300800 */
[----:B------:R0:W-:Y:S04]  /*36150*/  STL [R1+0x9c], R12 ;  /* 0x00009c0c01007387 */ /* 0x0001e80000100800 */
[----:B0-----:R-:W2:Y:S04]  /*36160*/  LDL.LU R12, [R1+0xe70] ;  /* 0x000e7000010c7983 */ /* 0x001ea80000300800 */
[----:B------:R-:W2:Y:S04]  /*36170*/  LDL.LU R13, [R1+0xe6c] ;  /* 0x000e6c00010d7983 */ /* 0x000ea80000300800 */
[----:B------:R0:W-:Y:S04]  /*36180*/  STL [R1+0x98], R23 ;  /* 0x0000981701007387 */ /* 0x0001e80000100800 */
[----:B0-----:R-:W4:Y:S04]  /*36190*/  LDL.LU R23, [R1+0xe68] ;  /* 0x000e680001177983 */ /* 0x001f280000300800 */
[----:B------:R-:W4:Y:S04]  /*361a0*/  LDL.LU R22, [R1+0xe64] ;  /* 0x000e640001167983 */ /* 0x000f280000300800 */
[----:B------:R0:W-:Y:S04]  /*361b0*/  STL [R1+0x94], R21 ;  /* 0x0000941501007387 */ /* 0x0001e80000100800 */
[----:B0-----:R-:W4:Y:S04]  /*361c0*/  LDL.LU R21, [R1+0xe60] ;  /* 0x000e600001157983 */ /* 0x001f280000300800 */
[----:B------:R-:W4:Y:S04]  /*361d0*/  LDL.LU R20, [R1+0xe5c] ;  /* 0x000e5c0001147983 */ /* 0x000f280000300800 */
[----:B------:R0:W-:Y:S04]  /*361e0*/  STL [R1+0x90], R19 ;  /* 0x0000901301007387 */ /* 0x0001e80000100800 */
[----:B0-----:R-:W4:Y:S04]  /*361f0*/  LDL.LU R19, [R1+0xe58] ;  /* 0x000e580001137983 */ /* 0x001f280000300800 */
[----:B------:R-:W4:Y:S04]  /*36200*/  LDL.LU R18, [R1+0xe54] ;  /* 0x000e540001127983 */ /* 0x000f280000300800 */
[----:B------:R-:W-:Y:S04]  /*36210*/  STL [R1+0x8c], R29 ;  /* 0x00008c1d01007387 */ /* 0x000fe80000100800 */
[----:B------:R-:W-:Y:S04]  /*36220*/  STL [R1+0x88], R4 ;  /* 0x0000880401007387 */ /* 0x000fe80000100800 */
[----:B------:R0:W-:Y:S04]  /*36230*/  STL [R1+0x84], R3 ;  /* 0x0000840301007387 */ /* 0x0001e80000100800 */
[----:B------:R1:W-:Y:S01]  /*36240*/  STL [R1+0x80], R2 ;  /* 0x0000800201007387 */ /* 0x0003e20000100800 */
[----:B0-----:R-:W-:-:S03]  /*36250*/  F2FP.PACK_AB R3, R24, R25 ;  /* 0x000000191803723e */ /* 0x001fc600000000ff */
[----:B------:R0:W-:Y:S04]  /*36260*/  STL [R1+0x7c], R0 ;  /* 0x00007c0001007387 */ /* 0x0001e80000100800 */
[----:B------:R-:W-:Y:S01]  /*36270*/  STL [R1+0x78], R3 ;  /* 0x0000780301007387 */ /* 0x000fe20000100800 */
[----:B-1----:R-:W-:-:S03]  /*36280*/  F2FP.PACK_AB R2, R26, R27 ;  /* 0x0000001b1a02723e */ /* 0x002fc600000000ff */
[----:B------:R-:W4:Y:S01]  /*36290*/  LDL.LU R17, [R1+0x29c] ;  /* 0x00029c0001117983 */ /* 0x000f220000300800 */
[----:B0-----:R-:W-:-:S03]  /*362a0*/  F2FP.PACK_AB R0, R6, R7 ;  /* 0x000000070600723e */ /* 0x001fc600000000ff */
[----:B------:R-:W-:Y:S04]  /*362b0*/  STL [R1+0x74], R2 ;  /* 0x0000740201007387 */ /* 0x000fe80000100800 */
[----:B------:R-:W-:Y:S04]  /*362c0*/  STL [R1+0x70], R0 ;  /* 0x0000700001007387 */ /* 0x000fe80000100800 */
[----:B------:R-:W4:Y:S01]  /*362d0*/  LDL.LU R16, [R1+0x2ac] ;  /* 0x0002ac0001107983 */ /* 0x000f220000300800 */
[----:B------:R-:W-:Y:S02]  /*362e0*/  F2FP.PACK_AB R27, R8, R9 ;  /* 0x00000009081b723e */ /* 0x000fe400000000ff */
[----:B------:R-:W-:-:S03]  /*362f0*/  F2FP.PACK_AB R26, R10, R11 ;  /* 0x0000000b0a1a723e */ /* 0x000fc600000000ff */
[----:B------:R-:W-:Y:S04]  /*36300*/  STL [R1+0xd78], R27 ;  /* 0x000d781b01007387 */ /* 0x000fe80000100800 */
[----:B------:R0:W-:Y:S04]  /*36310*/  STL [R1+0xd7c], R26 ;  /* 0x000d7c1a01007387 */ /* 0x0001e80000100800 */
[----:B0-----:R-:W4:Y:S01]  /*36320*/  LDL.LU R26, [R1+0x2a4] ;  /* 0x0002a400011a7983 */ /* 0x001f220000300800 */
[----:B---3--:R-:W-:-:S05]  /*36330*/  F2FP.PACK_AB R25, R15, R14 ;  /* 0x0000000e0f19723e */ /* 0x008fca00000000ff */
[----:B------:R0:W-:Y:S04]  /*36340*/  STL [R1+0xd80], R25 ;  /* 0x000d801901007387 */ /* 0x0001e80000100800 */
[----:B0-----:R-:W3:Y:S04]  /*36350*/  LDL.LU R25, [R1+0x294] ;  /* 0x0002940001197983 */ /* 0x001ee80000300800 */
[----:B------:R-:W3:Y:S04]  /*36360*/  LDL.LU R27, [R1+0x2b4] ;  /* 0x0002b400011b7983 */ /* 0x000ee80000300800 */
[----:B------:R-:W3:Y:S04]  /*36370*/  LDL.LU R29, [R1+0x2c4] ;  /* 0x0002c400011d7983 */ /* 0x000ee80000300800 */
[----:B------:R-:W3:Y:S01]  /*36380*/  LDL.LU R3, [R1+0x39c] ;  /* 0x00039c0001037983 */ /* 0x000ee20000300800 */
[----:B--2---:R-:W-:-:S03]  /*36390*/  F2FP.PACK_AB R24, R13, R12 ;  /* 0x0000000c0d18723e */ /* 0x004fc600000000ff */
[----:B------:R-:W2:Y:S04]  /*363a0*/  LDL.LU R15, [R1+0x398] ;  /* 0x00039800010f7983 */ /* 0x000ea80000300800 */
        /* <DEDUP_REMOVED lines=14> */
[----:B------:R0:W-:Y:S04]  /*36490*/  STL [R1+0xd84], R24 ;  /* 0x000d841801007387 */ /* 0x0001e80000100800 */
[----:B0-----:R-:W2:Y:S01]  /*364a0*/  LDL.LU R24, [R1+0x2cc] ;  /* 0x0002cc0001187983 */ /* 0x001ea20000300800 */
[----:B----4-:R-:W-:-:S03]  /*364b0*/  F2FP.PACK_AB R23, R17, R23 ;  /* 0x000000171117723e */ /* 0x010fc600000000ff */
[----:B------:R-:W4:Y:S04]  /*364c0*/  LDL.LU R17, [R1+0xe50] ;  /* 0x000e500001117983 */ /* 0x000f280000300800 */
[----:B------:R0:W-:Y:S01]  /*364d0*/  STL [R1+0xd88], R23 ;  /* 0x000d881701007387 */ /* 0x0001e20000100800 */
[----:B------:R-:W-:-:S03]  /*364e0*/  F2FP.PACK_AB R22, R16, R22 ;  /* 0x000000161016723e */ /* 0x000fc600000000ff */
[----:B0-----:R-:W4:Y:S04]  /*364f0*/  LDL.LU R23, [R1+0x2bc] ;  /* 0x0002bc0001177983 */ /* 0x001f280000300800 */
[----:B------:R-:W4:Y:S04]  /*36500*/  LDL.LU R16, [R1+0xe4c] ;  /* 0x000e4c0001107983 */ /* 0x000f280000300800 */
[----:B------:R-:W-:Y:S01]  /*36510*/  STL [R1+0xd8c], R22 ;  /* 0x000d8c1601007387 */ /* 0x000fe20000100800 */
[----:B------:R-:W-:Y:S02]  /*36520*/  F2FP.PACK_AB R18, R26, R18 ;  /* 0x000000121a12723e */ /* 0x000fe400000000ff */
[----:B---3--:R-:W-:-:S02]  /*36530*/  F2FP.PACK_AB R19, R25, R19 ;  /* 0x000000131913723e */ /* 0x008fc400000000ff */
[----:B--2---:R-:W-:Y:S02]  /*36540*/  F2FP.PACK_AB R15, R3, R15 ;  /* 0x0000000f030f723e */ /* 0x004fe400000000ff */
[----:B------:R-:W-:Y:S02]  /*36550*/  F2FP.PACK_AB R14, R4, R14 ;  /* 0x0000000e040e723e */ /* 0x000fe400000000ff */
[----:B------:R-:W-:Y:S02]  /*36560*/  F2FP.PACK_AB R13, R5, R13 ;  /* 0x0000000d050d723e */ /* 0x000fe400000000ff */
[----:B------:R-:W-:Y:S02]  /*36570*/  F2FP.PACK_AB R12, R2, R12 ;  /* 0x0000000c020c723e */ /* 0x000fe400000000ff */
[----:B------:R-:W-:Y:S02]  /*36580*/  F2FP.PACK_AB R11, R28, R11 ;  /* 0x0000000b1c0b723e */ /* 0x000fe400000000ff */
[----:B------:R-:W-:-:S02]  /*36590*/  F2FP.PACK_AB R10, R0, R10 ;  /* 0x0000000a000a723e */ /* 0x000fc400000000ff */
[----:B------:R-:W-:Y:S02]  /*365a0*/  F2FP.PACK_AB R9, R6, R9 ;  /* 0x000000090609723e */ /* 0x000fe400000000ff */
[----:B------:R-:W-:Y:S02]  /*365b0*/  F2FP.PACK_AB R20, R24, R20 ;  /* 0x000000141814723e */ /* 0x000fe400000000ff */
[----:B----4-:R-:W-:Y:S02]  /*365c0*/  F2FP.PACK_AB R17, R27, R17 ;  /* 0x000000111b11723e */ /* 0x010fe400000000ff */
[----:B------:R-:W-:Y:S02]  /*365d0*/  F2FP.PACK_AB R21, R23, R21 ;  /* 0x000000151715723e */ /* 0x000fe400000000ff */
[----:B------:R-:W-:-:S03]  /*365e0*/  F2FP.PACK_AB R16, R29, R16 ;  /* 0x000000101d10723e */ /* 0x000fc600000000ff */
        /* <DEDUP_REMOVED lines=9> */
[----:B------:R-:W-:-:S03]  /*36680*/  F2FP.PACK_AB R8, R7, R8 ;  /* 0x000000080708723e */ /* 0x000fc600000000ff */
[----:B------:R-:W-:Y:S04]  /*36690*/  STL [R1+0xdb4], R12 ;  /* 0x000db40c01007387 */ /* 0x000fe80000100800 */
[----:B------:R-:W-:Y:S04]  /*366a0*/  STL [R1+0xdb8], R11 ;  /* 0x000db80b01007387 */ /* 0x000fe80000100800 */
[----:B------:R-:W-:Y:S04]  /*366b0*/  STL [R1+0xdbc], R10 ;  /* 0x000dbc0a01007387 */ /* 0x000fe80000100800 */
[----:B------:R-:W-:Y:S04]  /*366c0*/  STL [R1+0xdc0], R9 ;  /* 0x000dc00901007387 */ /* 0x000fe80000100800 */
[----:B------:R-:W2:Y:S04]  /*366d0*/  LDL.LU R7, [R1+0x438] ;  /* 0x0004380001077983 */ /* 0x000ea80000300800 */
[----:B------:R-:W3:Y:S04]  /*366e0*/  LDL.LU R5, [R1+0x44c] ;  /* 0x00044c0001057983 */ /* 0x000ee80000300800 */
[----:B---3--:R0:W-:Y:S04]  /*366f0*/  STL [R1+0xe48], R5 ;  /* 0x000e480501007387 */ /* 0x0081e80000100800 */
[----:B0-----:R-:W2:Y:S04]  /*36700*/  LDL.LU R5, [R1+0x43c] ;  /* 0x00043c0001057983 */ /* 0x001ea80000300800 */
[----:B------:R-:W3:Y:S04]  /*36710*/  LDL.LU R6, [R1+0x448] ;  /* 0x0004480001067983 */ /* 0x000ee80000300800 */
[----:B------:R-:W4:Y:S04]  /*36720*/  LDL.LU R4, [R1+0x45c] ;  /* 0x00045c0001047983 */ /* 0x000f280000300800 */
[----:B------:R0:W-:Y:S04]  /*36730*/  STL [R1+0xdc4], R8 ;  /* 0x000dc40801007387 */ /* 0x0001e80000100800 */
        /* <DEDUP_REMOVED lines=31> */
[----:B------:R-:W2:Y:S04]  /*36930*/  LDL.LU R9, [R1+0x64c] ;  /* 0x00064c0001097983 */ /* 0x000ea80000300800 */
        /* <DEDUP_REMOVED lines=27> */
[----:B0-----:R-:W2:Y:S01]  /*36af0*/  LDL.LU R9, [R1+0x444] ;  /* 0x0004440001097983 */ /* 0x001ea20000300800 */
[----:B------:R-:W-:-:S03]  /*36b00*/  F2FP.PACK_AB R7, R5, R7 ;  /* 0x000000070507723e */ /* 0x000fc600000000ff */
[----:B--2---:R0:W-:Y:S04]  /*36b10*/  STL [R1+0xe38], R9 ;  /* 0x000e380901007387 */ /* 0x0041e80000100800 */
[----:B0-----:R-:W2:Y:S04]  /*36b20*/  LDL.LU R9, [R1+0x434] ;  /* 0x0004340001097983 */ /* 0x001ea80000300800 */
        /* <DEDUP_REMOVED lines=23> */
[----:B------:R-:W3:Y:S02]  /*36ca0*/  LDL.LU R5, [R1+0xe48] ;  /* 0x000e480001057983 */ /* 0x000ee40000300800 */
[----:B---3--:R-:W-:-:S02]  /*36cb0*/  F2FP.PACK_AB R6, R5, R6 ;  /* 0x000000060506723e */ /* 0x008fc400000000ff */
[----:B------:R-:W4:Y:S02]  /*36cc0*/  LDL.LU R5, [R1+0xe44] ;  /* 0x000e440001057983 */ /* 0x000f240000300800 */
[----:B----4-:R-:W-:Y:S02]  /*36cd0*/  F2FP.PACK_AB R5, R4, R5 ;  /* 0x000000050405723e */ /* 0x010fe400000000ff */
[----:B------:R-:W3:Y:S02]  /*36ce0*/  LDL.LU R4, [R1+0xe40] ;  /* 0x000e400001047983 */ /* 0x000ee40000300800 */
[----:B---3--:R-:W-:Y:S02]  /*36cf0*/  F2FP.PACK_AB R4, R8, R4 ;  /* 0x000000040804723e */ /* 0x008fe400000000ff */
[----:B------:R-:W2:Y:S02]  /*36d00*/  LDL.LU R8, [R1+0xe3c] ;  /* 0x000e3c0001087983 */ /* 0x000ea40000300800 */
        /* <DEDUP_REMOVED lines=14> */
[----:B------:R0:W-:Y:S04]  /*36df0*/  STL [R1], R8 ;  /* 0x0000000801007387 */ /* 0x0001e80000100800 */
        /* <DEDUP_REMOVED lines=43> */
[----:B------:R-:W-:-:S03]  /*370b0*/  F2FP.PACK_AB R12, R11, R12 ;  /* 0x0000000c0b0c723e */ /* 0x000fc600000000ff */
[----:B------:R0:W-:Y:S01]  /*370c0*/  STL [R1+0x34], R8 ;  /* 0x0000340801007387 */ /* 0x0001e20000100800 */
[----:B------:R-:W-:Y:S02]  /*370d0*/  F2FP.PACK_AB R14, R13, R14 ;  /* 0x0000000e0d0e723e */ /* 0x000fe400000000ff */
[----:B------:R-:W-:Y:S01]  /*370e0*/  F2FP.PACK_AB R16, R15, R16 ;  /* 0x000000100f10723e */ /* 0x000fe200000000ff */
[----:B0-----:R0:W5:Y:S01]  /*370f0*/  LDL.LU R8, [R1+0xdc4] ;  /* 0x000dc40001087983 */ /* 0x0011620000300800 */
[----:B------:R-:W-:Y:S02]  /*37100*/  F2FP.PACK_AB R18, R17, R18 ;  /* 0x000000121112723e */ /* 0x000fe400000000ff */
[----:B------:R-:W-:Y:S02]  /*37110*/  F2FP.PACK_AB R20, R19, R20 ;  /* 0x000000141314723e */ /* 0x000fe400000000ff */
[----:B------:R-:W-:Y:S02]  /*37120*/  F2FP.PACK_AB R22, R21, R22 ;  /* 0x000000161516723e */ /* 0x000fe400000000ff */
[----:B------:R-:W-:-:S02]  /*37130*/  F2FP.PACK_AB R24, R23, R24 ;  /* 0x000000181718723e */ /* 0x000fc400000000ff */
[----:B------:R-:W-:Y:S02]  /*37140*/  F2FP.PACK_AB R26, R25, R26 ;  /* 0x0000001a191a723e */ /* 0x000fe400000000ff */
[----:B------:R-:W-:Y:S02]  /*37150*/  F2FP.PACK_AB R3, R27, R3 ;  /* 0x000000031b03723e */ /* 0x000fe400000000ff */
[----:B------:R-:W-:Y:S02]  /*37160*/  F2FP.PACK_AB R2, R29, R2 ;  /* 0x000000021d02723e */ /* 0x000fe400000000ff */
[----:B--2---:R-:W-:Y:S02]  /*37170*/  F2FP.PACK_AB R10, R9, R10 ;  /* 0x0000000a090a723e */ /* 0x004fe400000000ff */
[----:B------:R0:W5:Y:S04]  /*37180*/  LDL.LU R9, [R1+0xdc0] ;  /* 0x000dc00001097983 */ /* 0x0001680000300800 */
[----:B------:R1:W-:Y:S04]  /*37190*/  STL [R1+0x30], R10 ;  /* 0x0000300a01007387 */ /* 0x0003e80000100800 */
[----:B-1----:R0:W5:Y:S04]  /*371a0*/  LDL.LU R10, [R1+0xdbc] ;  /* 0x000dbc00010a7983 */ /* 0x0021680000300800 */
        /* <DEDUP_REMOVED lines=26> */
[----:B-1----:R-:W2:Y:S04]  /*37350*/  LDL.LU R3, [R1+0xd74] ;  /* 0x000d740001037983 */ /* 0x002ea80000300800 */
[----:B------:R-:W2:Y:S04]  /*37360*/  LDL.LU R29, [R1+0xd70] ;  /* 0x000d7000011d7983 */ /* 0x000ea80000300800 */
[----:B------:R1:W-:Y:S02]  /*37370*/  STL [R1+0x68], R2 ;  /* 0x0000680201007387 */ /* 0x0003e40000100800 */
[----:B-1----:R-:W-:-:S02]  /*37380*/  F2FP.PACK_AB R2, R28, R0 ;  /* 0x000000001c02723e */ /* 0x002fc400000000ff */
[----:B--2---:R-:W-:-:S05]  /*37390*/  F2FP.PACK_AB R0, R29, R3 ;  /* 0x000000031d00723e */ /* 0x004fca00000000ff */
[----:B------:R0:W-:Y:S04]  /*373a0*/  STL [R1+0x60], R0 ;  /* 0x0000600001007387 */ /* 0x0001e80000100800 */
[----:B------:R0:W-:Y:S02]  /*373b0*/  STL [R1+0x64], R2 ;  /* 0x0000640201007387 */ /* 0x0001e40000100800 */
.L_x_0:
[----:B------:R-:W-:Y:S04]  /*373c0*/  STL.64 [R1+0xec0], R6 ;  /* 0x000ec00601007387 */ /* 0x000fe80000100a00 */
[----:B------:R-:W-:Y:S04]  /*373d0*/  STL.64 [R1+0xeb8], R4 ;  /* 0x000eb80401007387 */ /* 0x000fe80000100a00 */
[----:B-----5:R-:W-:Y:S04]  /*373e0*/  STL.64 [R1+0xeb0], R10 ;  /* 0x000eb00a01007387 */ /* 0x020fe80000100a00 */
[----:B------:R-:W-:Y:S04]  /*373f0*/  STL.64 [R1+0xea8], R8 ;  /* 0x000ea80801007387 */ /* 0x000fe80000100a00 */
[----:B------:R-:W-:Y:S04]  /*37400*/  STL.64 [R1+0xea0], R14 ;  /* 0x000ea00e01007387 */ /* 0x000fe80000100a00 */
[----:B------:R2:W-:Y:S04]  /*37410*/  STL.64 [R1+0xe98], R12 ;  /* 0x000e980c01007387 */ /* 0x0005e80000100a00 */
[----:B--2---:R-:W2:Y:S04]  /*37420*/  LDL.LU R12, [R1+0x30] ;  /* 0x00003000010c7983 */ /* 0x004ea80000300800 */
[----:B------:R-:W2:Y:S04]  /*37430*/  LDL.LU R13, [R1+0x34] ;  /* 0x00003400010d7983 */ /* 0x000ea80000300800 */
[----:B------:R-:W3:Y:S04]  /*37440*/  LDL.LU R14, [R1+0x38] ;  /* 0x00003800010e7983 */ /* 0x000ee80000300800 */
[----:B------:R-:W3:Y:S04]  /*37450*/  LDL.LU R15, [R1+0x3c] ;  /* 0x00003c00010f7983 */ /* 0x000ee80000300800 */
[----:B------:R-:W4:Y:S04]  /*37460*/  LDL.LU R3, [R1+0x4] ;  /* 0x0000040001037983 */ /* 0x000f280000300800 */
[----:B0-----:R-:W4:Y:S04]  /*37470*/  LDL.LU R2, [R1+0x8] ;  /* 0x0000080001027983 */ /* 0x001f280000300800 */
[----:B------:R-:W4:Y:S04]  /*37480*/  LDL.LU R0, [R1+0xc] ;  /* 0x00000c0001007983 */ /* 0x000f280000300800 */
[----:B-1----:R-:W0:Y:S04]  /*37490*/  S2R R28, SR_TID.X ;  /* 0x00000000001c7919 */ /* 0x002e280000002100 */
[----:B------:R-:W1:Y:S04]  /*374a0*/  S2R R29, SR_TID.X ;  /* 0x00000000001d7919 */ /* 0x000e680000002100 */
[----:B------:R-:W-:Y:S06]  /*374b0*/  BAR.SYNC.DEFER_BLOCKING 0x0 ;  /* 0x0000000000007b1d */ /* 0x000fec0000010000 */
[----:B---3--:R-:W-:Y:S04]  /*374c0*/  STL.64 [R1+0xed0], R14 ;  /* 0x000ed00e01007387 */ /* 0x008fe80000100a00 */
[----:B--2---:R2:W-:Y:S04]  /*374d0*/  STL.64 [R1+0xec8], R12 ;  /* 0x000ec80c01007387 */ /* 0x0045e80000100a00 */
        /* <DEDUP_REMOVED lines=8> */
[----:B--2---:R-:W2:Y:S04]  /*37560*/  LDL.LU R12, [R1+0x60] ;  /* 0x00006000010c7983 */ /* 0x004ea80000300800 */
[----:B------:R-:W2:Y:S04]  /*37570*/  LDL.LU R13, [R1+0x64] ;  /* 0x00006400010d7983 */ /* 0x000ea80000300800 */
[----:B------:R-:W2:Y:S04]  /*37580*/  LDL.LU R14, [R1+0x68] ;  /* 0x00006800010e7983 */ /* 0x000ea80000300800 */
[----:B------:R-:W2:Y:S04]  /*37590*/  LDL.LU R15, [R1+0x6c] ;  /* 0x00006c00010f7983 */ /* 0x000ea80000300800 */
[----:B------:R-:W-:Y:S04]  /*375a0*/  STL.64 [R1+0xe90], R18 ;  /* 0x000e901201007387 */ /* 0x000fe80000100a00 */
[----:B------:R0:W-:Y:S04]  /*375b0*/  STL.64 [R1+0xe88], R16 ;  /* 0x000e881001007387 */ /* 0x0001e80000100a00 */
[----:B0-----:R-:W3:Y:S04]  /*375c0*/  LDL.LU R16, [R1+0x20] ;  /* 0x0000200001107983 */ /* 0x001ee80000300800 */
[----:B------:R-:W3:Y:S04]  /*375d0*/  LDL.LU R17, [R1+0x24] ;  /* 0x0000240001117983 */ /* 0x000ee80000300800 */
[----:B------:R-:W3:Y:S04]  /*375e0*/  LDL.LU R18, [R1+0x28] ;  /* 0x0000280001127983 */ /* 0x000ee80000300800 */
[----:B------:R-:W3:Y:S04]  /*375f0*/  LDL.LU R19, [R1+0x2c] ;  /* 0x00002c0001137983 */ /* 0x000ee80000300800 */
[----:B------:R-:W-:Y:S04]  /*37600*/  STL.64 [R1+0xe80], R22 ;  /* 0x000e801601007387 */ /* 0x000fe80000100a00 */
[----:B------:R0:W-:Y:S04]  /*37610*/  STL.64 [R1+0xe78], R20 ;  /* 0x000e781401007387 */ /* 0x0001e80000100a00 */
[----:B0-----:R-:W3:Y:S04]  /*37620*/  LDL.LU R20, [R1+0x10] ;  /* 0x0000100001147983 */ /* 0x001ee80000300800 */
[----:B------:R-:W3:Y:S04]  /*37630*/  LDL.LU R21, [R1+0x14] ;  /* 0x0000140001157983 */ /* 0x000ee80000300800 */
[----:B------:R-:W3:Y:S04]  /*37640*/  LDL.LU R22, [R1+0x18] ;  /* 0x0000180001167983 */ /* 0x000ee80000300800 */
[----:B------:R-:W3:Y:S04]  /*37650*/  LDL.LU R23, [R1+0x1c] ;  /* 0x00001c0001177983 */ /* 0x000ee80000300800 */
[----:B------:R4:W-:Y:S04]  /*37660*/  STL.64 [R1+0xe70], R26 ;  /* 0x000e701a01007387 */ /* 0x0009e80000100a00 */
[----:B------:R0:W-:Y:S01]  /*37670*/  STL.64 [R1+0xe68], R24 ;  /* 0x000e681801007387 */ /* 0x0001e20000100a00 */
[----:B----4-:R-:W-:-:S02]  /*37680*/  IMAD.MOV.U32 R27, RZ, RZ, R0 ;  /* 0x000000ffff1b7224 */ /* 0x010fc400078e0000 */
[----:B0-----:R-:W-:Y:S01]  /*37690*/  IMAD.MOV.U32 R25, RZ, RZ, R3 ;  /* 0x000000ffff197224 */ /* 0x001fe200078e0003 */
[----:B-1----:R-:W-:Y:S01]  /*376a0*/  LOP3.LUT R29, R29, 0x180, RZ, 0xc0, !PT ;  /* 0x000001801d1d7812 */ /* 0x002fe200078ec0ff */
[C---:B------:R-:W-:Y:S01]  /*376b0*/  IMAD.SHL.U32 R3, R28.reuse, 0x20, RZ ;  /* 0x000000201c037824 */ /* 0x040fe200078e00ff */
[----:B------:R-:W4:Y:S01]  /*376c0*/  LDL.LU R24, [R1] ;  /* 0x0000000001187983 */ /* 0x000f220000300800 */
[C---:B------:R-:W-:Y:S02]  /*376d0*/  IMAD.SHL.U32 R0, R28.reuse, 0x4, RZ ;  /* 0x000000041c007824 */ /* 0x040fe400078e00ff */
[----:B------:R-:W-:Y:S01]  /*376e0*/  IMAD.MOV.U32 R26, RZ, RZ, R2 ;  /* 0x000000ffff1a7224 */ /* 0x000fe200078e0002 */
[----:B------:R-:W-:Y:S01]  /*376f0*/  LOP3.LUT R3, R3, 0x60, RZ, 0xc0, !PT ;  /* 0x0000006003037812 */ /* 0x000fe200078ec0ff */
[----:B------:R-:W-:-:S03]  /*37700*/  IMAD.SHL.U32 R2, R28, 0x1000, RZ ;  /* 0x000010001c027824 */ /* 0x000fc600078e00ff */
[----:B------:R-:W-:Y:S01]  /*37710*/  LOP3.LUT R3, R3, 0x70, R0, 0x78, !PT ;  /* 0x0000007003037812 */ /* 0x000fe200078e7800 */
[----:B------:R-:W-:Y:S01]  /*37720*/  IMAD.SHL.U32 R0, R28, 0x100, RZ ;  /* 0x000001001c007824 */ /* 0x000fe200078e00ff */
[----:B------:R-:W-:-:S04]  /*37730*/  LOP3.LUT R2, R2, 0x18000, RZ, 0xc0, !PT ;  /* 0x0001800002027812 */ /* 0x000fc800078ec0ff */
[----:B------:R-:W-:-:S04]  /*37740*/  LOP3.LUT R0, R0, 0x6000, RZ, 0xc0, !PT ;  /* 0x0000600000007812 */ /* 0x000fc800078ec0ff */
[----:B------:R-:W-:-:S05]  /*37750*/  IADD3 R3, R3, R2, R0 ;  /* 0x0000000203037210 */ /* 0x000fca0007ffe000 */
[----:B------:R-:W-:-:S05]  /*37760*/  IMAD R3, R29, 0x2, R3 ;  /* 0x000000021d037824 */ /* 0x000fca00078e0203 */
[----:B--2---:R0:W-:Y:S04]  /*37770*/  STS.128 [R3], R12 ;  /* 0x0000000c03007388 */ /* 0x0041e80000000c00 */
[----:B0-----:R-:W2:Y:S04]  /*37780*/  LDL.LU.64 R14, [R1+0xed0] ;  /* 0x000ed000010e7983 */ /* 0x001ea80000300a00 */
[----:B------:R-:W2:Y:S01]  /*37790*/  LDL.LU.64 R12, [R1+0xec8] ;  /* 0x000ec800010c7983 */ /* 0x000ea20000300a00 */
[----:B------:R-:W-:-:S03]  /*377a0*/  LOP3.LUT R29, R28, 0x1ff, RZ, 0xc0, !PT ;  /* 0x000001ff1c1d7812 */ /* 0x000fc600078ec0ff */
[----:B---3--:R0:W-:Y:S04]  /*377b0*/  STS.128 [R3+0x80], R4 ;  /* 0x0000800403007388 */ /* 0x0081e80000000c00 */
[----:B------:R1:W-:Y:S04]  /*377c0*/  STS.128 [R3+0x400], R8 ;  /* 0x0004000803007388 */ /* 0x0003e80000000c00 */
[----:B0-----:R-:W3:Y:S04]  /*377d0*/  LDL.LU.64 R6, [R1+0xec0] ;  /* 0x000ec00001067983 */ /* 0x001ee80000300a00 */
[----:B------:R-:W3:Y:S01]  /*377e0*/  LDL.LU.64 R4, [R1+0xeb8] ;  /* 0x000eb80001047983 */ /* 0x000ee20000300a00 */
[----:B------:R-:W-:-:S03]  /*377f0*/  IMAD.SHL.U32 R28, R28, 0x4000, RZ ;  /* 0x000040001c1c7824 */ /* 0x000fc600078e00ff */
[----:B-1----:R-:W3:Y:S02]  /*37800*/  LDL.LU.64 R10, [R1+0xeb0] ;  /* 0x000eb000010a7983 */ /* 0x002ee40000300a00 */
[----:B------:R-:W-:Y:S02]  /*37810*/  LOP3.LUT R28, R28, 0x18000, RZ, 0xc0, !PT ;  /* 0x000180001c1c7812 */ /* 0x000fe400078ec0ff */
[----:B------:R-:W3:Y:S03]  /*37820*/  LDL.LU.64 R8, [R1+0xea8] ;  /* 0x000ea80001087983 */ /* 0x000ee60000300a00 */
[----:B------:R-:W-:Y:S01]  /*37830*/  IMAD R28, R29, 0x10, R28 ;  /* 0x000000101d1c7824 */ /* 0x000fe200078e021c */
[----:B--2---:R0:W-:Y:S04]  /*37840*/  STS.128 [R3+0x480], R12 ;  /* 0x0004800c03007388 */ /* 0x0041e80000000c00 */
[----:B0-----:R-:W2:Y:S04]  /*37850*/  LDL.LU.64 R14, [R1+0xea0] ;  /* 0x000ea000010e7983 */ /* 0x001ea80000300a00 */
[----:B------:R-:W2:Y:S04]  /*37860*/  LDL.LU.64 R12, [R1+0xe98] ;  /* 0x000e9800010c7983 */ /* 0x000ea80000300a00 */
[----:B------:R0:W-:Y:S04]  /*37870*/  STS.128 [R3+0x800], R16 ;  /* 0x0008001003007388 */ /* 0x0001e80000000c00 */
[----:B------:R1:W-:Y:S04]  /*37880*/  STS.128 [R3+0x880], R20 ;  /* 0x0008801403007388 */ /* 0x0003e80000000c00 */
[----:B----4-:R4:W-:Y:S04]  /*37890*/  STS.128 [R3+0xc00], R24 ;  /* 0x000c001803007388 */ /* 0x0109e80000000c00 */
[----:B0-----:R-:W2:Y:S04]  /*378a0*/  LDL.LU.64 R18, [R1+0xe90] ;  /* 0x000e900001127983 */ /* 0x001ea80000300a00 */
[----:B------:R-:W2:Y:S04]  /*378b0*/  LDL.LU.64 R16, [R1+0xe88] ;  /* 0x000e880001107983 */ /* 0x000ea80000300a00 */
[----:B-1----:R-:W2:Y:S04]  /*378c0*/  LDL.LU.64 R22, [R1+0xe80] ;  /* 0x000e800001167983 */ /* 0x002ea80000300a00 */
[----:B------:R-:W2:Y:S04]  /*378d0*/  LDL.LU.64 R20, [R1+0xe78] ;  /* 0x000e780001147983 */ /* 0x000ea80000300a00 */
[----:B----4-:R-:W4:Y:S04]  /*378e0*/  LDL.LU.64 R26, [R1+0xe70] ;  /* 0x000e7000011a7983 */ /* 0x010f280000300a00 */
[----:B------:R-:W4:Y:S04]  /*378f0*/  LDL.LU.64 R24, [R1+0xe68] ;  /* 0x000e680001187983 */ /* 0x000f280000300a00 */
[----:B---3--:R0:W-:Y:S04]  /*37900*/  STS.128 [R3+0xc80], R4 ;  /* 0x000c800403007388 */ /* 0x0081e80000000c00 */
[----:B------:R1:W-:Y:S04]  /*37910*/  STS.128 [R3+0x1000], R8 ;  /* 0x0010000803007388 */ /* 0x0003e80000000c00 */
[----:B0-----:R-:W3:Y:S04]  /*37920*/  LDL.LU R4, [R1+0x90] ;  /* 0x0000900001047983 */ /* 0x001ee80000300800 */
[----:B------:R-:W3:Y:S04]  /*37930*/  LDL.LU R5, [R1+0x94] ;  /* 0x0000940001057983 */ /* 0x000ee80000300800 */
[----:B------:R-:W3:Y:S04]  /*37940*/  LDL.LU R6, [R1+0x98] ;  /* 0x0000980001067983 */ /* 0x000ee80000300800 */
[----:B------:R-:W3:Y:S04]  /*37950*/  LDL.LU R7, [R1+0x9c] ;  /* 0x00009c0001077983 */ /* 0x000ee80000300800 */
[----:B-1----:R-:W3:Y:S04]  /*37960*/  LDL.LU R8, [R1+0x80] ;  /* 0x0000800001087983 */ /* 0x002ee80000300800 */
[----:B------:R-:W3:Y:S04]  /*37970*/  LDL.LU R9, [R1+0x84] ;  /* 0x0000840001097983 */ /* 0x000ee80000300800 */
[----:B------:R-:W3:Y:S04]  /*37980*/  LDL.LU R10, [R1+0x88] ;  /* 0x00008800010a7983 */ /* 0x000ee80000300800 */
[----:B------:R-:W3:Y:S04]  /*37990*/  LDL.LU R11, [R1+0x8c] ;  /* 0x00008c00010b7983 */ /* 0x000ee80000300800 */
[----:B--2---:R0:W-:Y:S04]  /*379a0*/  STS.128 [R3+0x1080], R12 ;  /* 0x0010800c03007388 */ /* 0x0041e80000000c00 */
[----:B0-----:R-:W2:Y:S04]  /*379b0*/  LDL.LU R12, [R1+0x70] ;  /* 0x00007000010c7983 */ /* 0x001ea80000300800 */
[----:B------:R-:W2:Y:S04]  /*379c0*/  LDL.LU R13, [R1+0x74] ;  /* 0x00007400010d7983 */ /* 0x000ea80000300800 */
[----:B------:R-:W2:Y:S04]  /*379d0*/  LDL.LU R14, [R1+0x78] ;  /* 0x00007800010e7983 */ /* 0x000ea80000300800 */
[----:B------:R-:W2:Y:S04]  /*379e0*/  LDL.LU R15, [R1+0x7c] ;  /* 0x00007c00010f7983 */ /* 0x000ea80000300800 */
[----:B------:R-:W-:Y:S04]  /*379f0*/  STS.128 [R3+0x1400], R16 ;  /* 0x0014001003007388 */ /* 0x000fe80000000c00 */
[----:B------:R-:W-:Y:S04]  /*37a00*/  STS.128 [R3+0x1480], R20 ;  /* 0x0014801403007388 */ /* 0x000fe80000000c00 */
[----:B----4-:R0:W-:Y:S04]  /*37a10*/  STS.128 [R3+0x1800], R24 ;  /* 0x0018001803007388 */ /* 0x0101e80000000c00 */
[----:B---3--:R-:W-:Y:S04]  /*37a20*/  STS.128 [R3+0x1c80], R4 ;  /* 0x001c800403007388 */ /* 0x008fe80000000c00 */
[----:B------:R-:W-:Y:S01]  /*37a30*/  STS.128 [R3+0x1c00], R8 ;  /* 0x001c000803007388 */ /* 0x000fe20000000c00 */
[----:B0-----:R-:W-:-:S02]  /*37a40*/  LOP3.LUT R26, R28, 0x20, RZ, 0x3c, !PT ;  /* 0x000000201c1a7812 */ /* 0x001fc400078e3cff */
[C---:B------:R-:W-:Y:S02]  /*37a50*/  LOP3.LUT R27, R28.reuse, 0x40, RZ, 0x3c, !PT ;  /* 0x000000401c1b7812 */ /* 0x040fe400078e3cff */
[----:B------:R-:W-:Y:S01]  /*37a60*/  LOP3.LUT R29, R28, 0x60, RZ, 0x3c, !PT ;  /* 0x000000601c1d7812 */ /* 0x000fe200078e3cff */
[----:B--2---:R-:W-:Y:S04]  /*37a70*/  STS.128 [R3+0x1880], R12 ;  /* 0x0018800c03007388 */ /* 0x004fe80000000c00 */
[----:B------:R-:W-:Y:S06]  /*37a80*/  BAR.SYNC.DEFER_BLOCKING 0x0 ;  /* 0x0000000000007b1d */ /* 0x000fec0000010000 */
[----:B------:R-:W0:Y:S04]  /*37a90*/  LDS.128 R4, [R28] ;  /* 0x000000001c047984 */ /* 0x000e280000000c00 */
[----:B------:R-:W1:Y:S04]  /*37aa0*/  LDS.128 R12, [R28+0x2000] ;  /* 0x002000001c0c7984 */ /* 0x000e680000000c00 */
[----:B------:R-:W2:Y:S04]  /*37ab0*/  LDS.128 R8, [R28+0x4000] ;  /* 0x004000001c087984 */ /* 0x000ea80000000c00 */
[----:B------:R-:W-:Y:S04]  /*37ac0*/  LDS.128 R16, [R29+0x4000] ;  /* 0x004000001d107984 */ /* 0x000fe80000000c00 */
[----:B0-----:R-:W-:Y:S01]  /*37ad0*/  STL [R1+0x44], R5 ;  /* 0x0000440501007387 */ /* 0x001fe20000100800 */
[----:B------:R-:W-:-:S03]  /*37ae0*/  IMAD.MOV.U32 R24, RZ, RZ, R4 ;  /* 0x000000ffff187224 */ /* 0x000fc600078e0004 */
[----:B------:R-:W-:Y:S04]  /*37af0*/  STL.64 [R1+0x48], R6 ;  /* 0x0000480601007387 */ /* 0x000fe80000100a00 */
[----:B------:R-:W0:Y:S04]  /*37b00*/  LDS.128 R4, [R28+0x6000] ;  /* 0x006000001c047984 */ /* 0x000e280000000c00 */
[----:B-1----:R-:W-:Y:S04]  /*37b10*/  STL.64 [R1+0x80], R12 ;  /* 0x0000800c01007387 */ /* 0x002fe80000100a00 */
[----:B------:R-:W-:Y:S04]  /*37b20*/  STL.64 [R1+0x88], R14 ;  /* 0x0000880e01007387 */ /* 0x000fe80000100a00 */
[----:B------:R-:W-:Y:S04]  /*37b30*/  STL [R1+0xd78], R28 ;  /* 0x000d781c01007387 */ /* 0x000fe80000100800 */
[----:B--2---:R-:W-:Y:S04]  /*37b40*/  STL.64 [R1+0x90], R8 ;  /* 0x0000900801007387 */ /* 0x004fe80000100a00 */
[----:B------:R-:W-:Y:S04]  /*37b50*/  STL.64 [R1+0x98], R10 ;  /* 0x0000980a01007387 */ /* 0x000fe80000100a00 */
[----:B------:R-:W1:Y:S04]  /*37b60*/  LDS.128 R12, [R26] ;  /* 0x000000001a0c7984 */ /* 0x000e680000000c00 */
[----:B------:R-:W-:Y:S04]  /*37b70*/  LDS.128 R8, [R26+0x2000] ;  /* 0x002000001a087984 */ /* 0x000fe80000000c00 */
[----:B0-----:R-:W-:Y:S04]  /*37b80*/  STL.64 [R1+0x70], R4 ;  /* 0x0000700401007387 */ /* 0x001fe80000100a00 */
[----:B------:R-:W-:Y:S04]  /*37b90*/  STL.64 [R1+0x78], R6 ;  /* 0x0000780601007387 */ /* 0x000fe80000100a00 */
[----:B------:R-:W0:Y:S04]  /*37ba0*/  LDS.128 R4, [R26+0x4000] ;  /* 0x004000001a047984 */ /* 0x000e280000000c00 */
[----:B-1----:R-:W-:Y:S04]  /*37bb0*/  STL.64 [R1+0x50], R12 ;  /* 0x0000500c01007387 */ /* 0x002fe80000100a00 */
[----:B------:R-:W-:Y:S04]  /*37bc0*/  STL.64 [R1+0x58], R14 ;  /* 0x0000580e01007387 */ /* 0x000fe80000100a00 */
[----:B------:R-:W-:Y:S04]  /*37bd0*/  LDS.128 R12, [R27+0x6000] ;  /* 0x006000001b0c7984 */ /* 0x000fe80000000c00 */
[----:B0-----:R-:W-:Y:S01]  /*37be0*/  STL.64 [R1+0x30], R4 ;  /* 0x0000300401007387 */ /* 0x001fe20000100a00 */
[----:B------:R-:W-:-:S03]  /*37bf0*/  IMAD.MOV.U32 R28, RZ, RZ, R7 ;  /* 0x000000ffff1c7224 */ /* 0x000fc600078e0007 */
[----:B------:R-:W-:Y:S04]  /*37c00*/  STL.64 [R1+0x60], R8 ;  /* 0x0000600801007387 */ /* 0x000fe80000100a00 */
[----:B------:R-:W-:Y:S04]  /*37c10*/  STL.64 [R1+0x68], R10 ;  /* 0x0000680a01007387 */ /* 0x000fe80000100a00 */
[----:B------:R-:W-:Y:S04]  /*37c20*/  STL [R1+0x38], R6 ;  /* 0x0000380601007387 */ /* 0x000fe80000100800 */
[----:B------:R-:W0:Y:S04]  /*37c30*/  LDS.128 R4, [R26+0x6000] ;  /* 0x006000001a047984 */ /* 0x000e280000000c00 */
[----:B------:R-:W2:Y:S04]  /*37c40*/  LDL.LU R20, [R1+0xb0] ;  /* 0x0000b00001147983 */ /* 0x000ea80000300800 */
[----:B------:R-:W2:Y:S04]  /*37c50*/  LDL.LU R21, [R1+0xb4] ;  /* 0x0000b40001157983 */ /* 0x000ea80000300800 */
[----:B------:R-:W2:Y:S04]  /*37c60*/  LDL.LU R22, [R1+0xb8] ;  /* 0x0000b80001167983 */ /* 0x000ea80000300800 */
[----:B------:R-:W2:Y:S04]  /*37c70*/  LDL.LU R23, [R1+0xbc] ;  /* 0x0000bc0001177983 */ /* 0x000ea80000300800 */
[----:B------:R-:W-:Y:S04]  /*37c80*/  STL [R1+0xd7c], R28 ;  /* 0x000d7c1c01007387 */ /* 0x000fe80000100800 */
[----:B------:R-:W-:Y:S04]  /*37c90*/  STL [R1+0xd80], R26 ;  /* 0x000d801a01007387 */ /* 0x000fe80000100800 */
[----:B------:R-:W-:Y:S04]  /*37ca0*/  LDS.128 R8, [R27] ;  /* 0x000000001b087984 */ /* 0x000fe80000000c00 */
[----:B0-----:R-:W-:Y:S04]  /*37cb0*/  STL.64 [R1+0x20], R4 ;  /* 0x0000200401007387 */ /* 0x001fe80000100a00 */
[----:B------:R-:W-:Y:S04]  /*37cc0*/  STL.64 [R1+0x28], R6 ;  /* 0x0000280601007387 */ /* 0x000fe80000100a00 */
[----:B------:R-:W0:Y:S04]  /*37cd0*/  LDS.128 R4, [R27+0x2000] ;  /* 0x002000001b047984 */ /* 0x000e280000000c00 */
[----:B0-----:R-:W-:Y:S01]  /*37ce0*/  STL.64 [R1], R4 ;  /* 0x0000000401007387 */ /* 0x001fe20000100a00 */
[----:B------:R-:W-:-:S03]  /*37cf0*/  IMAD.MOV.U32 R28, RZ, RZ, R7 ;  /* 0x000000ffff1c7224 */ /* 0x000fc600078e0007 */
[----:B------:R-:W-:Y:S04]  /*37d00*/  STL.64 [R1+0x10], R8 ;  /* 0x0000100801007387 */ /* 0x000fe80000100a00 */
[----:B------:R-:W-:Y:S04]  /*37d10*/  STL.64 [R1+0x18], R10 ;  /* 0x0000180a01007387 */ /* 0x000fe80000100a00 */
[----:B------:R-:W-:Y:S04]  /*37d20*/  STL [R1+0x8], R6 ;  /* 0x0000080601007387 */ /* 0x000fe80000100800 */
[----:B------:R-:W0:Y:S04]  /*37d30*/  LDS.128 R4, [R27+0x4000] ;  /* 0x004000001b047984 */ /* 0x000e280000000c00 */
[----:B------:R-:W1:Y:S04]  /*37d40*/  LDS.128 R8, [R29] ;  /* 0x000000001d087984 */ /* 0x000e680000000c00 */
[----:B------:R-:W-:Y:S04]  /*37d50*/  STL [R1+0xd84], R28 ;  /* 0x000d841c01007387 */ /* 0x000fe80000100800 */
[----:B0-----:R-:W-:Y:S04]  /*37d60*/  STL [R1+0xe10], R5 ;  /* 0x000e100501007387 */ /* 0x001fe80000100800 */
[----:B------:R0:W-:Y:S04]  /*37d70*/  STL [R1+0xd8c], R6 ;  /* 0x000d8c0601007387 */ /* 0x0001e80000100800 */
[----:B0-----:R-:W3:Y:S04]  /*37d80*/  LDL R6, [R1+0x738] ;  /* 0x0007380001067983 */ /* 0x001ee80000100800 */
[----:B------:R-:W-:Y:S04]  /*37d90*/  STL [R1+0xd88], R7 ;  /* 0x000d880701007387 */ /* 0x000fe80000100800 */
[----:B-1----:R-:W-:Y:S04]  /*37da0*/  STL.64 [R1+0xd98], R10 ;  /* 0x000d980a01007387 */ /* 0x002fe80000100a00 */
[----:B------:R-:W-:Y:S04]  /*37db0*/  STL.64 [R1+0x1a0], R12 ;  /* 0x0001a00c01007387 */ /* 0x000fe80000100a00 */
[----:B------:R-:W-:Y:S04]  /*37dc0*/  STL.64 [R1+0x1a8], R14 ;  /* 0x0001a80e01007387 */ /* 0x000fe80000100a00 */
[----:B------:R-:W0:Y:S04]  /*37dd0*/  LDS.128 R12, [R29+0x2000] ;  /* 0x002000001d0c7984 */ /* 0x000e280000000c00 */
[----:B------:R1:W-:Y:S04]  /*37de0*/  STL.64 [R1+0xd90], R8 ;  /* 0x000d900801007387 */ /* 0x0003e80000100a00 */
[----:B-1----:R-:W4:Y:S04]  /*37df0*/  LDL.LU R8, [R1+0xa0] ;  /* 0x0000a00001087983 */ /* 0x002f280000300800 */
[----:B------:R-:W4:Y:S04]  /*37e00*/  LDL.LU R9, [R1+0xa4] ;  /* 0x0000a40001097983 */ /* 0x000f280000300800 */
[----:B------:R-:W4:Y:S04]  /*37e10*/  LDL.LU R10, [R1+0xa8] ;  /* 0x0000a800010a7983 */ /* 0x000f280000300800 */
[----:B------:R-:W4:Y:S04]  /*37e20*/  LDL.LU R11, [R1+0xac] ;  /* 0x0000ac00010b7983 */ /* 0x000f280000300800 */
[----:B0-----:R-:W-:Y:S04]  /*37e30*/  STL.64 [R1+0xda8], R14 ;  /* 0x000da80e01007387 */ /* 0x001fe80000100a00 */
[----:B------:R-:W-:Y:S04]  /*37e40*/  STL.64 [R1+0xda0], R12 ;  /* 0x000da00c01007387 */ /* 0x000fe80000100a00 */
[----:B------:R-:W0:Y:S04]  /*37e50*/  LDS.128 R12, [R29+0x6000] ;  /* 0x006000001d0c7984 */ /* 0x000e280000000c00 */
[----:B------:R-:W-:Y:S04]  /*37e60*/  STL.64 [R1+0xdb8], R18 ;  /* 0x000db81201007387 */ /* 0x000fe80000100a00 */
[----:B------:R-:W-:Y:S04]  /*37e70*/  STL.64 [R1+0xdb0], R16 ;  /* 0x000db01001007387 */ /* 0x000fe80000100a00 */
[----:B------:R-:W-:Y:S01]  /*37e80*/  BAR.SYNC.DEFER_BLOCKING 0x0 ;  /* 0x0000000000007b1d */ /* 0x000fe20000010000 */
[----:B0-----:R-:W-:-:S05]  /*37e90*/  IMAD.MOV.U32 R26, RZ, RZ, R14 ;  /* 0x000000ffff1a7224 */ /* 0x001fca00078e000e */
[----:B------:R0:W-:Y:S01]  /*37ea0*/  STL [R1+0x1bc], R15 ;  /* 0x0001bc0f01007387 */ /* 0x0001e20000100800 */
[----:B------:R-:W-:-:S03]  /*37eb0*/  IMAD.MOV.U32 R7, RZ, RZ, R12 ;  /* 0x000000ffff077224 */ /* 0x000fc600078e000c */
[----:B------:R-:W-:Y:S01]  /*37ec0*/  STL.64 [R1+0xdc8], R26 ;  /* 0x000dc81a01007387 */ /* 0x000fe20000100a00 */
[----:B------:R-:W-:-:S03]  /*37ed0*/  IMAD.MOV.U32 R28, RZ, RZ, R13 ;  /* 0x000000ffff1c7224 */ /* 0x000fc600078e000d */
[----:B------:R1:W-:Y:S04]  /*37ee0*/  STL.64 [R1+0xdc0], R24 ;  /* 0x000dc01801007387 */ /* 0x0003e80000100a00 */
[----:B------:R-:W3:Y:S04]  /*37ef0*/  LDL.LU R12, [R1+0x180] ;  /* 0x00018000010c7983 */ /* 0x000ee80000300800 */
[----:B------:R-:W3:Y:S04]  /*37f00*/  LDL.LU R13, [R1+0x184] ;  /* 0x00018400010d7983 */ /* 0x000ee80000300800 */
[----:B------:R-:W3:Y:S04]  /*37f10*/  LDL.LU R14, [R1+0x188] ;  /* 0x00018800010e7983 */ /* 0x000ee80000300800 */
[----:B0-----:R-:W3:Y:S04]  /*37f20*/  LDL.LU R15, [R1+0x18c] ;  /* 0x00018c00010f7983 */ /* 0x001ee80000300800 */
[----:B--2---:R0:W-:Y:S04]  /*37f30*/  STS.128 [R3+0x80], R20 ;  /* 0x0000801403007388 */ /* 0x0041e80000000c00 */
[----:B---3--:R-:W-:Y:S04]  /*37f40*/  STL.64 [R1+0xdd8], R14 ;  /* 0x000dd80e01007387 */ /* 0x008fe80000100a00 */
[----:B------:R-:W-:Y:S04]  /*37f50*/  STL.64 [R1+0xdd0], R12 ;  /* 0x000dd00c01007387 */ /* 0x000fe80000100a00 */
[----:B-1----:R-:W2:Y:S04]  /*37f60*/  LDL.LU R24, [R1+0x160] ;  /* 0x0001600001187983 */ /* 0x002ea80000300800 */
[----:B------:R-:W2:Y:S04]  /*37f70*/  LDL.LU R25, [R1+0x164] ;  /* 0x0001640001197983 */ /* 0x000ea80000300800 */
[----:B------:R-:W3:Y:S04]  /*37f80*/  LDL.LU R26, [R1+0x168] ;  /* 0x00016800011a7983 */ /* 0x000ee80000300800 */
[----:B------:R-:W3:Y:S04]  /*37f90*/  LDL.LU R27, [R1+0x16c] ;  /* 0x00016c00011b7983 */ /* 0x000ee80000300800 */
[----:B0-----:R-:W2:Y:S04]  /*37fa0*/  LDL.LU R20, [R1+0x130] ;  /* 0x0001300001147983 */ /* 0x001ea80000300800 */
[----:B------:R-:W2:Y:S04]  /*37fb0*/  LDL.LU R21, [R1+0x134] ;  /* 0x0001340001157983 */ /* 0x000ea80000300800 */
[----:B------:R-:W2:Y:S04]  /*37fc0*/  LDL.LU R22, [R1+0x138] ;  /* 0x0001380001167983 */ /* 0x000ea80000300800 */
[----:B------:R-:W2:Y:S04]  /*37fd0*/  LDL.LU R23, [R1+0x13c] ;  /* 0x00013c0001177983 */ /* 0x000ea80000300800 */
[----:B--2---:R-:W-:Y:S04]  /*37fe0*/  STL.64 [R1+0xdf8], R22 ;  /* 0x000df81601007387 */ /* 0x004fe80000100a00 */
[----:B------:R0:W-:Y:S04]  /*37ff0*/  STL.64 [R1+0xdf0], R20 ;  /* 0x000df01401007387 */ /* 0x0001e80000100a00 */
        /* <DEDUP_REMOVED lines=40> */
[----:B------:R-:W2:Y:S04]  /*38280*/  LDL.LU R5, [R1+0xd6c] ;  /* 0x000d6c0001057983 */ /* 0x000ea80000300800 */
[----:B---3--:R-:W-:Y:S04]  /*38290*/  STL.64 [R1+0xde8], R26 ;  /* 0x000de81a01007387 */ /* 0x008fe80000100a00 */
[----:B------:R0:W-:Y:S04]  /*382a0*/  STL.64 [R1+0xde0], R24 ;  /* 0x000de01801007387 */ /* 0x0001e80000100a00 */
[----:B0-----:R-:W3:Y:S04]  /*382b0*/  LDL.LU R24, [R1+0x140] ;  /* 0x0001400001187983 */ /* 0x001ee80000300800 */
        /* <DEDUP_REMOVED lines=10> */
[----:B----4-:R0:W-:Y:S04]  /*38360*/  STS.128 [R3], R8 ;  /* 0x0000000803007388 */ /* 0x0101e80000000c00 */
[----:B------:R-:W4:Y:S04]  /*38370*/  LDL.LU R19, [R1+0x17c] ;  /* 0x00017c0001137983 */ /* 0x000f280000300800 */
[----:B0-----:R-:W3:Y:S04]  /*38380*/  LDL.LU R8, [R1+0x190] ;  /* 0x0001900001087983 */ /* 0x001ee80000300800 */
[----:B------:R-:W3:Y:S04]  /*38390*/  LDL.LU R9, [R1+0x194] ;  /* 0x0001940001097983 */ /* 0x000ee80000300800 */
[----:B------:R-:W3:Y:S04]  /*383a0*/  LDL.LU R10, [R1+0x198] ;  /* 0x00019800010a7983 */ /* 0x000ee80000300800 */
[----:B------:R-:W3:Y:S04]  /*383b0*/  LDL.LU R11, [R1+0x19c] ;  /* 0x00019c00010b7983 */ /* 0x000ee80000300800 */
[----:B--2---:R0:W-:Y:S04]  /*383c0*/  STS.128 [R3+0x400], R20 ;  /* 0x0004001403007388 */ /* 0x0041e80000000c00 */
[----:B0-----:R-:W2:Y:S04]  /*383d0*/  LDL.LU.64 R22, [R1+0xe60] ;  /* 0x000e600001167983 */ /* 0x001ea80000300a00 */
[----:B------:R-:W2:Y:S04]  /*383e0*/  LDL.LU.64 R20, [R1+0xe58] ;  /* 0x000e580001147983 */ /* 0x000ea80000300a00 */
        /* <DEDUP_REMOVED lines=8> */
[----:B------:R-:W2:Y:S01]  /*38470*/  LDL.LU.64 R20, [R1+0xe28] ;  /* 0x000e280001147983 */ /* 0x000ea20000300a00 */
[----:B------:R-:W-:-:S02]  /*38480*/  ISETP.GE.AND P0, PT, R5, c[0x0][0x178], PT ;  /* 0x00005e0005007a0c */ /* 0x000fc40003f06270 */
[----:B------:R-:W-:Y:S01]  /*38490*/  IADD3 R2, R6, 0x2, RZ ;  /* 0x0000000206027810 */ /* 0x000fe20007ffe0ff */
[----:B--2---:R0:W-:Y:S04]  /*384a0*/  STS.128 [R3+0xc00], R20 ;  /* 0x000c001403007388 */ /* 0x0041e80000000c00 */
[----:B0-----:R-:W2:Y:S04]  /*384b0*/  LDL.LU.64 R22, [R1+0xe20] ;  /* 0x000e200001167983 */ /* 0x001ea80000300a00 */
[----:B------:R-:W2:Y:S01]  /*384c0*/  LDL.LU.64 R20, [R1+0xe18] ;  /* 0x000e180001147983 */ /* 0x000ea20000300a00 */
[----:B------:R-:W-:-:S02]  /*384d0*/  ISETP.LT.AND P3, PT, R2, c[0x0][0x17c], !P0 ;  /* 0x00005f0002007a0c */ /* 0x000fc40004761270 */
[----:B------:R-:W-:-:S04]  /*384e0*/  IADD3 R2, R6, 0x4, RZ ;  /* 0x0000000406027810 */ /* 0x000fc80007ffe0ff */
[----:B------:R-:W-:Y:S01]  /*384f0*/  ISETP.LT.AND P1, PT, R2, c[0x0][0x17c], !P0 ;  /* 0x00005f0002007a0c */ /* 0x000fe20004721270 */
[----:B------:R-:W-:Y:S02]  /*38500*/  IMAD R2, R5, c[0x0][0x194], RZ ;  /* 0x0000650005027a24 */ /* 0x000fe400078e02ff */
[----:B------:R-:W3:Y:S04]  /*38510*/  LDL.LU R5, [R1+0xe10] ;  /* 0x000e100001057983 */ /* 0x000ee80000300800 */
[----:B--2---:R0:W-:Y:S04]  /*38520*/  STS.128 [R3+0xc80], R20 ;  /* 0x000c801403007388 */ /* 0x0041e80000000c00 */
[----:B0-----:R-:W2:Y:S04]  /*38530*/  LDL.LU.64 R22, [R1+0xe08] ;  /* 0x000e080001167983 */ /* 0x001ea80000300a00 */
[----:B------:R-:W2:Y:S04]  /*38540*/  LDL.LU.64 R20, [R1+0xe00] ;  /* 0x000e000001147983 */ /* 0x000ea80000300a00 */
[----:B---3--:R-:W-:Y:S04]  /*38550*/  STS.128 [R3+0x1400], R24 ;  /* 0x0014001803007388 */ /* 0x008fe80000000c00 */
[----:B------:R-:W-:Y:S04]  /*38560*/  STS.128 [R3+0x1480], R12 ;  /* 0x0014800c03007388 */ /* 0x000fe80000000c00 */
[----:B--2---:R0:W-:Y:S04]  /*38570*/  STS.128 [R3+0x1000], R20 ;  /* 0x0010001403007388 */ /* 0x0041e80000000c00 */
[----:B0-----:R-:W2:Y:S04]  /*38580*/  LDL.LU.64 R22, [R1+0xdf8] ;  /* 0x000df80001167983 */ /* 0x001ea80000300a00 */
[----:B------:R-:W2:Y:S04]  /*38590*/  LDL.LU.64 R20, [R1+0xdf0] ;  /* 0x000df00001147983 */ /* 0x000ea80000300a00 */
[----:B------:R-:W3:Y:S04]  /*385a0*/  LDL.LU.64 R26, [R1+0xde8] ;  /* 0x000de800011a7983 */ /* 0x000ee80000300a00 */
[----:B------:R-:W3:Y:S04]  /*385b0*/  LDL.LU.64 R24, [R1+0xde0] ;  /* 0x000de00001187983 */ /* 0x000ee80000300a00 */
[----:B------:R-:W2:Y:S04]  /*385c0*/  LDL.LU.64 R14, [R1+0xdd8] ;  /* 0x000dd800010e7983 */ /* 0x000ea80000300a00 */
[----:B------:R-:W2:Y:S01]  /*385d0*/  LDL.LU.64 R12, [R1+0xdd0] ;  /* 0x000dd000010c7983 */ /* 0x000ea20000300a00 */
[----:B------:R-:W-:-:S03]  /*385e0*/  IADD3 R0, R6, 0x1, RZ ;  /* 0x0000000106007810 */ /* 0x000fc60007ffe0ff */
[----:B----4-:R-:W-:Y:S04]  /*385f0*/  STS.128 [R3+0x1880], R16 ;  /* 0x0018801003007388 */ /* 0x010fe80000000c00 */
[----:B------:R-:W-:Y:S01]  /*38600*/  STS.128 [R3+0x1c80], R8 ;  /* 0x001c800803007388 */ /* 0x000fe20000000c00 */
[----:B------:R-:W-:-:S03]  /*38610*/  ISETP.LT.AND P4, PT, R0, c[0x0][0x17c], !P0 ;  /* 0x00005f0000007a0c */ /* 0x000fc60004781270 */
[----:B---3--:R0:W-:Y:S04]  /*38620*/  STS.128 [R3+0x1800], R24 ;  /* 0x0018001803007388 */ /* 0x0081e80000000c00 */
[----:B0-----:R-:W3:Y:S04]  /*38630*/  LDL.LU.64 R26, [R1+0xdc8] ;  /* 0x000dc800011a7983 */ /* 0x001ee80000300a00 */
[----:B------:R-:W4:Y:S04]  /*38640*/  LDL.LU.64 R24, [R1+0xdc0] ;  /* 0x000dc00001187983 */ /* 0x000f280000300a00 */
[----:B--2---:R0:W-:Y:S04]  /*38650*/  STS.128 [R3+0x1080], R20 ;  /* 0x0010801403007388 */ /* 0x0041e80000000c00 */
[----:B------:R1:W-:Y:S01]  /*38660*/  STS.128 [R3+0x1c00], R12 ;  /* 0x001c000c03007388 */ /* 0x0003e20000000c00 */
[----:B------:R-:W-:-:S03]  /*38670*/  IADD3 R0, R6, 0x3, RZ ;  /* 0x0000000306007810 */ /* 0x000fc60007ffe0ff */
[----:B------:R-:W-:Y:S01]  /*38680*/  BAR.SYNC.DEFER_BLOCKING 0x0 ;  /* 0x0000000000007b1d */ /* 0x000fe20000010000 */
[----:B------:R-:W-:Y:S02]  /*38690*/  ISETP.LT.AND P2, PT, R0, c[0x0][0x17c], !P0 ;  /* 0x00005f0000007a0c */ /* 0x000fe40004741270 */
[----:B------:R-:W-:Y:S02]  /*386a0*/  LEA R0, P6, R2, c[0x0][0x170], 0x1 ;  /* 0x00005c0002007a11 */ /* 0x000fe400078c08ff */
[C---:B------:R-:W-:Y:S01]  /*386b0*/  ISETP.LT.AND P5, PT, R6.reuse, c[0x0][0x17c], !P0 ;  /* 0x00005f0006007a0c */ /* 0x040fe200047a1270 */
[----:B------:R-:W2:Y:S01]  /*386c0*/  LDL.LU.64 R18, [R1+0xdb8] ;  /* 0x000db80001127983 */ /* 0x000ea20000300a00 */
[----:B0-----:R-:W-:Y:S01]  /*386d0*/  IMAD R21, R6, c[0x0][0x198], RZ ;  /* 0x0000660006157a24 */ /* 0x001fe200078e02ff */
[----:B------:R-:W-:Y:S02]  /*386e0*/  LEA.HI.X.SX32 R2, R2, c[0x0][0x174], 0x1, P6 ;  /* 0x00005d0002027a11 */ /* 0x000fe400030f0eff */
[----:B------:R-:W2:Y:S02]  /*386f0*/  LDL.LU.64 R16, [R1+0xdb0] ;  /* 0x000db00001107983 */ /* 0x000ea40000300a00 */
[----:B------:R-:W-:-:S02]  /*38700*/  LEA R20, P6, R21, R0, 0x1 ;  /* 0x0000000015147211 */ /* 0x000fc400078c08ff */
[----:B-1----:R-:W2:Y:S01]  /*38710*/  LDL.LU.64 R14, [R1+0xda8] ;  /* 0x000da800010e7983 */ /* 0x002ea20000300a00 */
[C---:B------:R-:W-:Y:S02]  /*38720*/  IADD3 R23, R21.reuse, c[0x0][0x198], RZ ;  /* 0x0000660015177a10 */ /* 0x040fe40007ffe0ff */
[----:B------:R-:W-:Y:S01]  /*38730*/  LEA.HI.X.SX32 R21, R21, R2, 0x1, P6 ;  /* 0x0000000215157211 */ /* 0x000fe200030f0eff */
[----:B------:R-:W2:Y:S01]  /*38740*/  LDL.LU.64 R12, [R1+0xda0] ;  /* 0x000da000010c7983 */ /* 0x000ea20000300a00 */
[----:B------:R-:W-:-:S03]  /*38750*/  LEA R22, P6, R23, R0, 0x1 ;  /* 0x0000000017167211 */ /* 0x000fc600078c08ff */
[----:B------:R-:W2:Y:S04]  /*38760*/  LDL.LU.64 R10, [R1+0xd98] ;  /* 0x000d9800010a7983 */ /* 0x000ea80000300a00 */
[----:B------:R-:W2:Y:S04]  /*38770*/  LDL.LU.64 R8, [R1+0xd90] ;  /* 0x000d900001087983 */ /* 0x000ea80000300a00 */
[----:B----4-:R0:W-:Y:S01]  /*38780*/  @P5 STG.E.U16 [R20.64], R24 ;  /* 0x0000001814005986 */ /* 0x0101e2000c101506 */
[----:B------:R-:W-:Y:S02]  /*38790*/  PRMT R25, R24, 0x7632, R25 ;  /* 0x0000763218197816 */ /* 0x000fe40000000019 */
[----:B0-----:R-:W-:-:S02]  /*387a0*/  IADD3 R21, R23, c[0x0][0x198], RZ ;  /* 0x0000660017157a10 */ /* 0x001fc40007ffe0ff */
[----:B------:R-:W-:Y:S02]  /*387b0*/  LEA.HI.X.SX32 R23, R23, R2, 0x1, P6 ;  /* 0x0000000217177211 */ /* 0x000fe400030f0eff */
[----:B------:R-:W-:-:S03]  /*387c0*/  IADD3 R24, R6, 0x6, RZ ;  /* 0x0000000606187810 */ /* 0x000fc60007ffe0ff */
[----:B------:R0:W-:Y:S01]  /*387d0*/  @P4 STG.E.U16 [R22.64], R25 ;  /* 0x0000001916004986 */ /* 0x0001e2000c101506 */
[----:B------:R-:W-:-:S03]  /*387e0*/  ISETP.LT.AND P4, PT, R24, c[0x0][0x17c], !P0 ;  /* 0x00005f0018007a0c */ /* 0x000fc60004781270 */
[----:B------:R-:W4:Y:S01]  /*387f0*/  LDL.LU R24, [R1+0x50] ;  /* 0x0000500001187983 */ /* 0x000f220000300800 */
[C---:B------:R-:W-:Y:S02]  /*38800*/  IADD3 R3, R6.reuse, 0x5, RZ ;  /* 0x0000000506037810 */ /* 0x040fe40007ffe0ff */
[----:B------:R-:W-:Y:S02]  /*38810*/  LEA R20, P6, R21, R0, 0x1 ;  /* 0x0000000015147211 */ /* 0x000fe400078c08ff */
[----:B------:R-:W-:Y:S02]  /*38820*/  ISETP.LT.AND P5, PT, R3, c[0x0][0x17c], !P0 ;  /* 0x00005f0003007a0c */ /* 0x000fe400047a1270 */
[C---:B------:R-:W-:Y:S02]  /*38830*/  IADD3 R3, R21.reuse, c[0x0][0x198], RZ ;  /* 0x0000660015037a10 */ /* 0x040fe40007ffe0ff */
[----:B------:R-:W-:Y:S02]  /*38840*/  LEA.HI.X.SX32 R21, R21, R2, 0x1, P6 ;  /* 0x0000000215157211 */ /* 0x000fe400030f0eff */
[----:B0-----:R-:W-:-:S02]  /*38850*/  IADD3 R23, R6, 0x7, RZ ;  /* 0x0000000706177810 */ /* 0x001fc40007ffe0ff */
[----:B------:R-:W-:Y:S01]  /*38860*/  LEA R22, P6, R3, R0, 0x1 ;  /* 0x0000000003167211 */ /* 0x000fe200078c08ff */
[----:B----4-:R0:W-:Y:S01]  /*38870*/  @P3 STG.E.U16 [R20.64], R24 ;  /* 0x0000001814003986 */ /* 0x0101e2000c101506 */
[----:B------:R-:W-:Y:S02]  /*38880*/  ISETP.LT.AND P3, PT, R23, c[0x0][0x17c], !P0 ;  /* 0x00005f0017007a0c */ /* 0x000fe40004761270 */
[----:B------:R-:W-:Y:S02]  /*38890*/  LEA.HI.X.SX32 R23, R3, R2, 0x1, P6 ;  /* 0x0000000203177211 */ /* 0x000fe400030f0eff */
[----:B------:R-:W-:Y:S02]  /*388a0*/  PRMT R25, R24, 0x7632, R25 ;  /* 0x0000763218197816 */ /* 0x000fe40000000019 */
[----:B0-----:R-:W-:-:S03]  /*388b0*/  IADD3 R24, R6, 0x8, RZ ;  /* 0x0000000806187810 */ /* 0x001fc60007ffe0ff */
[----:B------:R0:W-:Y:S01]  /*388c0*/  @P2 STG.E.U16 [R22.64], R25 ;  /* 0x0000001916002986 */ /* 0x0001e2000c101506 */
[----:B------:R-:W-:-:S03]  /*388d0*/  ISETP.LT.AND P2, PT, R24, c[0x0][0x17c], !P0 ;  /* 0x00005f0018007a0c */ /* 0x000fc60004741270 */
[----:B------:R-:W4:Y:S01]  /*388e0*/  LDL.LU R24, [R1+0x10] ;  /* 0x0000100001187983 */ /* 0x000f220000300800 */
[----:B------:R-:W-:-:S04]  /*388f0*/  IADD3 R21, R3, c[0x0][0x198], RZ ;  /* 0x0000660003157a10 */ /* 0x000fc80007ffe0ff */
[C---:B------:R-:W-:Y:S02]  /*38900*/  LEA R20, P6, R21.reuse, R0, 0x1 ;  /* 0x0000000015147211 */ /* 0x040fe400078c08ff */
[C---:B------:R-:W-:Y:S02]  /*38910*/  IADD3 R3, R21.reuse, c[0x0][0x198], RZ ;  /* 0x0000660015037a10 */ /* 0x040fe40007ffe0ff */
[----:B------:R-:W-:Y:S02]  /*38920*/  LEA.HI.X.SX32 R21, R21, R2, 0x1, P6 ;  /* 0x0000000215157211 */ /* 0x000fe400030f0eff */
[----:B0-----:R-:W-:Y:S02]  /*38930*/  IADD3 R23, R6, 0x9, RZ ;  /* 0x0000000906177810 */ /* 0x001fe40007ffe0ff */
[----:B------:R-:W-:Y:S01]  /*38940*/  LEA R22, P6, R3, R0, 0x1 ;  /* 0x0000000003167211 */ /* 0x000fe200078c08ff */
[----:B----4-:R0:W-:Y:S01]  /*38950*/  @P1 STG.E.U16 [R20.64], R24 ;  /* 0x0000001814001986 */ /* 0x0101e2000c101506 */
[----:B------:R-:W-:-:S02]  /*38960*/  ISETP.LT.AND P1, PT, R23, c[0x0][0x17c], !P0 ;  /* 0x00005f0017007a0c */ /* 0x000fc40004721270 */
[C---:B------:R-:W-:Y:S02]  /*38970*/  LEA.HI.X.SX32 R23, R3.reuse, R2, 0x1, P6 ;  /* 0x0000000203177211 */ /* 0x040fe400030f0eff */
[----:B------:R-:W-:Y:S02]  /*38980*/  PRMT R25, R24, 0x7632, R25 ;  /* 0x0000763218197816 */ /* 0x000fe40000000019 */
[----:B0-----:R-:W-:-:S04]  /*38990*/  IADD3 R21, R3, c[0x0][0x198], RZ ;  /* 0x0000660003157a10 */ /* 0x001fc80007ffe0ff */
[C---:B------:R-:W-:Y:S02]  /*389a0*/  LEA R20, P6, R21.reuse, R0, 0x1 ;  /* 0x0000000015147211 */ /* 0x040fe400078c08ff */
[C---:B------:R-:W-:Y:S01]  /*389b0*/  IADD3 R3, R21.reuse, c[0x0][0x198], RZ ;  /* 0x0000660015037a10 */ /* 0x040fe20007ffe0ff */
[----:B------:R0:W-:Y:S01]  /*389c0*/  @P5 STG.E.U16 [R22.64], R25 ;  /* 0x0000001916005986 */ /* 0x0001e2000c101506 */
[----:B------:R-:W-:Y:S02]  /*389d0*/  LEA.HI.X.SX32 R21, R21, R2, 0x1, P6 ;  /* 0x0000000215157211 */ /* 0x000fe400030f0eff */
[----:B------:R-:W-:-:S03]  /*389e0*/  IADD3 R24, R6, 0xa, RZ ;  /* 0x0000000a06187810 */ /* 0x000fc60007ffe0ff */
[----:B--2---:R-:W-:Y:S01]  /*389f0*/  @P4 STG.E.U16 [R20.64], R8 ;  /* 0x0000000814004986 */ /* 0x004fe2000c101506 */
[----:B------:R-:W-:Y:S02]  /*38a00*/  ISETP.LT.AND P5, PT, R24, c[0x0][0x17c], !P0 ;  /* 0x00005f0018007a0c */ /* 0x000fe400047a1270 */
[----:B0-----:R-:W-:Y:S02]  /*38a10*/  IADD3 R23, R6, 0xb, RZ ;  /* 0x0000000b06177810 */ /* 0x001fe40007ffe0ff */
[----:B------:R-:W-:Y:S02]  /*38a20*/  LEA R22, P6, R3, R0, 0x1 ;  /* 0x0000000003167211 */ /* 0x000fe400078c08ff */
[----:B------:R-:W-:Y:S02]  /*38a30*/  ISETP.LT.AND P4, PT, R23, c[0x0][0x17c], !P0 ;  /* 0x00005f0017007a0c */ /* 0x000fe40004781270 */
[----:B------:R-:W-:Y:S02]  /*38a40*/  LEA.HI.X.SX32 R23, R3, R2, 0x1, P6 ;  /* 0x0000000203177211 */ /* 0x000fe400030f0eff */
[----:B------:R-:W-:-:S05]  /*38a50*/  PRMT R24, R8, 0x7632, R24 ;  /* 0x0000763208187816 */ /* 0x000fca0000000018 */
[----:B------:R0:W-:Y:S04]  /*38a60*/  @P3 STG.E.U16 [R22.64], R24 ;  /* 0x0000001816003986 */ /* 0x0001e8000c101506 */
[----:B0-----:R-:W2:Y:S01]  /*38a70*/  LDL.LU R24, [R1+0x80] ;  /* 0x0000800001187983 */ /* 0x001ea20000300800 */
[----:B------:R-:W-:-:S04]  /*38a80*/  IADD3 R21, R3, c[0x0][0x198], RZ ;  /* 0x0000660003157a10 */ /* 0x000fc80007ffe0ff */
[C---:B------:R-:W-:Y:S02]  /*38a90*/  LEA R20, P6, R21.reuse, R0, 0x1 ;  /* 0x0000000015147211 */ /* 0x040fe400078c08ff */
[C---:B------:R-:W-:Y:S02]  /*38aa0*/  IADD3 R3, R21.reuse, c[0x0][0x198], RZ ;  /* 0x0000660015037a10 */ /* 0x040fe40007ffe0ff */
[----:B------:R-:W-:Y:S02]  /*38ab0*/  LEA.HI.X.SX32 R21, R21, R2, 0x1, P6 ;  /* 0x0000000215157211 */ /* 0x000fe400030f0eff */
[----:B------:R-:W-:Y:S02]  /*38ac0*/  IADD3 R23, R6, 0xd, RZ ;  /* 0x0000000d06177810 */ /* 0x000fe40007ffe0ff */
[----:B------:R-:W-:Y:S01]  /*38ad0*/  LEA R22, P6, R3, R0, 0x1 ;  /* 0x0000000003167211 */ /* 0x000fe200078c08ff */
[----:B--2---:R0:W-:Y:S01]  /*38ae0*/  @P2 STG.E.U16 [R20.64], R24 ;  /* 0x0000001814002986 */ /* 0x0041e2000c101506 */
[----:B------:R-:W-:-:S02]  /*38af0*/  ISETP.LT.AND P2, PT, R23, c[0x0][0x17c], !P0 ;  /* 0x00005f0017007a0c */ /* 0x000fc40004741270 */
[----:B------:R-:W-:Y:S02]  /*38b00*/  LEA.HI.X.SX32 R23, R3, R2, 0x1, P6 ;  /* 0x0000000203177211 */ /* 0x000fe400030f0eff */
[----:B------:R-:W-:Y:S02]  /*38b10*/  PRMT R25, R24, 0x7632, R25 ;  /* 0x0000763218197816 */ /* 0x000fe40000000019 */
[----:B0-----:R-:W-:-:S03]  /*38b20*/  IADD3 R24, R6, 0xe, RZ ;  /* 0x0000000e06187810 */ /* 0x001fc60007ffe0ff */
[----:B------:R0:W-:Y:S01]  /*38b30*/  @P1 STG.E.U16 [R22.64], R25 ;  /* 0x0000001916001986 */ /* 0x0001e2000c101506 */
[----:B------:R-:W-:-:S03]  /*38b40*/  ISETP.LT.AND P1, PT, R24, c[0x0][0x17c], !P0 ;  /* 0x00005f0018007a0c */ /* 0x000fc60004721270 */
[----:B------:R-:W2:Y:S01]  /*38b50*/  LDL.LU R24, [R1+0x60] ;  /* 0x0000600001187983 */ /* 0x000ea20000300800 */
[----:B------:R-:W-:-:S04]  /*38b60*/  IADD3 R8, R6, 0xc, RZ ;  /* 0x0000000c06087810 */ /* 0x000fc80007ffe0ff */
[----:B------:R-:W-:Y:S02]  /*38b70*/  ISETP.LT.AND P3, PT, R8, c[0x0][0x17c], !P0 ;  /* 0x00005f0008007a0c */ /* 0x000fe40004761270 */
[----:B------:R-:W-:-:S04]  /*38b80*/  IADD3 R8, R3, c[0x0][0x198], RZ ;  /* 0x0000660003087a10 */ /* 0x000fc80007ffe0ff */
[C---:B------:R-:W-:Y:S02]  /*38b90*/  LEA R20, P6, R8.reuse, R0, 0x1 ;  /* 0x0000000008147211 */ /* 0x040fe400078c08ff */
[C---:B------:R-:W-:Y:S02]  /*38ba0*/  IADD3 R3, R8.reuse, c[0x0][0x198], RZ ;  /* 0x0000660008037a10 */ /* 0x040fe40007ffe0ff */
[----:B------:R-:W-:Y:S02]  /*38bb0*/  LEA.HI.X.SX32 R21, R8, R2, 0x1, P6 ;  /* 0x0000000208157211 */ /* 0x000fe400030f0eff */
[----:B0-----:R-:W-:Y:S02]  /*38bc0*/  IADD3 R23, R6, 0xf, RZ ;  /* 0x0000000f06177810 */ /* 0x001fe40007ffe0ff */
        /* <DEDUP_REMOVED lines=8> */
[----:B------:R-:W2:Y:S01]  /*38c50*/  LDL.LU R24, [R1] ;  /* 0x0000000001187983 */ /* 0x000ea20000300800 */
        /* <DEDUP_REMOVED lines=9> */
[----:B------:R-:W-:-:S05]  /*38cf0*/  PRMT R25, R24, 0x7632, R25 ;  /* 0x0000763218197816 */ /* 0x000fca0000000019 */
[----:B------:R1:W-:Y:S01]  /*38d00*/  @P2 STG.E.U16 [R22.64], R25 ;  /* 0x0000001916002986 */ /* 0x0003e2000c101506 */
[----:B0-----:R-:W-:-:S03]  /*38d10*/  IADD3 R24, R6, 0x12, RZ ;  /* 0x0000001206187810 */ /* 0x001fc60007ffe0ff */
[----:B------:R-:W2:Y:S04]  /*38d20*/  LDL.LU R6, [R1+0xd8c] ;  /* 0x000d8c0001067983 */ /* 0x000ea80000300800 */
[----:B-1----:R-:W4:Y:S01]  /*38d30*/  LDL R25, [R1+0x738] ;  /* 0x0007380001197983 */ /* 0x002f220000100800 */
[----:B------:R-:W-:-:S04]  /*38d40*/  IADD3 R8, R3, c[0x0][0x198], RZ ;  /* 0x0000660003087a10 */ /* 0x000fc80007ffe0ff */
[C---:B------:R-:W-:Y:S02]  /*38d50*/  LEA R20, P6, R8.reuse, R0, 0x1 ;  /* 0x0000000008147211 */ /* 0x040fe400078c08ff */
[C---:B------:R-:W-:Y:S02]  /*38d60*/  IADD3 R3, R8.reuse, c[0x0][0x198], RZ ;  /* 0x0000660008037a10 */ /* 0x040fe40007ffe0ff */
[----:B------:R-:W-:Y:S02]  /*38d70*/  LEA.HI.X.SX32 R21, R8, R2, 0x1, P6 ;  /* 0x0000000208157211 */ /* 0x000fe400030f0eff */
[----:B------:R-:W-:-:S03]  /*38d80*/  LEA R22, P6, R3, R0, 0x1 ;  /* 0x0000000003167211 */ /* 0x000fc600078c08ff */
[----:B------:R0:W-:Y:S01]  /*38d90*/  @P1 STG.E.U16 [R20.64], R12 ;  /* 0x0000000c14001986 */ /* 0x0001e2000c101506 */
[----:B------:R-:W-:Y:S02]  /*38da0*/  ISETP.LT.AND P2, PT, R24, c[0x0][0x17c], !P0 ;  /* 0x00005f0018007a0c */ /* 0x000fe40004741270 */
[----:B0-----:R-:W-:Y:S02]  /*38db0*/  PRMT R12, R12, 0x7632, R12 ;  /* 0x000076320c0c7816 */ /* 0x001fe4000000000c */
[C---:B----4-:R-:W-:Y:S02]  /*38dc0*/  IADD3 R23, R25.reuse, 0x13, RZ ;  /* 0x0000001319177810 */ /* 0x050fe40007ffe0ff */
[----:B------:R-:W-:Y:S02]  /*38dd0*/  IADD3 R24, R25, 0x14, RZ ;  /* 0x0000001419187810 */ /* 0x000fe40007ffe0ff */
[----:B------:R-:W-:Y:S02]  /*38de0*/  ISETP.LT.AND P1, PT, R23, c[0x0][0x17c], !P0 ;  /* 0x00005f0017007a0c */ /* 0x000fe40004721270 */
[----:B------:R-:W-:-:S05]  /*38df0*/  LEA.HI.X.SX32 R23, R3, R2, 0x1, P6 ;  /* 0x0000000203177211 */ /* 0x000fca00030f0eff */
        /* <DEDUP_REMOVED lines=8> */
[----:B------:R-:W-:-:S04]  /*38e80*/  LEA R22, P6, R3, R0, 0x1 ;  /* 0x0000000003167211 */ /* 0x000fc800078c08ff */
[----:B------:R-:W-:Y:S01]  /*38e90*/  LEA.HI.X.SX32 R23, R3, R2, 0x1, P6 ;  /* 0x0000000203177211 */ /* 0x000fe200030f0eff */
[----:B----4-:R0:W-:Y:S01]  /*38ea0*/  @P4 STG.E.U16 [R20.64], R24 ;  /* 0x0000001814004986 */ /* 0x0101e2000c101506 */
[----:B------:R-:W-:Y:S02]  /*38eb0*/  ISETP.LT.AND P4, PT, R12, c[0x0][0x17c], !P0 ;  /* 0x00005f000c007a0c */ /* 0x000fe40004781270 */
[----:B------:R-:W-:-:S05]  /*38ec0*/  PRMT R12, R24, 0x7632, R12 ;  /* 0x00007632180c7816 */ /* 0x000fca000000000c */
[----:B------:R1:W-:Y:S01]  /*38ed0*/  @P3 STG.E.U16 [R22.64], R12 ;  /* 0x0000000c16003986 */ /* 0x0003e2000c101506 */
[----:B0-----:R-:W-:-:S04]  /*38ee0*/  IADD3 R24, R25, 0x16, RZ ;  /* 0x0000001619187810 */ /* 0x001fc80007ffe0ff */
[----:B------:R-:W-:Y:S02]  /*38ef0*/  ISETP.LT.AND P3, PT, R24, c[0x0][0x17c], !P0 ;  /* 0x00005f0018007a0c */ /* 0x000fe40004761270 */
[----:B------:R-:W4:Y:S01]  /*38f00*/  LDL.LU R24, [R1+0x30] ;  /* 0x0000300001187983 */ /* 0x000f220000300800 */
[----:B------:R-:W-:-:S04]  /*38f10*/  IADD3 R8, R3, c[0x0][0x198], RZ ;  /* 0x0000660003087a10 */ /* 0x000fc80007ffe0ff */
[C---:B------:R-:W-:Y:S02]  /*38f20*/  LEA R20, P6, R8.reuse, R0, 0x1 ;  /* 0x0000000008147211 */ /* 0x040fe400078c08ff */
[C---:B------:R-:W-:Y:S02]  /*38f30*/  IADD3 R3, R8.reuse, c[0x0][0x198], RZ ;  /* 0x0000660008037a10 */ /* 0x040fe40007ffe0ff */
[----:B------:R-:W-:Y:S02]  /*38f40*/  LEA.HI.X.SX32 R21, R8, R2, 0x1, P6 ;  /* 0x0000000208157211 */ /* 0x000fe400030f0eff */
[----:B-1----:R-:W-:Y:S02]  /*38f50*/  IADD3 R12, R25, 0x17, RZ ;  /* 0x00000017190c7810 */ /* 0x002fe40007ffe0ff */
[C---:B------:R-:W-:Y:S02]  /*38f60*/  LEA R22, P6, R3.reuse, R0, 0x1 ;  /* 0x0000000003167211 */ /* 0x040fe400078c08ff */
[----:B------:R-:W-:-:S02]  /*38f70*/  IADD3 R8, R3, c[0x0][0x198], RZ ;  /* 0x0000660003087a10 */ /* 0x000fc40007ffe0ff */
[----:B------:R-:W-:Y:S02]  /*38f80*/  LEA.HI.X.SX32 R23, R3, R2, 0x1, P6 ;  /* 0x0000000203177211 */ /* 0x000fe400030f0eff */
[----:B------:R-:W-:Y:S01]  /*38f90*/  IADD3 R3, R8, c[0x0][0x198], RZ ;  /* 0x0000660008037a10 */ /* 0x000fe20007ffe0ff */
[----:B----4-:R0:W-:Y:S01]  /*38fa0*/  @P2 STG.E.U16 [R20.64], R24 ;  /* 0x0000001814002986 */ /* 0x0101e2000c101506 */
[----:B------:R-:W-:Y:S02]  /*38fb0*/  ISETP.LT.AND P2, PT, R12, c[0x0][0x17c], !P0 ;  /* 0x00005f000c007a0c */ /* 0x000fe40004741270 */
[----:B------:R-:W-:-:S05]  /*38fc0*/  PRMT R12, R24, 0x7632, R12 ;  /* 0x00007632180c7816 */ /* 0x000fca000000000c */
[----:B------:R1:W-:Y:S01]  /*38fd0*/  @P1 STG.E.U16 [R22.64], R12 ;  /* 0x0000000c16001986 */ /* 0x0003e2000c101506 */
[----:B0-----:R-:W-:-:S04]  /*38fe0*/  LEA R20, P6, R8, R0, 0x1 ;  /* 0x0000000008147211 */ /* 0x001fc800078c08ff */
[----:B------:R-:W-:Y:S02]  /*38ff0*/  LEA.HI.X.SX32 R21, R8, R2, 0x1, P6 ;  /* 0x0000000208157211 */ /* 0x000fe400030f0eff */
[C---:B------:R-:W-:Y:S02]  /*39000*/  IADD3 R8, R3.reuse, c[0x0][0x198], RZ ;  /* 0x0000660003087a10 */ /* 0x040fe40007ffe0ff */
[C---:B-1----:R-:W-:Y:S01]  /*39010*/  LEA R22, P6, R3.reuse, R0, 0x1 ;  /* 0x0000000003167211 */ /* 0x042fe200078c08ff */
[----:B------:R0:W-:Y:S03]  /*39020*/  @P5 STG.E.U16 [R20.64], R4 ;  /* 0x0000000414005986 */ /* 0x0001e6000c101506 */
[----:B------:R-:W-:Y:S02]  /*39030*/  LEA.HI.X.SX32 R23, R3, R2, 0x1, P6 ;  /* 0x0000000203177211 */ /* 0x000fe400030f0eff */
[----:B------:R-:W-:-:S02]  /*39040*/  IADD3 R12, R25, 0x19, RZ ;  /* 0x00000019190c7810 */ /* 0x000fc40007ffe0ff */
[C---:B------:R-:W-:Y:S02]  /*39050*/  IADD3 R3, R8.reuse, c[0x0][0x198], RZ ;  /* 0x0000660008037a10 */ /* 0x040fe40007ffe0ff */
[----:B0-----:R-:W-:Y:S02]  /*39060*/  LEA R20, P6, R8, R0, 0x1 ;  /* 0x0000000008147211 */ /* 0x001fe400078c08ff */
[----:B------:R-:W-:Y:S02]  /*39070*/  PRMT R4, R4, 0x7632, R4 ;  /* 0x0000763204047816 */ /* 0x000fe40000000004 */
[----:B------:R-:W-:Y:S02]  /*39080*/  LEA.HI.X.SX32 R21, R8, R2, 0x1, P6 ;  /* 0x0000000208157211 */ /* 0x000fe400030f0eff */
[----:B------:R-:W-:Y:S01]  /*39090*/  ISETP.LT.AND P5, PT, R12, c[0x0][0x17c], !P0 ;  /* 0x00005f000c007a0c */ /* 0x000fe200047a1270 */
[----:B------:R0:W-:Y:S01]  /*390a0*/  @P4 STG.E.U16 [R22.64], R4 ;  /* 0x0000000416004986 */ /* 0x0001e2000c101506 */
[----:B------:R-:W-:-:S02]  /*390b0*/  IADD3 R8, R25, 0x1b, RZ ;  /* 0x0000001b19087810 */ /* 0x000fc40007ffe0ff */
[----:B------:R-:W-:Y:S01]  /*390c0*/  IADD3 R12, R25, 0x1a, RZ ;  /* 0x0000001a190c7810 */ /* 0x000fe20007ffe0ff */
[----:B------:R1:W-:Y:S01]  /*390d0*/  @P3 STG.E.U16 [R20.64], R16 ;  /* 0x0000001014003986 */ /* 0x0003e2000c101506 */
[----:B------:R-:W-:Y:S02]  /*390e0*/  ISETP.LT.AND P3, PT, R8, c[0x0][0x17c], !P0 ;  /* 0x00005f0008007a0c */ /* 0x000fe40004761270 */
[----:B------:R-:W-:Y:S02]  /*390f0*/  ISETP.LT.AND P4, PT, R12, c[0x0][0x17c], !P0 ;  /* 0x00005f000c007a0c */ /* 0x000fe40004781270 */
[C---:B0-----:R-:W-:Y:S02]  /*39100*/  LEA R22, P6, R3.reuse, R0, 0x1 ;  /* 0x0000000003167211 */ /* 0x041fe400078c08ff */
[----:B------:R-:W-:Y:S02]  /*39110*/  PRMT R8, R16, 0x7632, R8 ;  /* 0x0000763210087816 */ /* 0x000fe40000000008 */
[----:B------:R-:W-:Y:S01]  /*39120*/  LEA.HI.X.SX32 R23, R3, R2, 0x1, P6 ;  /* 0x0000000203177211 */ /* 0x000fe200030f0eff */
[----:B-1----:R-:W4:Y:S01]  /*39130*/  LDL.LU R16, [R1+0x1a0] ;  /* 0x0001a00001107983 */ /* 0x002f220000300800 */
[----:B------:R-:W-:-:S03]  /*39140*/  IADD3 R12, R25, 0x1c, RZ ;  /* 0x0000001c190c7810 */ /* 0x000fc60007ffe0ff */
[----:B------:R0:W-:Y:S01]  /*39150*/  @P2 STG.E.U16 [R22.64], R8 ;  /* 0x0000000816002986 */ /* 0x0001e2000c101506 */
[----:B------:R-:W-:-:S03]  /*39160*/  ISETP.LT.AND P2, PT, R12, c[0x0][0x17c], !P0 ;  /* 0x00005f000c007a0c */ /* 0x000fc60004741270 */
[----:B------:R-:W2:Y:S01]  /*39170*/  LDL.LU R12, [R1+0x70] ;  /* 0x00007000010c7983 */ /* 0x000ea20000300800 */
[----:B------:R-:W-:Y:S02]  /*39180*/  IADD3 R24, R25, 0x18, RZ ;  /* 0x0000001819187810 */ /* 0x000fe40007ffe0ff */
[----:B------:R-:W-:Y:S02]  /*39190*/  IADD3 R4, R3, c[0x0][0x198], RZ ;  /* 0x0000660003047a10 */ /* 0x000fe40007ffe0ff */
[----:B------:R-:W-:Y:S02]  /*391a0*/  ISETP.LT.AND P1, PT, R24, c[0x0][0x17c], !P0 ;  /* 0x00005f0018007a0c */ /* 0x000fe40004721270 */
[C---:B------:R-:W-:Y:S02]  /*391b0*/  LEA R20, P6, R4.reuse, R0, 0x1 ;  /* 0x0000000004147211 */ /* 0x040fe400078c08ff */
[C---:B------:R-:W-:Y:S02]  /*391c0*/  IADD3 R3, R4.reuse, c[0x0][0x198], RZ ;  /* 0x0000660004037a10 */ /* 0x040fe40007ffe0ff */
[----:B------:R-:W-:-:S02]  /*391d0*/  LEA.HI.X.SX32 R21, R4, R2, 0x1, P6 ;  /* 0x0000000204157211 */ /* 0x000fc400030f0eff */
[----:B0-----:R-:W-:Y:S02]  /*391e0*/  IADD3 R8, R25, 0x1d, RZ ;  /* 0x0000001d19087810 */ /* 0x001fe40007ffe0ff */
[----:B------:R-:W-:-:S04]  /*391f0*/  LEA R22, P6, R3, R0, 0x1 ;  /* 0x0000000003167211 */ /* 0x000fc800078c08ff */
[----:B------:R-:W-:Y:S01]  /*39200*/  LEA.HI.X.SX32 R23, R3, R2, 0x1, P6 ;  /* 0x0000000203177211 */ /* 0x000fe200030f0eff */
[----:B--2---:R0:W-:Y:S01]  /*39210*/  @P1 STG.E.U16 [R20.64], R12 ;  /* 0x0000000c14001986 */ /* 0x0041e2000c101506 */
[----:B------:R-:W-:Y:S02]  /*39220*/  ISETP.LT.AND P1, PT, R8, c[0x0][0x17c], !P0 ;  /* 0x00005f0008007a0c */ /* 0x000fe40004721270 */
[----:B------:R-:W-:-:S05]  /*39230*/  PRMT R8, R12, 0x7632, R8 ;  /* 0x000076320c087816 */ /* 0x000fca0000000008 */
[----:B------:R1:W-:Y:S01]  /*39240*/  @P5 STG.E.U16 [R22.64], R8 ;  /* 0x0000000816005986 */ /* 0x0003e2000c101506 */
[----:B0-----:R-:W-:-:S04]  /*39250*/  IADD3 R12, R25, 0x1e, RZ ;  /* 0x0000001e190c7810 */ /* 0x001fc80007ffe0ff */
[----:B------:R-:W-:Y:S02]  /*39260*/  ISETP.LT.AND P5, PT, R12, c[0x0][0x17c], !P0 ;  /* 0x00005f000c007a0c */ /* 0x000fe400047a1270 */
[----:B------:R-:W2:Y:S01]  /*39270*/  LDL.LU R12, [R1+0x20] ;  /* 0x00002000010c7983 */ /* 0x000ea20000300800 */
        /* <DEDUP_REMOVED lines=9> */
[----:B--2---:R0:W-:Y:S01]  /*39310*/  @P4 STG.E.U16 [R20.64], R12 ;  /* 0x0000000c14004986 */ /* 0x0041e2000c101506 */
[----:B------:R-:W-:Y:S02]  /*39320*/  ISETP.LT.AND P4, PT, R8, c[0x0][0x17c], !P0 ;  /* 0x00005f0008007a0c */ /* 0x000fe40004781270 */
[----:B------:R-:W-:Y:S02]  /*39330*/  PRMT R8, R12, 0x7632, R8 ;  /* 0x000076320c087816 */ /* 0x000fe40000000008 */
[----:B0-----:R-:W-:-:S03]  /*39340*/  LEA R20, P6, R4, R0, 0x1 ;  /* 0x0000000004147211 */ /* 0x001fc600078c08ff */
[----:B------:R0:W-:Y:S01]  /*39350*/  @P3 STG.E.U16 [R22.64], R8 ;  /* 0x0000000816003986 */ /* 0x0001e2000c101506 */
[----:B------:R-:W-:Y:S02]  /*39360*/  LEA.HI.X.SX32 R21, R4, R2, 0x1, P6 ;  /* 0x0000000204157211 */ /* 0x000fe400030f0eff */
[----:B------:R-:W-:-:S03]  /*39370*/  IADD3 R4, R3, c[0x0][0x198], RZ ;  /* 0x0000660003047a10 */ /* 0x000fc60007ffe0ff */
[----:B----4-:R1:W-:Y:S01]  /*39380*/  @P2 STG.E.U16 [R20.64], R16 ;  /* 0x0000001014002986 */ /* 0x0103e2000c101506 */
[----:B0-----:R-:W-:Y:S02]  /*39390*/  IADD3 R8, R25, 0x21, RZ ;  /* 0x0000002119087810 */ /* 0x001fe40007ffe0ff */
[C---:B------:R-:W-:Y:S02]  /*393a0*/  LEA R22, P6, R3.reuse, R0, 0x1 ;  /* 0x0000000003167211 */ /* 0x040fe400078c08ff */
[----:B------:R-:W-:Y:S02]  /*393b0*/  ISETP.LT.AND P2, PT, R8, c[0x0][0x17c], !P0 ;  /* 0x00005f0008007a0c */ /* 0x000fe40004741270 */
[----:B------:R-:W-:Y:S02]  /*393c0*/  LEA.HI.X.SX32 R23, R3, R2, 0x1, P6 ;  /* 0x0000000203177211 */ /* 0x000fe400030f0eff */
[----:B------:R-:W-:Y:S02]  /*393d0*/  PRMT R8, R16, 0x7632, R8 ;  /* 0x0000763210087816 */ /* 0x000fe40000000008 */
[----:B-1----:R-:W-:-:S02]  /*393e0*/  LEA R20, P6, R4, R0, 0x1 ;  /* 0x0000000004147211 */ /* 0x002fc400078c08ff */
[C---:B------:R-:W-:Y:S02]  /*393f0*/  IADD3 R12, R25.reuse, 0x20, RZ ;  /* 0x00000020190c7810 */ /* 0x040fe40007ffe0ff */
[C---:B------:R-:W-:Y:S01]  /*39400*/  IADD3 R3, R4.reuse, c[0x0][0x198], RZ ;  /* 0x0000660004037a10 */ /* 0x040fe20007ffe0ff */
[----:B------:R0:W-:Y:S01]  /*39410*/  @P1 STG.E.U16 [R22.64], R8 ;  /* 0x0000000816001986 */ /* 0x0001e2000c101506 */
[----:B------:R-:W-:Y:S02]  /*39420*/  LEA.HI.X.SX32 R21, R4, R2, 0x1, P6 ;  /* 0x0000000204157211 */ /* 0x000fe400030f0eff */
[----:B------:R-:W-:Y:S02]  /*39430*/  ISETP.LT.AND P3, PT, R12, c[0x0][0x17c], !P0 ;  /* 0x00005f000c007a0c */ /* 0x000fe40004761270 */
[C---:B------:R-:W-:Y:S01]  /*39440*/  IADD3 R12, R25.reuse, 0x22, RZ ;  /* 0x00000022190c7810 */ /* 0x040fe20007ffe0ff */
[----:B------:R1:W-:Y:S01]  /*39450*/  @P5 STG.E.U16 [R20.64], R7 ;  /* 0x0000000714005986 */ /* 0x0003e2000c101506 */
[----:B0-----:R-:W-:-:S02]  /*39460*/  IADD3 R8, R25, 0x23, RZ ;  /* 0x0000002319087810 */ /* 0x001fc40007ffe0ff */
[C---:B------:R-:W-:Y:S02]  /*39470*/  LEA R22, P6, R3.reuse, R0, 0x1 ;  /* 0x0000000003167211 */ /* 0x040fe400078c08ff */
[----:B------:R-:W-:Y:S02]  /*39480*/  ISETP.LT.AND P5, PT, R8, c[0x0][0x17c], !P0 ;  /* 0x00005f0008007a0c */ /* 0x000fe400047a1270 */
[----:B------:R-:W-:Y:S02]  /*39490*/  ISETP.LT.AND P1, PT, R12, c[0x0][0x17c], !P0 ;  /* 0x00005f000c007a0c */ /* 0x000fe40004721270 */
[----:B------:R-:W-:Y:S02]  /*394a0*/  LEA.HI.X.SX32 R23, R3, R2, 0x1, P6 ;  /* 0x0000000203177211 */ /* 0x000fe400030f0eff */
[----:B------:R-:W-:Y:S02]  /*394b0*/  PRMT R8, R7, 0x7632, R8 ;  /* 0x0000763207087816 */ /* 0x000fe40000000008 */
[----:B------:R-:W-:Y:S01]  /*394c0*/  IADD3 R12, R25, 0x24, RZ ;  /* 0x00000024190c7810 */ /* 0x000fe20007ffe0ff */
[----:B-1----:R-:W2:Y:S04]  /*394d0*/  LDL.LU R7, [R1+0xd88] ;  /* 0x000d880001077983 */ /* 0x002ea80000300800 */
[----:B------:R0:W-:Y:S01]  /*394e0*/  @P4 STG.E.U16 [R22.64], R8 ;  /* 0x0000000816004986 */ /* 0x0001e2000c101506 */
[----:B------:R-:W-:-:S03]  /*394f0*/  ISETP.LT.AND P4, PT, R12, c[0x0][0x17c], !P0 ;  /* 0x00005f000c007a0c */ /* 0x000fc60004781270 */
[----:B------:R-:W4:Y:S04]  /*39500*/  LDL.LU R16, [R1+0x14] ;  /* 0x0000140001107983 */ /* 0x000f280000300800 */
[----:B------:R-:W2:Y:S01]  /*39510*/  LDL.LU R12, [R1+0x44] ;  /* 0x00004400010c7983 */ /* 0x000ea20000300800 */
[----:B------:R-:W-:-:S04]  /*39520*/  IADD3 R4, R3, c[0x0][0x198], RZ ;  /* 0x0000660003047a10 */ /* 0x000fc80007ffe0ff */
[C---:B------:R-:W-:Y:S02]  /*39530*/  LEA R20, P6, R4.reuse, R0, 0x1 ;  /* 0x0000000004147211 */ /* 0x040fe400078c08ff */
[C---:B------:R-:W-:Y:S02]  /*39540*/  IADD3 R3, R4.reuse, c[0x0][0x198], RZ ;  /* 0x0000660004037a10 */ /* 0x040fe40007ffe0ff */
[----:B------:R-:W-:Y:S02]  /*39550*/  LEA.HI.X.SX32 R21, R4, R2, 0x1, P6 ;  /* 0x0000000204157211 */ /* 0x000fe400030f0eff */
        /* <DEDUP_REMOVED lines=28> */
[----:B------:R-:W-:Y:S02]  /*39720*/  LEA R22, P6, R3, R0, 0x1 ;  /* 0x0000000003167211 */ /* 0x000fe400078c08ff */
[----:B------:R-:W-:Y:S02]  /*39730*/  ISETP.LT.AND P4, PT, R8, c[0x0][0x17c], !P0 ;  /* 0x00005f0008007a0c */ /* 0x000fe40004781270 */
[----:B------:R-:W-:Y:S02]  /*39740*/  IADD3 R12, R25, 0x28, RZ ;  /* 0x00000028190c7810 */ /* 0x000fe40007ffe0ff */
[----:B------:R-:W-:Y:S02]  /*39750*/  LEA.HI.X.SX32 R23, R3, R2, 0x1, P6 ;  /* 0x0000000203177211 */ /* 0x000fe400030f0eff */
[----:B------:R-:W-:-:S02]  /*39760*/  PRMT R8, R16, 0x7632, R8 ;  /* 0x0000763210087816 */ /* 0x000fc40000000008 */
[C---:B-1----:R-:W-:Y:S02]  /*39770*/  LEA R20, P6, R4.reuse, R0, 0x1 ;  /* 0x0000000004147211 */ /* 0x042fe400078c08ff */
[----:B------:R-:W-:Y:S01]  /*39780*/  IADD3 R3, R4, c[0x0][0x198], RZ ;  /* 0x0000660004037a10 */ /* 0x000fe20007ffe0ff */
[----:B------:R0:W-:Y:S01]  /*39790*/  @P3 STG.E.U16 [R22.64], R8 ;  /* 0x0000000816003986 */ /* 0x0001e2000c101506 */
[----:B------:R-:W-:Y:S02]  /*397a0*/  ISETP.LT.AND P5, PT, R12, c[0x0][0x17c], !P0 ;  /* 0x00005f000c007a0c */ /* 0x000fe400047a1270 */
[----:B------:R-:W-:Y:S02]  /*397b0*/  IADD3 R12, R25, 0x2a, RZ ;  /* 0x0000002a190c7810 */ /* 0x000fe40007ffe0ff */
[----:B------:R-:W-:Y:S02]  /*397c0*/  LEA.HI.X.SX32 R21, R4, R2, 0x1, P6 ;  /* 0x0000000204157211 */ /* 0x000fe400030f0eff */
[----:B------:R-:W-:-:S02]  /*397d0*/  ISETP.LT.AND P3, PT, R12, c[0x0][0x17c], !P0 ;  /* 0x00005f000c007a0c */ /* 0x000fc40004761270 */
[----:B0-----:R-:W-:Y:S02]  /*397e0*/  LEA R22, P6, R3, R0, 0x1 ;  /* 0x0000000003167211 */ /* 0x001fe400078c08ff */
[----:B------:R-:W-:Y:S02]  /*397f0*/  PRMT R12, R9, 0x7632, R12 ;  /* 0x00007632090c7816 */ /* 0x000fe4000000000c */
[----:B------:R-:W-:Y:S02]  /*39800*/  LEA.HI.X.SX32 R23, R3, R2, 0x1, P6 ;  /* 0x0000000203177211 */ /* 0x000fe400030f0eff */
[----:B------:R-:W-:Y:S01]  /*39810*/  IADD3 R16, R25, 0x2c, RZ ;  /* 0x0000002c19107810 */ /* 0x000fe20007ffe0ff */
[----:B------:R-:W-:Y:S04]  /*39820*/  @P2 STG.E.U16 [R20.64], R9 ;  /* 0x0000000914002986 */ /* 0x000fe8000c101506 */
[----:B------:R0:W-:Y:S01]  /*39830*/  @P1 STG.E.U16 [R22.64], R12 ;  /* 0x0000000c16001986 */ /* 0x0001e2000c101506 */
[----:B------:R-:W-:-:S03]  /*39840*/  ISETP.LT.AND P1, PT, R16, c[0x0][0x17c], !P0 ;  /* 0x00005f0010007a0c */ /* 0x000fc60004721270 */
[----:B0-----:R-:W2:Y:S04]  /*39850*/  LDL.LU R22, [R1+0x64] ;  /* 0x0000640001167983 */ /* 0x001ea80000300800 */
[----:B------:R-:W4:Y:S04]  /*39860*/  LDL.LU R23, [R1+0x4] ;  /* 0x0000040001177983 */ /* 0x000f280000300800 */
[----:B------:R-:W2:Y:S01]  /*39870*/  LDL.LU R16, [R1+0x84] ;  /* 0x0000840001107983 */ /* 0x000ea20000300800 */
[----:B------:R-:W-:Y:S02]  /*39880*/  IADD3 R8, R25, 0x2b, RZ ;  /* 0x0000002b19087810 */ /* 0x000fe40007ffe0ff */
[----:B------:R-:W-:-:S02]  /*39890*/  IADD3 R4, R3, c[0x0][0x198], RZ ;  /* 0x0000660003047a10 */ /* 0x000fc40007ffe0ff */
[----:B------:R-:W-:Y:S02]  /*398a0*/  ISETP.LT.AND P2, PT, R8, c[0x0][0x17c], !P0 ;  /* 0x00005f0008007a0c */ /* 0x000fe40004741270 */
[C---:B------:R-:W-:Y:S02]  /*398b0*/  LEA R8, P6, R4.reuse, R0, 0x1 ;  /* 0x0000000004087211 */ /* 0x040fe400078c08ff */
[C---:B------:R-:W-:Y:S02]  /*398c0*/  IADD3 R3, R4.reuse, c[0x0][0x198], RZ ;  /* 0x0000660004037a10 */ /* 0x040fe40007ffe0ff */
[----:B------:R-:W-:Y:S02]  /*398d0*/  LEA.HI.X.SX32 R9, R4, R2, 0x1, P6 ;  /* 0x0000000204097211 */ /* 0x000fe400030f0eff */
[----:B------:R-:W-:Y:S02]  /*398e0*/  IADD3 R12, R25, 0x2d, RZ ;  /* 0x0000002d190c7810 */ /* 0x000fe40007ffe0ff */
[----:B------:R-:W-:-:S02]  /*398f0*/  LEA R20, P6, R3, R0, 0x1 ;  /* 0x0000000003147211 */ /* 0x000fc400078c08ff */
[C---:B------:R-:W-:Y:S02]  /*39900*/  IADD3 R4, R3.reuse, c[0x0][0x198], RZ ;  /* 0x0000660003047a10 */ /* 0x040fe40007ffe0ff */
        /* <DEDUP_REMOVED lines=9> */
[----:B------:R1:W-:Y:S01]  /*399a0*/  @P3 STG.E.U16 [R8.64], R22 ;  /* 0x0000001608003986 */ /* 0x0003e2000c101506 */
[----:B0-----:R-:W-:Y:S02]  /*399b0*/  IADD3 R12, R25, 0x2f, RZ ;  /* 0x0000002f190c7810 */ /* 0x001fe40007ffe0ff */
[C---:B------:R-:W-:Y:S02]  /*399c0*/  LEA R20, P6, R3.reuse, R0, 0x1 ;  /* 0x0000000003147211 */ /* 0x040fe400078c08ff */
[----:B------:R-:W-:Y:S02]  /*399d0*/  ISETP.LT.AND P3, PT, R12, c[0x0][0x17c], !P0 ;  /* 0x00005f000c007a0c */ /* 0x000fe40004761270 */
[----:B------:R-:W-:Y:S02]  /*399e0*/  LEA.HI.X.SX32 R21, R3, R2, 0x1, P6 ;  /* 0x0000000203157211 */ /* 0x000fe400030f0eff */
[----:B------:R-:W-:Y:S02]  /*399f0*/  PRMT R12, R22, 0x7632, R12 ;  /* 0x00007632160c7816 */ /* 0x000fe4000000000c */
[----:B-1----:R-:W2:Y:S01]  /*39a00*/  LDL.LU R22, [R1+0x94] ;  /* 0x0000940001167983 */ /* 0x002ea20000300800 */
[----:B------:R-:W-:-:S03]  /*39a10*/  LEA R8, P6, R4, R0, 0x1 ;  /* 0x0000000004087211 */ /* 0x000fc600078c08ff */
[----:B------:R0:W-:Y:S01]  /*39a20*/  @P2 STG.E.U16 [R20.64], R12 ;  /* 0x0000000c14002986 */ /* 0x0001e2000c101506 */
[----:B------:R-:W-:-:S05]  /*39a30*/  LEA.HI.X.SX32 R9, R4, R2, 0x1, P6 ;  /* 0x0000000204097211 */ /* 0x000fca00030f0eff */
[----:B----4-:R1:W-:Y:S01]  /*39a40*/  @P1 STG.E.U16 [R8.64], R23 ;  /* 0x0000001708001986 */ /* 0x0103e2000c101506 */
[----:B0-----:R-:W-:-:S04]  /*39a50*/  IADD3 R12, R25, 0x31, RZ ;  /* 0x00000031190c7810 */ /* 0x001fc80007ffe0ff */
[----:B------:R-:W-:Y:S02]  /*39a60*/  ISETP.LT.AND P1, PT, R12, c[0x0][0x17c], !P0 ;  /* 0x00005f000c007a0c */ /* 0x000fe40004721270 */
[----:B------:R-:W-:Y:S02]  /*39a70*/  PRMT R12, R23, 0x7632, R12 ;  /* 0x00007632170c7816 */ /* 0x000fe4000000000c */
[----:B-1----:R-:W4:Y:S01]  /*39a80*/  LDL.LU R23, [R1+0x34] ;  /* 0x0000340001177983 */ /* 0x002f220000300800 */
[----:B------:R-:W-:Y:S02]  /*39a90*/  IADD3 R3, R4, c[0x0][0x198], RZ ;  /* 0x0000660004037a10 */ /* 0x000fe40007ffe0ff */
[----:B------:R-:W-:Y:S02]  /*39aa0*/  IADD3 R16, R25, 0x2e, RZ ;  /* 0x0000002e19107810 */ /* 0x000fe40007ffe0ff */
[----:B------:R-:W-:Y:S02]  /*39ab0*/  LEA R20, P6, R3, R0, 0x1 ;  /* 0x0000000003147211 */ /* 0x000fe400078c08ff */
[----:B------:R-:W-:-:S02]  /*39ac0*/  ISETP.LT.AND P4, PT, R16, c[0x0][0x17c], !P0 ;  /* 0x00005f0010007a0c */ /* 0x000fc40004781270 */
[C---:B------:R-:W-:Y:S02]  /*39ad0*/  IADD3 R4, R3.reuse, c[0x0][0x198], RZ ;  /* 0x0000660003047a10 */ /* 0x040fe40007ffe0ff */
[----:B------:R-:W-:Y:S02]  /*39ae0*/  LEA.HI.X.SX32 R21, R3, R2, 0x1, P6 ;  /* 0x0000000203157211 */ /* 0x000fe400030f0eff */
[C---:B------:R-:W-:Y:S02]  /*39af0*/  LEA R8, P6, R4.reuse, R0, 0x1 ;  /* 0x0000000004087211 */ /* 0x040fe400078c08ff */
[C---:B------:R-:W-:Y:S02]  /*39b00*/  IADD3 R3, R4.reuse, c[0x0][0x198], RZ ;  /* 0x0000660004037a10 */ /* 0x040fe40007ffe0ff */
[----:B------:R-:W-:Y:S01]  /*39b10*/  IADD3 R16, R25, 0x30, RZ ;  /* 0x0000003019107810 */ /* 0x000fe20007ffe0ff */
[----:B------:R0:W-:Y:S01]  /*39b20*/  @P5 STG.E.U16 [R20.64], R12 ;  /* 0x0000000c14005986 */ /* 0x0001e2000c101506 */
[----:B------:R-:W-:-:S02]  /*39b30*/  LEA.HI.X.SX32 R9, R4, R2, 0x1, P6 ;  /* 0x0000000204097211 */ /* 0x000fc400030f0eff */
[----:B------:R-:W-:Y:S02]  /*39b40*/  ISETP.LT.AND P2, PT, R16, c[0x0][0x17c], !P0 ;  /* 0x00005f0010007a0c */ /* 0x000fe40004741270 */
[C---:B------:R-:W-:Y:S01]  /*39b50*/  IADD3 R4, R3.reuse, c[0x0][0x198], RZ ;  /* 0x0000660003047a10 */ /* 0x040fe20007ffe0ff */
[----:B------:R1:W-:Y:S01]  /*39b60*/  @P4 STG.E.U16 [R8.64], R13 ;  /* 0x0000000d08004986 */ /* 0x0003e2000c101506 */
[----:B0-----:R-:W-:Y:S02]  /*39b70*/  LEA R20, P6, R3, R0, 0x1 ;  /* 0x0000000003147211 */ /* 0x001fe400078c08ff */
[----:B------:R-:W-:Y:S02]  /*39b80*/  IADD3 R12, R25, 0x33, RZ ;  /* 0x00000033190c7810 */ /* 0x000fe40007ffe0ff */
[----:B------:R-:W-:Y:S02]  /*39b90*/  LEA.HI.X.SX32 R21, R3, R2, 0x1, P6 ;  /* 0x0000000203157211 */ /* 0x000fe400030f0eff */
[----:B-1----:R-:W-:-:S02]  /*39ba0*/  PRMT R13, R13, 0x7632, R13 ;  /* 0x000076320d0d7816 */ /* 0x002fc4000000000d */
[----:B------:R-:W-:Y:S02]  /*39bb0*/  LEA R8, P6, R4, R0, 0x1 ;  /* 0x0000000004087211 */ /* 0x000fe400078c08ff */
[----:B------:R-:W-:Y:S02]  /*39bc0*/  ISETP.LT.AND P4, PT, R12, c[0x0][0x17c], !P0 ;  /* 0x00005f000c007a0c */ /* 0x000fe40004781270 */
[C---:B------:R-:W-:Y:S02]  /*39bd0*/  IADD3 R12, R25.reuse, 0x34, RZ ;  /* 0x00000034190c7810 */ /* 0x040fe40007ffe0ff */
[C---:B------:R-:W-:Y:S01]  /*39be0*/  IADD3 R3, R4.reuse, c[0x0][0x198], RZ ;  /* 0x0000660004037a10 */ /* 0x040fe20007ffe0ff */
[----:B------:R0:W-:Y:S01]  /*39bf0*/  @P3 STG.E.U16 [R20.64], R13 ;  /* 0x0000000d14003986 */ /* 0x0001e2000c101506 */
[----:B------:R-:W-:Y:S02]  /*39c00*/  IADD3 R16, R25, 0x32, RZ ;  /* 0x0000003219107810 */ /* 0x000fe40007ffe0ff */
[----:B------:R-:W-:-:S02]  /*39c10*/  LEA.HI.X.SX32 R9, R4, R2, 0x1, P6 ;  /* 0x0000000204097211 */ /* 0x000fc400030f0eff */
[----:B------:R-:W-:Y:S02]  /*39c20*/  ISETP.LT.AND P3, PT, R12, c[0x0][0x17c], !P0 ;  /* 0x00005f000c007a0c */ /* 0x000fe40004761270 */
[----:B------:R-:W-:Y:S02]  /*39c30*/  LEA R12, P6, R3, R0, 0x1 ;  /* 0x00000000030c7211 */ /* 0x000fe400078c08ff */
[----:B------:R-:W-:Y:S02]  /*39c40*/  ISETP.LT.AND P5, PT, R16, c[0x0][0x17c], !P0 ;  /* 0x00005f0010007a0c */ /* 0x000fe400047a1270 */
[----:B0-----:R-:W-:Y:S02]  /*39c50*/  IADD3 R13, R25, 0x35, RZ ;  /* 0x00000035190d7810 */ /* 0x001fe40007ffe0ff */
[----:B------:R-:W-:Y:S02]  /*39c60*/  IADD3 R4, R3, c[0x0][0x198], RZ ;  /* 0x0000660003047a10 */ /* 0x000fe40007ffe0ff */
[----:B------:R-:W-:Y:S01]  /*39c70*/  IADD3 R20, R25, 0x36, RZ ;  /* 0x0000003619147810 */ /* 0x000fe20007ffe0ff */
[----:B--2---:R0:W-:Y:S01]  /*39c80*/  @P2 STG.E.U16 [R8.64], R22 ;  /* 0x0000001608002986 */ /* 0x0041e2000c101506 */
[----:B------:R-:W-:-:S02]  /*39c90*/  ISETP.LT.AND P2, PT, R13, c[0x0][0x17c], !P0 ;  /* 0x00005f000d007a0c */ /* 0x000fc40004741270 */
[----:B------:R-:W-:Y:S02]  /*39ca0*/  LEA.HI.X.SX32 R13, R3, R2, 0x1, P6 ;  /* 0x00000002030d7211 */ /* 0x000fe400030f0eff */
[----:B------:R-:W-:Y:S02]  /*39cb0*/  PRMT R16, R22, 0x7632, R16 ;  /* 0x0000763216107816 */ /* 0x000fe40000000010 */
[C---:B------:R-:W-:Y:S02]  /*39cc0*/  IADD3 R3, R4.reuse, c[0x0][0x198], RZ ;  /* 0x0000660004037a10 */ /* 0x040fe40007ffe0ff */
[C---:B0-----:R-:W-:Y:S01]  /*39cd0*/  LEA R8, P6, R4.reuse, R0, 0x1 ;  /* 0x0000000004087211 */ /* 0x041fe200078c08ff */
[----:B------:R0:W-:Y:S03]  /*39ce0*/  @P1 STG.E.U16 [R12.64], R16 ;  /* 0x000000100c001986 */ /* 0x0001e6000c101506 */
[----:B------:R-:W-:Y:S01]  /*39cf0*/  LEA.HI.X.SX32 R9, R4, R2, 0x1, P6 ;  /* 0x0000000204097211 */ /* 0x000fe200030f0eff */
[----:B------:R-:W2:Y:S01]  /*39d00*/  LDL.LU R22, [R1+0x24] ;  /* 0x0000240001167983 */ /* 0x000ea20000300800 */
[----:B------:R-:W-:-:S02]  /*39d10*/  ISETP.LT.AND P1, PT, R20, c[0x0][0x17c], !P0 ;  /* 0x00005f0014007a0c */ /* 0x000fc40004721270 */
[----:B0-----:R-:W-:Y:S02]  /*39d20*/  IADD3 R13, R25, 0x37, RZ ;  /* 0x00000037190d7810 */ /* 0x001fe40007ffe0ff */
[----:B------:R-:W-:Y:S01]  /*39d30*/  LEA R12, P6, R3, R0, 0x1 ;  /* 0x00000000030c7211 */ /* 0x000fe200078c08ff */
[----:B----4-:R0:W-:Y:S01]  /*39d40*/  @P5 STG.E.U16 [R8.64], R23 ;  /* 0x0000001708005986 */ /* 0x0101e2000c101506 */
[----:B------:R-:W-:Y:S02]  /*39d50*/  ISETP.LT.AND P5, PT, R13, c[0x0][0x17c], !P0 ;  /* 0x00005f000d007a0c */ /* 0x000fe400047a1270 */
[----:B------:R-:W-:Y:S02]  /*39d60*/  LEA.HI.X.SX32 R13, R3, R2, 0x1, P6 ;  /* 0x00000002030d7211 */ /* 0x000fe400030f0eff */
[----:B------:R-:W-:Y:S02]  /*39d70*/  PRMT R16, R23, 0x7632, R16 ;  /* 0x0000763217107816 */ /* 0x000fe40000000010 */
[----:B------:R-:W-:-:S03]  /*39d80*/  IADD3 R20, R25, 0x38, RZ ;  /* 0x0000003819147810 */ /* 0x000fc60007ffe0ff */
[----:B------:R1:W-:Y:S01]  /*39d90*/  @P4 STG.E.U16 [R12.64], R16 ;  /* 0x000000100c004986 */ /* 0x0003e2000c101506 */
[----:B------:R-:W-:-:S03]  /*39da0*/  ISETP.LT.AND P4, PT, R20, c[0x0][0x17c], !P0 ;  /* 0x00005f0014007a0c */ /* 0x000fc60004781270 */
[----:B0-----:R-:W4:Y:S04]  /*39db0*/  LDL.LU R23, [R1+0x1a4] ;  /* 0x0001a40001177983 */ /* 0x001f280000300800 */
[----:B------:R-:W2:Y:S01]  /*39dc0*/  LDL.LU R20, [R1+0x74] ;  /* 0x0000740001147983 */ /* 0x000ea20000300800 */
[----:B------:R-:W-:-:S04]  /*39dd0*/  IADD3 R4, R3, c[0x0][0x198], RZ ;  /* 0x0000660003047a10 */ /* 0x000fc80007ffe0ff */
[C---:B------:R-:W-:Y:S02]  /*39de0*/  LEA R8, P6, R4.reuse, R0, 0x1 ;  /* 0x0000000004087211 */ /* 0x040fe400078c08ff */
[C---:B------:R-:W-:Y:S02]  /*39df0*/  IADD3 R3, R4.reuse, c[0x0][0x198], RZ ;  /* 0x0000660004037a10 */ /* 0x040fe40007ffe0ff */
[----:B------:R-:W-:Y:S02]  /*39e00*/  LEA.HI.X.SX32 R9, R4, R2, 0x1, P6 ;  /* 0x0000000204097211 */ /* 0x000fe400030f0eff */
[----:B------:R-:W-:Y:S02]  /*39e10*/  IADD3 R4, R25, 0x39, RZ ;  /* 0x0000003919047810 */ /* 0x000fe40007ffe0ff */
[----:B-1----:R-:W-:Y:S01]  /*39e20*/  LEA R12, P6, R3, R0, 0x1 ;  /* 0x00000000030c7211 */ /* 0x002fe200078c08ff */
[----:B------:R0:W-:Y:S01]  /*39e30*/  @P3 STG.E.U16 [R8.64], R5 ;  /* 0x0000000508003986 */ /* 0x0001e2000c101506 */
[----:B------:R-:W-:-:S02]  /*39e40*/  ISETP.LT.AND P3, PT, R4, c[0x0][0x17c], !P0 ;  /* 0x00005f0004007a0c */ /* 0x000fc40004761270 */
[C---:B------:R-:W-:Y:S02]  /*39e50*/  LEA.HI.X.SX32 R13, R3.reuse, R2, 0x1, P6 ;  /* 0x00000002030d7211 */ /* 0x040fe400030f0eff */
[----:B0-----:R-:W-:Y:S02]  /*39e60*/  IADD3 R8, R3, c[0x0][0x198], RZ ;  /* 0x0000660003087a10 */ /* 0x001fe40007ffe0ff */
[----:B------:R-:W-:Y:S02]  /*39e70*/  PRMT R9, R5, 0x7632, R9 ;  /* 0x0000763205097816 */ /* 0x000fe40000000009 */
[C---:B------:R-:W-:Y:S02]  /*39e80*/  LEA R4, P6, R8.reuse, R0, 0x1 ;  /* 0x0000000008047211 */ /* 0x040fe400078c08ff */
[C---:B------:R-:W-:Y:S02]  /*39e90*/  IADD3 R3, R8.reuse, c[0x0][0x198], RZ ;  /* 0x0000660008037a10 */ /* 0x040fe40007ffe0ff */
[----:B------:R-:W-:Y:S01]  /*39ea0*/  LEA.HI.X.SX32 R5, R8, R2, 0x1, P6 ;  /* 0x0000000208057211 */ /* 0x000fe200030f0eff */
[----:B------:R0:W-:Y:S01]  /*39eb0*/  @P2 STG.E.U16 [R12.64], R9 ;  /* 0x000000090c002986 */ /* 0x0001e2000c101506 */
[----:B------:R-:W-:-:S03]  /*39ec0*/  LEA R8, P6, R3, R0, 0x1 ;  /* 0x0000000003087211 */ /* 0x000fc600078c08ff */
[----:B------:R1:W-:Y:S01]  /*39ed0*/  @P1 STG.E.U16 [R4.64], R17 ;  /* 0x0000001104001986 */ /* 0x0003e2000c101506 */
[----:B0-----:R-:W-:Y:S02]  /*39ee0*/  IADD3 R9, R25, 0x3b, RZ ;  /* 0x0000003b19097810 */ /* 0x001fe40007ffe0ff */
[----:B-1----:R-:W-:Y:S02]  /*39ef0*/  IADD3 R5, R3, c[0x0][0x198], RZ ;  /* 0x0000660003057a10 */ /* 0x002fe40007ffe0ff */
[----:B------:R-:W-:Y:S02]  /*39f00*/  ISETP.LT.AND P1, PT, R9, c[0x0][0x17c], !P0 ;  /* 0x00005f0009007a0c */ /* 0x000fe40004721270 */
[----:B------:R-:W-:Y:S02]  /*39f10*/  LEA.HI.X.SX32 R9, R3, R2, 0x1, P6 ;  /* 0x0000000203097211 */ /* 0x000fe400030f0eff */
[----:B------:R-:W-:Y:S02]  /*39f20*/  LEA R4, P6, R5, R0, 0x1 ;  /* 0x0000000005047211 */ /* 0x000fe400078c08ff */
[----:B------:R-:W-:-:S02]  /*39f30*/  PRMT R17, R17, 0x7632, R17 ;  /* 0x0000763211117816 */ /* 0x000fc40000000011 */
[C---:B------:R-:W-:Y:S02]  /*39f40*/  IADD3 R3, R5.reuse, c[0x0][0x198], RZ ;  /* 0x0000660005037a10 */ /* 0x040fe40007ffe0ff */
[----:B------:R-:W-:Y:S01]  /*39f50*/  LEA.HI.X.SX32 R5, R5, R2, 0x1, P6 ;  /* 0x0000000205057211 */ /* 0x000fe200030f0eff */
[----:B------:R0:W-:Y:S01]  /*39f60*/  @P5 STG.E.U16 [R8.64], R17 ;  /* 0x0000001108005986 */ /* 0x0001e2000c101506 */
[C---:B------:R-:W-:Y:S02]  /*39f70*/  IADD3 R16, R25.reuse, 0x3a, RZ ;  /* 0x0000003a19107810 */ /* 0x040fe40007ffe0ff */
[C---:B------:R-:W-:Y:S02]  /*39f80*/  IADD3 R12, R25.reuse, 0x3c, RZ ;  /* 0x0000003c190c7810 */ /* 0x040fe40007ffe0ff */
[----:B------:R-:W-:Y:S02]  /*39f90*/  ISETP.LT.AND P2, PT, R16, c[0x0][0x17c], !P0 ;  /* 0x00005f0010007a0c */ /* 0x000fe40004741270 */
[----:B0-----:R-:W-:-:S02]  /*39fa0*/  IADD3 R9, R25, 0x3d, RZ ;  /* 0x0000003d19097810 */ /* 0x001fc40007ffe0ff */
[----:B------:R-:W-:Y:S02]  /*39fb0*/  LEA R8, P6, R3, R0, 0x1 ;  /* 0x0000000003087211 */ /* 0x000fe400078c08ff */
[----:B------:R-:W-:Y:S01]  /*39fc0*/  ISETP.LT.AND P5, PT, R12, c[0x0][0x17c], !P0 ;  /* 0x00005f000c007a0c */ /* 0x000fe200047a1270 */
[----:B------:R-:W-:Y:S01]  /*39fd0*/  STL [R1+0xd70], R21 ;  /* 0x000d701501007387 */ /* 0x000fe20000100800 */
[----:B------:R-:W-:-:S03]  /*39fe0*/  IADD3 R13, R25, 0x3e, RZ ;  /* 0x0000003e190d7810 */ /* 0x000fc60007ffe0ff */
[----:B--2---:R0:W-:Y:S01]  /*39ff0*/  @P4 STG.E.U16 [R4.64], R20 ;  /* 0x0000001404004986 */ /* 0x0041e2000c101506 */
[----:B------:R-:W-:Y:S02]  /*3a000*/  ISETP.LT.AND P4, PT, R9, c[0x0][0x17c], !P0 ;  /* 0x00005f0009007a0c */ /* 0x000fe40004781270 */
[C---:B------:R-:W-:Y:S02]  /*3a010*/  LEA.HI.X.SX32 R9, R3.reuse, R2, 0x1, P6 ;  /* 0x0000000203097211 */ /* 0x040fe400030f0eff */
[----:B------:R-:W-:Y:S02]  /*3a020*/  PRMT R12, R20, 0x7632, R12 ;  /* 0x00007632140c7816 */ /* 0x000fe4000000000c */
[----:B0-----:R-:W-:Y:S01]  /*3a030*/  IADD3 R5, R3, c[0x0][0x198], RZ ;  /* 0x0000660003057a10 */ /* 0x001fe20007ffe0ff */
[----:B------:R-:W2:Y:S03]  /*3a040*/  LDL.LU R20, [R1+0x48] ;  /* 0x0000480001147983 */ /* 0x000ea60000300800 */
[----:B------:R-:W-:-:S02]  /*3a050*/  LEA R4, P6, R5, R0, 0x1 ;  /* 0x0000000005047211 */ /* 0x000fc400078c08ff */
[C---:B------:R-:W-:Y:S02]  /*3a060*/  IADD3 R3, R5.reuse, c[0x0][0x198], RZ ;  /* 0x0000660005037a10 */ /* 0x040fe40007ffe0ff */
[----:B------:R-:W-:Y:S01]  /*3a070*/  LEA.HI.X.SX32 R5, R5, R2, 0x1, P6 ;  /* 0x0000000205057211 */ /* 0x000fe200030f0eff */
[----:B------:R0:W-:Y:S04]  /*3a080*/  @P3 STG.E.U16 [R8.64], R12 ;  /* 0x0000000c08003986 */ /* 0x0001e8000c101506 */
[----:B------:R1:W-:Y:S01]  /*3a090*/  @P2 STG.E.U16 [R4.64], R22 ;  /* 0x0000001604002986 */ /* 0x0003e2000c101506 */
[----:B0-----:R-:W-:Y:S02]  /*3a0a0*/  IADD3 R9, R25, 0x3f, RZ ;  /* 0x0000003f19097810 */ /* 0x001fe40007ffe0ff */
[----:B------:R-:W-:-:S02]  /*3a0b0*/  LEA R8, P6, R3, R0, 0x1 ;  /* 0x0000000003087211 */ /* 0x000fc400078c08ff */
[----:B-1----:R-:W-:Y:S02]  /*3a0c0*/  IADD3 R5, R3, c[0x0][0x198], RZ ;  /* 0x0000660003057a10 */ /* 0x002fe40007ffe0ff */
[----:B------:R-:W-:Y:S02]  /*3a0d0*/  ISETP.LT.AND P2, PT, R9, c[0x0][0x17c], !P0 ;  /* 0x00005f0009007a0c */ /* 0x000fe40004741270 */
[----:B------:R-:W-:Y:S02]  /*3a0e0*/  LEA.HI.X.SX32 R9, R3, R2, 0x1, P6 ;  /* 0x0000000203097211 */ /* 0x000fe400030f0eff */
[C---:B------:R-:W-:Y:S02]  /*3a0f0*/  LEA R4, P6, R5.reuse, R0, 0x1 ;  /* 0x0000000005047211 */ /* 0x040fe400078c08ff */
[----:B------:R-:W-:Y:S02]  /*3a100*/  PRMT R12, R22, 0x7632, R12 ;  /* 0x00007632160c7816 */ /* 0x000fe4000000000c */
[C---:B------:R-:W-:Y:S01]  /*3a110*/  IADD3 R3, R5.reuse, c[0x0][0x198], RZ ;  /* 0x0000660005037a10 */ /* 0x040fe20007ffe0ff */
[----:B------:R-:W3:Y:S01]  /*3a120*/  LDL.LU R22, [R1+0x58] ;  /* 0x0000580001167983 */ /* 0x000ee20000300800 */
[----:B------:R-:W-:-:S03]  /*3a130*/  LEA.HI.X.SX32 R5, R5, R2, 0x1, P6 ;  /* 0x0000000205057211 */ /* 0x000fc600030f0eff */
[----:B------:R0:W-:Y:S01]  /*3a140*/  @P1 STG.E.U16 [R8.64], R12 ;  /* 0x0000000c08001986 */ /* 0x0001e2000c101506 */
[----:B------:R-:W-:-:S03]  /*3a150*/  ISETP.LT.AND P3, PT, R13, c[0x0][0x17c], !P0 ;  /* 0x00005f000d007a0c */ /* 0x000fc60004761270 */
[----:B----4-:R1:W-:Y:S01]  /*3a160*/  @P5 STG.E.U16 [R4.64], R23 ;  /* 0x0000001704005986 */ /* 0x0103e2000c101506 */
[----:B0-----:R-:W-:Y:S02]  /*3a170*/  IADD3 R9, R25, 0x41, RZ ;  /* 0x0000004119097810 */ /* 0x001fe40007ffe0ff */
[C---:B------:R-:W-:Y:S02]  /*3a180*/  LEA R8, P6, R3.reuse, R0, 0x1 ;  /* 0x0000000003087211 */ /* 0x040fe400078c08ff */
[----:B-1----:R-:W-:Y:S02]  /*3a190*/  IADD3 R5, R3, c[0x0][0x198], RZ ;  /* 0x0000660003057a10 */ /* 0x002fe40007ffe0ff */
[----:B------:R-:W-:Y:S02]  /*3a1a0*/  ISETP.LT.AND P5, PT, R9, c[0x0][0x17c], !P0 ;  /* 0x00005f0009007a0c */ /* 0x000fe400047a1270 */
[----:B------:R-:W-:Y:S02]  /*3a1b0*/  LEA.HI.X.SX32 R9, R3, R2, 0x1, P6 ;  /* 0x0000000203097211 */ /* 0x000fe400030f0eff */
[----:B------:R-:W-:-:S02]  /*3a1c0*/  LEA R4, P6, R5, R0, 0x1 ;  /* 0x0000000005047211 */ /* 0x000fc400078c08ff */
[----:B------:R-:W-:Y:S02]  /*3a1d0*/  PRMT R12, R23, 0x7632, R12 ;  /* 0x00007632170c7816 */ /* 0x000fe4000000000c */
[C---:B------:R-:W-:Y:S02]  /*3a1e0*/  IADD3 R3, R5.reuse, c[0x0][0x198], RZ ;  /* 0x0000660005037a10 */ /* 0x040fe40007ffe0ff */
[----:B------:R-:W-:Y:S01]  /*3a1f0*/  LEA.HI.X.SX32 R5, R5, R2, 0x1, P6 ;  /* 0x0000000205057211 */ /* 0x000fe200030f0eff */
[----:B------:R0:W-:Y:S04]  /*3a200*/  @P4 STG.E.U16 [R8.64], R12 ;  /* 0x0000000c08004986 */ /* 0x0001e8000c101506 */
[----:B------:R1:W-:Y:S01]  /*3a210*/  @P3 STG.E.U16 [R4.64], R28 ;  /* 0x0000001c04003986 */ /* 0x0003e2000c101506 */
[----:B0-----:R-:W-:-:S03]  /*3a220*/  PRMT R12, R28, 0x7632, R12 ;  /* 0x000076321c0c7816 */ /* 0x001fc6000000000c */
[----:B-1----:R-:W4:Y:S04]  /*3a230*/  LDL.LU R28, [R1+0xd84] ;  /* 0x000d8400011c7983 */ /* 0x002f280000300800 */
[----:B------:R-:W4:Y:S01]  /*3a240*/  LDL.LU R23, [R1+0x18] ;  /* 0x0000180001177983 */ /* 0x000f220000300800 */
[C---:B------:R-:W-:Y:S02]  /*3a250*/  IADD3 R13, R25.reuse, 0x40, RZ ;  /* 0x00000040190d7810 */ /* 0x040fe40007ffe0ff */
[----:B------:R-:W-:Y:S02]  /*3a260*/  IADD3 R9, R25, 0x43, RZ ;  /* 0x0000004319097810 */ /* 0x000fe40007ffe0ff */
[----:B------:R-:W-:Y:S02]  /*3a270*/  LEA R8, P6, R3, R0, 0x1 ;  /* 0x0000000003087211 */ /* 0x000fe400078c08ff */
[----:B------:R-:W-:-:S02]  /*3a280*/  ISETP.LT.AND P1, PT, R13, c[0x0][0x17c], !P0 ;  /* 0x00005f000d007a0c */ /* 0x000fc40004721270 */
[----:B------:R-:W-:Y:S02]  /*3a290*/  IADD3 R5, R3, c[0x0][0x198], RZ ;  /* 0x0000660003057a10 */ /* 0x000fe40007ffe0ff */
[----:B------:R-:W-:Y:S02]  /*3a2a0*/  ISETP.LT.AND P3, PT, R9, c[0x0][0x17c], !P0 ;  /* 0x00005f0009007a0c */ /* 0x000fe40004761270 */
[----:B------:R-:W-:Y:S02]  /*3a2b0*/  LEA.HI.X.SX32 R9, R3, R2, 0x1, P6 ;  /* 0x0000000203097211 */ /* 0x000fe400030f0eff */
[C---:B------:R-:W-:Y:S02]  /*3a2c0*/  LEA R4, P6, R5.reuse, R0, 0x1 ;  /* 0x0000000005047211 */ /* 0x040fe400078c08ff */
[C---:B------:R-:W-:Y:S02]  /*3a2d0*/  IADD3 R3, R5.reuse, c[0x0][0x198], RZ ;  /* 0x0000660005037a10 */ /* 0x040fe40007ffe0ff */
[----:B------:R-:W-:Y:S01]  /*3a2e0*/  LEA.HI.X.SX32 R5, R5, R2, 0x1, P6 ;  /* 0x0000000205057211 */ /* 0x000fe200030f0eff */
[----:B------:R0:W-:Y:S01]  /*3a2f0*/  @P2 STG.E.U16 [R8.64], R12 ;  /* 0x0000000c08002986 */ /* 0x0001e2000c101506 */
[----:B------:R-:W-:-:S04]  /*3a300*/  IADD3 R13, R25, 0x42, RZ ;  /* 0x00000042190d7810 */ /* 0x000fc80007ffe0ff */
[----:B------:R-:W-:Y:S02]  /*3a310*/  ISETP.LT.AND P4, PT, R13, c[0x0][0x17c], !P0 ;  /* 0x00005f000d007a0c */ /* 0x000fe40004781270 */
[----:B0-----:R-:W-:Y:S02]  /*3a320*/  IADD3 R9, R25, 0x45, RZ ;  /* 0x0000004519097810 */ /* 0x001fe40007ffe0ff */
[----:B------:R-:W-:Y:S02]  /*3a330*/  LEA R8, P6, R3, R0, 0x1 ;  /* 0x0000000003087211 */ /* 0x000fe400078c08ff */
[----:B------:R-:W-:-:S04]  /*3a340*/  IADD3 R13, R25, 0x44, RZ ;  /* 0x00000044190d7810 */ /* 0x000fc80007ffe0ff */
[----:B------:R-:W-:Y:S01]  /*3a350*/  ISETP.LT.AND P2, PT, R13, c[0x0][0x17c], !P0 ;  /* 0x00005f000d007a0c */ /* 0x000fe20004741270 */
[----:B--2---:R0:W-:Y:S01]  /*3a360*/  @P1 STG.E.U16 [R4.64], R20 ;  /* 0x0000001404001986 */ /* 0x0041e2000c101506 */
[----:B------:R-:W-:Y:S02]  /*3a370*/  PRMT R12, R20, 0x7632, R12 ;  /* 0x00007632140c7816 */ /* 0x000fe4000000000c */
[----:B------:R-:W-:Y:S02]  /*3a380*/  ISETP.LT.AND P1, PT, R9, c[0x0][0x17c], !P0 ;  /* 0x00005f0009007a0c */ /* 0x000fe40004721270 */
[C---:B------:R-:W-:Y:S02]  /*3a390*/  LEA.HI.X.SX32 R9, R3.reuse, R2, 0x1, P6 ;  /* 0x0000000203097211 */ /* 0x040fe400030f0eff */
[----:B0-----:R-:W-:Y:S01]  /*3a3a0*/  IADD3 R5, R3, c[0x0][0x198], RZ ;  /* 0x0000660003057a10 */ /* 0x001fe20007ffe0ff */
[----:B------:R-:W2:Y:S03]  /*3a3b0*/  LDL.LU R20, [R1+0x88] ;  /* 0x0000880001147983 */ /* 0x000ea60000300800 */
[----:B------:R-:W-:-:S02]  /*3a3c0*/  LEA R4, P6, R5, R0, 0x1 ;  /* 0x0000000005047211 */ /* 0x000fc400078c08ff */
[C---:B------:R-:W-:Y:S02]  /*3a3d0*/  IADD3 R3, R5.reuse, c[0x0][0x198], RZ ;  /* 0x0000660005037a10 */ /* 0x040fe40007ffe0ff */
[----:B------:R-:W-:Y:S01]  /*3a3e0*/  LEA.HI.X.SX32 R5, R5, R2, 0x1, P6 ;  /* 0x0000000205057211 */ /* 0x000fe200030f0eff */
[----:B------:R0:W-:Y:S02]  /*3a3f0*/  @P5 STG.E.U16 [R8.64], R12 ;  /* 0x0000000c08005986 */ /* 0x0001e4000c101506 */
[----:B0-----:R-:W-:Y:S02]  /*3a400*/  IADD3 R9, R25, 0x47, RZ ;  /* 0x0000004719097810 */ /* 0x001fe40007ffe0ff */
[----:B------:R-:W-:Y:S01]  /*3a410*/  LEA R8, P6, R3, R0, 0x1 ;  /* 0x0000000003087211 */ /* 0x000fe200078c08ff */
[----:B---3--:R0:W-:Y:S01]  /*3a420*/  @P4 STG.E.U16 [R4.64], R22 ;  /* 0x0000001604004986 */ /* 0x0081e2000c101506 */
[----:B------:R-:W-:Y:S02]  /*3a430*/  PRMT R12, R22, 0x7632, R12 ;  /* 0x00007632160c7816 */ /* 0x000fe4000000000c */
[----:B------:R-:W-:-:S02]  /*3a440*/  ISETP.LT.AND P4, PT, R9, c[0x0][0x17c], !P0 ;  /* 0x00005f0009007a0c */ /* 0x000fc40004781270 */
[C---:B------:R-:W-:Y:S02]  /*3a450*/  LEA.HI.X.SX32 R9, R3.reuse, R2, 0x1, P6 ;  /* 0x0000000203097211 */ /* 0x040fe400030f0eff */
[----:B0-----:R-:W-:Y:S01]  /*3a460*/  IADD3 R5, R3, c[0x0][0x198], RZ ;  /* 0x0000660003057a10 */ /* 0x001fe20007ffe0ff */
[----:B------:R-:W3:Y:S03]  /*3a470*/  LDL.LU R22, [R1+0x68] ;  /* 0x0000680001167983 */ /* 0x000ee60000300800 */
[C---:B------:R-:W-:Y:S02]  /*3a480*/  LEA R4, P6, R5.reuse, R0, 0x1 ;  /* 0x0000000005047211 */ /* 0x040fe400078c08ff */
[C---:B------:R-:W-:Y:S02]  /*3a490*/  IADD3 R3, R5.reuse, c[0x0][0x198], RZ ;  /* 0x0000660005037a10 */ /* 0x040fe40007ffe0ff */
[----:B------:R-:W-:Y:S01]  /*3a4a0*/  LEA.HI.X.SX32 R5, R5, R2, 0x1, P6 ;  /* 0x0000000205057211 */ /* 0x000fe200030f0eff */
[----:B------:R0:W-:Y:S04]  /*3a4b0*/  @P3 STG.E.U16 [R8.64], R12 ;  /* 0x0000000c08003986 */ /* 0x0001e8000c101506 */
[----:B----4-:R1:W-:Y:S01]  /*3a4c0*/  @P2 STG.E.U16 [R4.64], R23 ;  /* 0x0000001704002986 */ /* 0x0103e2000c101506 */
[----:B0-----:R-:W-:-:S03]  /*3a4d0*/  PRMT R12, R23, 0x7632, R12 ;  /* 0x00007632170c7816 */ /* 0x001fc6000000000c */
[----:B-1----:R-:W4:Y:S01]  /*3a4e0*/  LDL.LU R23, [R1+0x8] ;  /* 0x0000080001177983 */ /* 0x002f220000300800 */
[C---:B------:R-:W-:Y:S02]  /*3a4f0*/  IADD3 R13, R25.reuse, 0x46, RZ ;  /* 0x00000046190d7810 */ /* 0x040fe40007ffe0ff */
[----:B------:R-:W-:Y:S02]  /*3a500*/  IADD3 R9, R25, 0x49, RZ ;  /* 0x0000004919097810 */ /* 0x000fe40007ffe0ff */
[----:B------:R-:W-:Y:S02]  /*3a510*/  LEA R8, P6, R3, R0, 0x1 ;  /* 0x0000000003087211 */ /* 0x000fe400078c08ff */
[----:B------:R-:W-:Y:S02]  /*3a520*/  ISETP.LT.AND P5, PT, R13, c[0x0][0x17c], !P0 ;  /* 0x00005f000d007a0c */ /* 0x000fe400047a1270 */
[----:B------:R-:W-:Y:S02]  /*3a530*/  IADD3 R5, R3, c[0x0][0x198], RZ ;  /* 0x0000660003057a10 */ /* 0x000fe40007ffe0ff */
[----:B------:R-:W-:-:S02]  /*3a540*/  ISETP.LT.AND P2, PT, R9, c[0x0][0x17c], !P0 ;  /* 0x00005f0009007a0c */ /* 0x000fc40004741270 */
[----:B------:R-:W-:Y:S02]  /*3a550*/  LEA.HI.X.SX32 R9, R3, R2, 0x1, P6 ;  /* 0x0000000203097211 */ /* 0x000fe400030f0eff */
[C---:B------:R-:W-:Y:S02]  /*3a560*/  LEA R4, P6, R5.reuse, R0, 0x1 ;  /* 0x0000000005047211 */ /* 0x040fe400078c08ff */
[C---:B------:R-:W-:Y:S02]  /*3a570*/  IADD3 R3, R5.reuse, c[0x0][0x198], RZ ;  /* 0x0000660005037a10 */ /* 0x040fe40007ffe0ff */
[----:B------:R-:W-:Y:S01]  /*3a580*/  LEA.HI.X.SX32 R5, R5, R2, 0x1, P6 ;  /* 0x0000000205057211 */ /* 0x000fe200030f0eff */
[----:B------:R0:W-:Y:S01]  /*3a590*/  @P1 STG.E.U16 [R8.64], R12 ;  /* 0x0000000c08001986 */ /* 0x0001e2000c101506 */
[----:B------:R-:W-:-:S03]  /*3a5a0*/  IADD3 R13, R25, 0x48, RZ ;  /* 0x00000048190d7810 */ /* 0x000fc60007ffe0ff */
[----:B------:R1:W-:Y:S01]  /*3a5b0*/  @P5 STG.E.U16 [R4.64], R10 ;  /* 0x0000000a04005986 */ /* 0x0003e2000c101506 */
[----:B------:R-:W-:Y:S02]  /*3a5c0*/  ISETP.LT.AND P3, PT, R13, c[0x0][0x17c], !P0 ;  /* 0x00005f000d007a0c */ /* 0x000fe40004761270 */
[----:B0-----:R-:W-:Y:S02]  /*3a5d0*/  IADD3 R9, R25, 0x4b, RZ ;  /* 0x0000004b19097810 */ /* 0x001fe40007ffe0ff */
[C---:B------:R-:W-:Y:S02]  /*3a5e0*/  LEA R8, P6, R3.reuse, R0, 0x1 ;  /* 0x0000000003087211 */ /* 0x040fe400078c08ff */
[----:B-1----:R-:W-:Y:S02]  /*3a5f0*/  IADD3 R5, R3, c[0x0][0x198], RZ ;  /* 0x0000660003057a10 */ /* 0x002fe40007ffe0ff */
[----:B------:R-:W-:Y:S02]  /*3a600*/  ISETP.LT.AND P5, PT, R9, c[0x0][0x17c], !P0 ;  /* 0x00005f0009007a0c */ /* 0x000fe400047a1270 */
[----:B------:R-:W-:-:S02]  /*3a610*/  LEA.HI.X.SX32 R9, R3, R2, 0x1, P6 ;  /* 0x0000000203097211 */ /* 0x000fc400030f0eff */
[C---:B------:R-:W-:Y:S02]  /*3a620*/  LEA R4, P6, R5.reuse, R0, 0x1 ;  /* 0x0000000005047211 */ /* 0x040fe400078c08ff */
[----:B------:R-:W-:Y:S02]  /*3a630*/  PRMT R10, R10, 0x7632, R10 ;  /* 0x000076320a0a7816 */ /* 0x000fe4000000000a */
        /* <DEDUP_REMOVED lines=10> */
[----:B------:R-:W-:Y:S02]  /*3a6e0*/  ISETP.LT.AND P3, PT, R9, c[0x0][0x17c], !P0 ;  /* 0x00005f0009007a0c */ /* 0x000fe40004761270 */
[C---:B------:R-:W-:Y:S02]  /*3a6f0*/  LEA.HI.X.SX32 R9, R3.reuse, R2, 0x1, P6 ;  /* 0x0000000203097211 */ /* 0x040fe400030f0eff */
[----:B------:R-:W-:Y:S02]  /*3a700*/  PRMT R10, R20, 0x7632, R10 ;  /* 0x00007632140a7816 */ /* 0x000fe4000000000a */
[----:B0-----:R-:W-:-:S04]  /*3a710*/  IADD3 R5, R3, c[0x0][0x198], RZ ;  /* 0x0000660003057a10 */ /* 0x001fc80007ffe0ff */
[C---:B------:R-:W-:Y:S02]  /*3a720*/  LEA R4, P6, R5.reuse, R0, 0x1 ;  /* 0x0000000005047211 */ /* 0x040fe400078c08ff */
[C---:B------:R-:W-:Y:S02]  /*3a730*/  IADD3 R3, R5.reuse, c[0x0][0x198], RZ ;  /* 0x0000660005037a10 */ /* 0x040fe40007ffe0ff */
[----:B------:R-:W-:Y:S01]  /*3a740*/  LEA.HI.X.SX32 R5, R5, R2, 0x1, P6 ;  /* 0x0000000205057211 */ /* 0x000fe200030f0eff */
[----:B------:R0:W-:Y:S02]  /*3a750*/  @P2 STG.E.U16 [R8.64], R10 ;  /* 0x0000000a08002986 */ /* 0x0001e4000c101506 */
[----:B0-----:R-:W-:Y:S02]  /*3a760*/  IADD3 R9, R25, 0x4f, RZ ;  /* 0x0000004f19097810 */ /* 0x001fe40007ffe0ff */
[----:B------:R-:W-:Y:S01]  /*3a770*/  LEA R8, P6, R3, R0, 0x1 ;  /* 0x0000000003087211 */ /* 0x000fe200078c08ff */
[----:B---3--:R0:W-:Y:S01]  /*3a780*/  @P1 STG.E.U16 [R4.64], R22 ;  /* 0x0000001604001986 */ /* 0x0081e2000c101506 */
[----:B------:R-:W-:-:S02]  /*3a790*/  PRMT R10, R22, 0x7632, R10 ;  /* 0x00007632160a7816 */ /* 0x000fc4000000000a */
[----:B------:R-:W-:Y:S02]  /*3a7a0*/  ISETP.LT.AND P1, PT, R9, c[0x0][0x17c], !P0 ;  /* 0x00005f0009007a0c */ /* 0x000fe40004721270 */
[C---:B------:R-:W-:Y:S02]  /*3a7b0*/  LEA.HI.X.SX32 R9, R3.reuse, R2, 0x1, P6 ;  /* 0x0000000203097211 */ /* 0x040fe400030f0eff */
[----:B0-----:R-:W-:Y:S01]  /*3a7c0*/  IADD3 R5, R3, c[0x0][0x198], RZ ;  /* 0x0000660003057a10 */ /* 0x001fe20007ffe0ff */
[----:B------:R-:W2:Y:S03]  /*3a7d0*/  LDL.LU R22, [R1+0x98] ;  /* 0x0000980001167983 */ /* 0x000ea60000300800 */
[C---:B------:R-:W-:Y:S02]  /*3a7e0*/  LEA R4, P6, R5.reuse, R0, 0x1 ;  /* 0x0000000005047211 */ /* 0x040fe400078c08ff */
[----:B------:R-:W-:-:S02]  /*3a7f0*/  IADD3 R3, R5, c[0x0][0x198], RZ ;  /* 0x0000660005037a10 */ /* 0x000fc40007ffe0ff */
[----:B------:R-:W-:Y:S01]  /*3a800*/  LEA.HI.X.SX32 R5, R5, R2, 0x1, P6 ;  /* 0x0000000205057211 */ /* 0x000fe200030f0eff */
[----:B------:R0:W-:Y:S04]  /*3a810*/  @P5 STG.E.U16 [R8.64], R10 ;  /* 0x0000000a08005986 */ /* 0x0001e8000c101506 */
[----:B----4-:R1:W-:Y:S01]  /*3a820*/  @P4 STG.E.U16 [R4.64], R23 ;  /* 0x0000001704004986 */ /* 0x0103e2000c101506 */
[----:B0-----:R-:W-:-:S03]  /*3a830*/  PRMT R10, R23, 0x7632, R10 ;  /* 0x00007632170a7816 */ /* 0x001fc6000000000a */
[----:B-1----:R-:W3:Y:S01]  /*3a840*/  LDL.LU R23, [R1+0x38] ;  /* 0x0000380001177983 */ /* 0x002ee20000300800 */
[C---:B------:R-:W-:Y:S02]  /*3a850*/  IADD3 R12, R25.reuse, 0x4e, RZ ;  /* 0x0000004e190c7810 */ /* 0x040fe40007ffe0ff */
[----:B------:R-:W-:Y:S01]  /*3a860*/  IADD3 R9, R25, 0x51, RZ ;  /* 0x0000005119097810 */ /* 0x000fe20007ffe0ff */
[----:B------:R-:W4:Y:S01]  /*3a870*/  LDL.LU R20, [R1+0x78] ;  /* 0x0000780001147983 */ /* 0x000f220000300800 */
[C---:B------:R-:W-:Y:S02]  /*3a880*/  LEA R8, P6, R3.reuse, R0, 0x1 ;  /* 0x0000000003087211 */ /* 0x040fe400078c08ff */
        /* <DEDUP_REMOVED lines=18> */
[----:B------:R-:W-:Y:S02]  /*3a9b0*/  IADD3 R3, R5, c[0x0][0x198], RZ ;  /* 0x0000660005037a10 */ /* 0x000fe40007ffe0ff */
[----:B------:R-:W-:Y:S02]  /*3a9c0*/  IADD3 R10, R25, 0x54, RZ ;  /* 0x00000054190a7810 */ /* 0x000fe40007ffe0ff */
[----:B------:R-:W-:Y:S01]  /*3a9d0*/  LEA.HI.X.SX32 R5, R5, R2, 0x1, P6 ;  /* 0x0000000205057211 */ /* 0x000fe200030f0eff */
[----:B------:R0:W-:Y:S01]  /*3a9e0*/  @P1 STG.E.U16 [R8.64], R14 ;  /* 0x0000000e08001986 */ /* 0x0001e2000c101506 */
[----:B------:R-:W-:-:S02]  /*3a9f0*/  IADD3 R12, R25, 0x52, RZ ;  /* 0x00000052190c7810 */ /* 0x000fc40007ffe0ff */
[----:B------:R-:W-:Y:S02]  /*3aa00*/  ISETP.LT.AND P1, PT, R10, c[0x0][0x17c], !P0 ;  /* 0x00005f000a007a0c */ /* 0x000fe40004721270 */
[----:B------:R-:W-:Y:S02]  /*3aa10*/  ISETP.LT.AND P3, PT, R12, c[0x0][0x17c], !P0 ;  /* 0x00005f000c007a0c */ /* 0x000fe40004761270 */
[----:B0-----:R-:W-:Y:S02]  /*3aa20*/  IADD3 R9, R25, 0x55, RZ ;  /* 0x0000005519097810 */ /* 0x001fe40007ffe0ff */
[----:B------:R-:W-:Y:S01]  /*3aa30*/  LEA R8, P6, R3, R0, 0x1 ;  /* 0x0000000003087211 */ /* 0x000fe200078c08ff */
[----:B--2---:R0:W-:Y:S01]  /*3aa40*/  @P5 STG.E.U16 [R4.64], R22 ;  /* 0x0000001604005986 */ /* 0x0041e2000c101506 */
[----:B------:R-:W-:Y:S02]  /*3aa50*/  PRMT R10, R22, 0x7632, R10 ;  /* 0x00007632160a7816 */ /* 0x000fe4000000000a */
[----:B------:R-:W-:-:S02]  /*3aa60*/  ISETP.LT.AND P5, PT, R9, c[0x0][0x17c], !P0 ;  /* 0x00005f0009007a0c */ /* 0x000fc400047a1270 */
[C---:B------:R-:W-:Y:S02]  /*3aa70*/  LEA.HI.X.SX32 R9, R3.reuse, R2, 0x1, P6 ;  /* 0x0000000203097211 */ /* 0x040fe400030f0eff */
[----:B0-----:R-:W-:Y:S01]  /*3aa80*/  IADD3 R5, R3, c[0x0][0x198], RZ ;  /* 0x0000660003057a10 */ /* 0x001fe20007ffe0ff */
[----:B------:R-:W2:Y:S03]  /*3aa90*/  LDL.LU R22, [R1+0x28] ;  /* 0x0000280001167983 */ /* 0x000ea60000300800 */
[C---:B------:R-:W-:Y:S02]  /*3aaa0*/  LEA R4, P6, R5.reuse, R0, 0x1 ;  /* 0x0000000005047211 */ /* 0x040fe400078c08ff */
[C---:B------:R-:W-:Y:S02]  /*3aab0*/  IADD3 R3, R5.reuse, c[0x0][0x198], RZ ;  /* 0x0000660005037a10 */ /* 0x040fe40007ffe0ff */
[----:B------:R-:W-:Y:S01]  /*3aac0*/  LEA.HI.X.SX32 R5, R5, R2, 0x1, P6 ;  /* 0x0000000205057211 */ /* 0x000fe200030f0eff */
[----:B------:R0:W-:Y:S04]  /*3aad0*/  @P4 STG.E.U16 [R8.64], R10 ;  /* 0x0000000a08004986 */ /* 0x0001e8000c101506 */
[----:B---3--:R1:W-:Y:S01]  /*3aae0*/  @P3 STG.E.U16 [R4.64], R23 ;  /* 0x0000001704003986 */ /* 0x0083e2000c101506 */
[----:B0-----:R-:W-:-:S03]  /*3aaf0*/  PRMT R10, R23, 0x7632, R10 ;  /* 0x00007632170a7816 */ /* 0x001fc6000000000a */
[----:B-1----:R-:W3:Y:S01]  /*3ab00*/  LDL.LU R23, [R1+0x1a8] ;  /* 0x0001a80001177983 */ /* 0x002ee20000300800 */
[----:B------:R-:W-:Y:S02]  /*3ab10*/  IADD3 R9, R25, 0x57, RZ ;  /* 0x0000005719097810 */ /* 0x000fe40007ffe0ff */
[C---:B------:R-:W-:Y:S02]  /*3ab20*/  LEA R8, P6, R3.reuse, R0, 0x1 ;  /* 0x0000000003087211 */ /* 0x040fe400078c08ff */
[----:B------:R-:W-:Y:S02]  /*3ab30*/  IADD3 R5, R3, c[0x0][0x198], RZ ;  /* 0x0000660003057a10 */ /* 0x000fe40007ffe0ff */
[----:B------:R-:W-:Y:S02]  /*3ab40*/  ISETP.LT.AND P3, PT, R9, c[0x0][0x17c], !P0 ;  /* 0x00005f0009007a0c */ /* 0x000fe40004761270 */
[----:B------:R-:W-:Y:S02]  /*3ab50*/  LEA.HI.X.SX32 R9, R3, R2, 0x1, P6 ;  /* 0x0000000203097211 */ /* 0x000fe400030f0eff */
[----:B------:R-:W-:-:S02]  /*3ab60*/  LEA R4, P6, R5, R0, 0x1 ;  /* 0x0000000005047211 */ /* 0x000fc400078c08ff */
        /* <DEDUP_REMOVED lines=14> */
[----:B------:R-:W-:Y:S02]  /*3ac50*/  LEA.HI.X.SX32 R5, R5, R2, 0x1, P6 ;  /* 0x0000000205057211 */ /* 0x000fe400030f0eff */
[----:B------:R-:W-:Y:S01]  /*3ac60*/  IADD3 R12, R25, 0x58, RZ ;  /* 0x00000058190c7810 */ /* 0x000fe20007ffe0ff */
[----:B------:R0:W-:Y:S03]  /*3ac70*/  @P5 STG.E.U16 [R8.64], R6 ;  /* 0x0000000608005986 */ /* 0x0001e6000c101506 */
[----:B------:R-:W-:Y:S01]  /*3ac80*/  ISETP.LT.AND P2, PT, R12, c[0x0][0x17c], !P0 ;  /* 0x00005f000c007a0c */ /* 0x000fe20004741270 */
[----:B------:R1:W-:Y:S01]  /*3ac90*/  @P4 STG.E.U16 [R4.64], R18 ;  /* 0x0000001204004986 */ /* 0x0003e2000c101506 */
[----:B0-----:R-:W-:-:S02]  /*3aca0*/  LEA R8, P6, R3, R0, 0x1 ;  /* 0x0000000003087211 */ /* 0x001fc400078c08ff */
[C---:B-1----:R-:W-:Y:S02]  /*3acb0*/  IADD3 R5, R3.reuse, c[0x0][0x198], RZ ;  /* 0x0000660003057a10 */ /* 0x042fe40007ffe0ff */
[----:B------:R-:W-:Y:S02]  /*3acc0*/  LEA.HI.X.SX32 R9, R3, R2, 0x1, P6 ;  /* 0x0000000203097211 */ /* 0x000fe400030f0eff */
[----:B------:R-:W-:Y:S02]  /*3acd0*/  LEA R4, P6, R5, R0, 0x1 ;  /* 0x0000000005047211 */ /* 0x000fe400078c08ff */
[----:B------:R-:W-:Y:S02]  /*3ace0*/  IADD3 R6, R25, 0x5b, RZ ;  /* 0x0000005b19067810 */ /* 0x000fe40007ffe0ff */
[----:B------:R-:W-:Y:S02]  /*3acf0*/  PRMT R18, R18, 0x7632, R18 ;  /* 0x0000763212127816 */ /* 0x000fe40000000012 */
[----:B------:R-:W-:-:S02]  /*3ad00*/  IADD3 R3, R5, c[0x0][0x198], RZ ;  /* 0x0000660005037a10 */ /* 0x000fc40007ffe0ff */
[----:B------:R-:W-:Y:S02]  /*3ad10*/  LEA.HI.X.SX32 R5, R5, R2, 0x1, P6 ;  /* 0x0000000205057211 */ /* 0x000fe400030f0eff */
[C---:B------:R-:W-:Y:S02]  /*3ad20*/  IADD3 R10, R25.reuse, 0x5a, RZ ;  /* 0x0000005a190a7810 */ /* 0x040fe40007ffe0ff */
[----:B------:R-:W-:Y:S01]  /*3ad30*/  ISETP.LT.AND P4, PT, R6, c[0x0][0x17c], !P0 ;  /* 0x00005f0006007a0c */ /* 0x000fe20004781270 */
[----:B------:R0:W-:Y:S01]  /*3ad40*/  @P3 STG.E.U16 [R8.64], R18 ;  /* 0x0000001208003986 */ /* 0x0001e2000c101506 */
[----:B------:R-:W-:Y:S02]  /*3ad50*/  IADD3 R6, R25, 0x5c, RZ ;  /* 0x0000005c19067810 */ /* 0x000fe40007ffe0ff */
[----:B------:R-:W-:Y:S01]  /*3ad60*/  ISETP.LT.AND P5, PT, R10, c[0x0][0x17c], !P0 ;  /* 0x00005f000a007a0c */ /* 0x000fe200047a1270 */
[----:B----4-:R1:W-:Y:S01]  /*3ad70*/  @P2 STG.E.U16 [R4.64], R20 ;  /* 0x0000001404002986 */ /* 0x0103e2000c101506 */
[----:B------:R-:W-:-:S02]  /*3ad80*/  ISETP.LT.AND P3, PT, R6, c[0x0][0x17c], !P0 ;  /* 0x00005f0006007a0c */ /* 0x000fc40004761270 */
[----:B------:R-:W-:Y:S02]  /*3ad90*/  IADD3 R6, R25, 0x5d, RZ ;  /* 0x0000005d19067810 */ /* 0x000fe40007ffe0ff */
[C---:B0-----:R-:W-:Y:S02]  /*3ada0*/  LEA R8, P6, R3.reuse, R0, 0x1 ;  /* 0x0000000003087211 */ /* 0x041fe400078c08ff */
[C---:B-1----:R-:W-:Y:S02]  /*3adb0*/  IADD3 R5, R3.reuse, c[0x0][0x198], RZ ;  /* 0x0000660003057a10 */ /* 0x042fe40007ffe0ff */
[----:B------:R-:W-:Y:S02]  /*3adc0*/  LEA.HI.X.SX32 R9, R3, R2, 0x1, P6 ;  /* 0x0000000203097211 */ /* 0x000fe400030f0eff */
[----:B------:R-:W-:Y:S02]  /*3add0*/  LEA R4, P6, R5, R0, 0x1 ;  /* 0x0000000005047211 */ /* 0x000fe400078c08ff */
[----:B------:R-:W-:-:S02]  /*3ade0*/  ISETP.LT.AND P2, PT, R6, c[0x0][0x17c], !P0 ;  /* 0x00005f0006007a0c */ /* 0x000fc40004741270 */
[----:B------:R-:W-:Y:S02]  /*3adf0*/  PRMT R6, R20, 0x7632, R6 ;  /* 0x0000763214067816 */ /* 0x000fe40000000006 */
[C---:B------:R-:W-:Y:S01]  /*3ae00*/  IADD3 R3, R5.reuse, c[0x0][0x198], RZ ;  /* 0x0000660005037a10 */ /* 0x040fe20007ffe0ff */
[----:B------:R-:W4:Y:S01]  /*3ae10*/  LDL.LU R20, [R1+0x4c] ;  /* 0x00004c0001147983 */ /* 0x000f220000300800 */
[----:B------:R-:W-:-:S03]  /*3ae20*/  LEA.HI.X.SX32 R5, R5, R2, 0x1, P6 ;  /* 0x0000000205057211 */ /* 0x000fc600030f0eff */
[----:B------:R0:W-:Y:S01]  /*3ae30*/  @P1 STG.E.U16 [R8.64], R6 ;  /* 0x0000000608001986 */ /* 0x0001e2000c101506 */
[----:B------:R-:W-:Y:S02]  /*3ae40*/  IADD3 R10, R25, 0x5e, RZ ;  /* 0x0000005e190a7810 */ /* 0x000fe40007ffe0ff */
[----:B0-----:R-:W-:Y:S02]  /*3ae50*/  LEA R8, P6, R3, R0, 0x1 ;  /* 0x0000000003087211 */ /* 0x001fe400078c08ff */
[----:B------:R-:W-:Y:S02]  /*3ae60*/  IADD3 R6, R25, 0x5f, RZ ;  /* 0x0000005f19067810 */ /* 0x000fe40007ffe0ff */
[----:B------:R-:W-:Y:S02]  /*3ae70*/  LEA.HI.X.SX32 R9, R3, R2, 0x1, P6 ;  /* 0x0000000203097211 */ /* 0x000fe400030f0eff */
[----:B------:R-:W-:Y:S01]  /*3ae80*/  ISETP.LT.AND P1, PT, R10, c[0x0][0x17c], !P0 ;  /* 0x00005f000a007a0c */ /* 0x000fe20004721270 */
[----:B--2---:R0:W-:Y:S01]  /*3ae90*/  @P5 STG.E.U16 [R4.64], R22 ;  /* 0x0000001604005986 */ /* 0x0041e2000c101506 */
[----:B------:R-:W-:-:S02]  /*3aea0*/  ISETP.LT.AND P5, PT, R6, c[0x0][0x17c], !P0 ;  /* 0x00005f0006007a0c */ /* 0x000fc400047a1270 */
[----:B------:R-:W-:Y:S02]  /*3aeb0*/  PRMT R6, R22, 0x7632, R6 ;  /* 0x0000763216067816 */ /* 0x000fe40000000006 */
[----:B0-----:R-:W-:Y:S01]  /*3aec0*/  IADD3 R5, R3, c[0x0][0x198], RZ ;  /* 0x0000660003057a10 */ /* 0x001fe20007ffe0ff */
[----:B------:R-:W2:Y:S03]  /*3aed0*/  LDL.LU R22, [R1+0x5c] ;  /* 0x00005c0001167983 */ /* 0x000ea60000300800 */
[C---:B------:R-:W-:Y:S02]  /*3aee0*/  LEA R4, P6, R5.reuse, R0, 0x1 ;  /* 0x0000000005047211 */ /* 0x040fe400078c08ff */
[C---:B------:R-:W-:Y:S02]  /*3aef0*/  IADD3 R3, R5.reuse, c[0x0][0x198], RZ ;  /* 0x0000660005037a10 */ /* 0x040fe40007ffe0ff */
[----:B------:R-:W-:Y:S01]  /*3af00*/  LEA.HI.X.SX32 R5, R5, R2, 0x1, P6 ;  /* 0x0000000205057211 */ /* 0x000fe200030f0eff */
[----:B------:R0:W-:Y:S02]  /*3af10*/  @P4 STG.E.U16 [R8.64], R6 ;  /* 0x0000000608004986 */ /* 0x0001e4000c101506 */
[----:B0-----:R-:W-:-:S02]  /*3af20*/  IADD3 R6, R25, 0x61, RZ ;  /* 0x0000006119067810 */ /* 0x001fc40007ffe0ff */
[----:B------:R-:W-:-:S04]  /*3af30*/  LEA R8, P6, R3, R0, 0x1 ;  /* 0x0000000003087211 */ /* 0x000fc800078c08ff */
[----:B------:R-:W-:Y:S01]  /*3af40*/  LEA.HI.X.SX32 R9, R3, R2, 0x1, P6 ;  /* 0x0000000203097211 */ /* 0x000fe200030f0eff */
[----:B---3--:R0:W-:Y:S01]  /*3af50*/  @P3 STG.E.U16 [R4.64], R23 ;  /* 0x0000001704003986 */ /* 0x0081e2000c101506 */
[----:B------:R-:W-:Y:S02]  /*3af60*/  ISETP.LT.AND P3, PT, R6, c[0x0][0x17c], !P0 ;  /* 0x00005f0006007a0c */ /* 0x000fe40004761270 */
[----:B------:R-:W-:Y:S02]  /*3af70*/  PRMT R6, R23, 0x7632, R6 ;  /* 0x0000763217067816 */ /* 0x000fe40000000006 */
[----:B0-----:R-:W-:-:S04]  /*3af80*/  IADD3 R5, R3, c[0x0][0x198], RZ ;  /* 0x0000660003057a10 */ /* 0x001fc80007ffe0ff */
[C---:B------:R-:W-:Y:S02]  /*3af90*/  LEA R4, P6, R5.reuse, R0, 0x1 ;  /* 0x0000000005047211 */ /* 0x040fe400078c08ff */
[C---:B------:R-:W-:Y:S01]  /*3afa0*/  IADD3 R3, R5.reuse, c[0x0][0x198], RZ ;  /* 0x0000660005037a10 */ /* 0x040fe20007ffe0ff */
[----:B------:R0:W-:Y:S01]  /*3afb0*/  @P2 STG.E.U16 [R8.64], R6 ;  /* 0x0000000608002986 */ /* 0x0001e2000c101506 */
[----:B------:R-:W-:-:S05]  /*3afc0*/  LEA.HI.X.SX32 R5, R5, R2, 0x1, P6 ;  /* 0x0000000205057211 */ /* 0x000fca00030f0eff */
[----:B------:R1:W-:Y:S01]  /*3afd0*/  @P1 STG.E.U16 [R4.64], R26 ;  /* 0x0000001a04001986 */ /* 0x0003e2000c101506 */
[----:B0-----:R-:W-:-:S04]  /*3afe0*/  IADD3 R6, R25, 0x63, RZ ;  /* 0x0000006319067810 */ /* 0x001fc80007ffe0ff */
[----:B------:R-:W-:Y:S02]  /*3aff0*/  ISETP.LT.AND P1, PT, R6, c[0x0][0x17c], !P0 ;  /* 0x00005f0006007a0c */ /* 0x000fe40004721270 */
[----:B------:R-:W-:Y:S02]  /*3b000*/  PRMT R6, R26, 0x7632, R6 ;  /* 0x000076321a067816 */ /* 0x000fe40000000006 */
[----:B-1----:R-:W3:Y:S04]  /*3b010*/  LDL.LU R26, [R1+0xd80] ;  /* 0x000d8000011a7983 */ /* 0x002ee80000300800 */
[----:B------:R-:W3:Y:S01]  /*3b020*/  LDL.LU R23, [R1+0x1c] ;  /* 0x00001c0001177983 */ /* 0x000ee20000300800 */
[----:B------:R-:W-:Y:S02]  /*3b030*/  IADD3 R10, R25, 0x60, RZ ;  /* 0x00000060190a7810 */ /* 0x000fe40007ffe0ff */
[----:B------:R-:W-:-:S02]  /*3b040*/  LEA R8, P6, R3, R0, 0x1 ;  /* 0x0000000003087211 */ /* 0x000fc400078c08ff */
[----:B------:R-:W-:Y:S02]  /*3b050*/  ISETP.LT.AND P4, PT, R10, c[0x0][0x17c], !P0 ;  /* 0x00005f000a007a0c */ /* 0x000fe40004781270 */
[C---:B------:R-:W-:Y:S02]  /*3b060*/  IADD3 R5, R3.reuse, c[0x0][0x198], RZ ;  /* 0x0000660003057a10 */ /* 0x040fe40007ffe0ff */
[----:B------:R-:W-:Y:S02]  /*3b070*/  LEA.HI.X.SX32 R9, R3, R2, 0x1, P6 ;  /* 0x0000000203097211 */ /* 0x000fe400030f0eff */
[C---:B------:R-:W-:Y:S02]  /*3b080*/  LEA R4, P6, R5.reuse, R0, 0x1 ;  /* 0x0000000005047211 */ /* 0x040fe400078c08ff */
[C---:B------:R-:W-:Y:S02]  /*3b090*/  IADD3 R3, R5.reuse, c[0x0][0x198], RZ ;  /* 0x0000660005037a10 */ /* 0x040fe40007ffe0ff */
[----:B------:R-:W-:Y:S01]  /*3b0a0*/  LEA.HI.X.SX32 R5, R5, R2, 0x1, P6 ;  /* 0x0000000205057211 */ /* 0x000fe200030f0eff */
[----:B------:R0:W-:Y:S01]  /*3b0b0*/  @P5 STG.E.U16 [R8.64], R6 ;  /* 0x0000000608005986 */ /* 0x0001e2000c101506 */
[----:B------:R-:W-:-:S04]  /*3b0c0*/  IADD3 R10, R25, 0x62, RZ ;  /* 0x00000062190a7810 */ /* 0x000fc80007ffe0ff */
[----:B------:R-:W-:Y:S02]  /*3b0d0*/  ISETP.LT.AND P2, PT, R10, c[0x0][0x17c], !P0 ;  /* 0x00005f000a007a0c */ /* 0x000fe40004741270 */
[C---:B------:R-:W-:Y:S02]  /*3b0e0*/  IADD3 R10, R25.reuse, 0x64, RZ ;  /* 0x00000064190a7810 */ /* 0x040fe40007ffe0ff */
[----:B0-----:R-:W-:Y:S02]  /*3b0f0*/  IADD3 R6, R25, 0x65, RZ ;  /* 0x0000006519067810 */ /* 0x001fe40007ffe0ff */
[----:B------:R-:W-:-:S04]  /*3b100*/  LEA R8, P6, R3, R0, 0x1 ;  /* 0x0000000003087211 */ /* 0x000fc800078c08ff */
[----:B------:R-:W-:Y:S02]  /*3b110*/  LEA.HI.X.SX32 R9, R3, R2, 0x1, P6 ;  /* 0x0000000203097211 */ /* 0x000fe400030f0eff */
[----:B------:R-:W-:Y:S02]  /*3b120*/  ISETP.LT.AND P5, PT, R10, c[0x0][0x17c], !P0 ;  /* 0x00005f000a007a0c */ /* 0x000fe400047a1270 */
[----:B------:R-:W-:Y:S01]  /*3b130*/  IADD3 R10, R25, 0x66, RZ ;  /* 0x00000066190a7810 */ /* 0x000fe20007ffe0ff */
[----:B----4-:R0:W-:Y:S01]  /*3b140*/  @P4 STG.E.U16 [R4.64], R20 ;  /* 0x0000001404004986 */ /* 0x0101e2000c101506 */
[----:B------:R-:W-:Y:S02]  /*3b150*/  ISETP.LT.AND P4, PT, R6, c[0x0][0x17c], !P0 ;  /* 0x00005f0006007a0c */ /* 0x000fe40004781270 */
[----:B------:R-:W-:Y:S02]  /*3b160*/  PRMT R6, R20, 0x7632, R6 ;  /* 0x0000763214067816 */ /* 0x000fe40000000006 */
[----:B0-----:R-:W-:-:S04]  /*3b170*/  IADD3 R5, R3, c[0x0][0x198], RZ ;  /* 0x0000660003057a10 */ /* 0x001fc80007ffe0ff */
[C---:B------:R-:W-:Y:S02]  /*3b180*/  LEA R4, P6, R5.reuse, R0, 0x1 ;  /* 0x0000000005047211 */ /* 0x040fe400078c08ff */
[C---:B------:R-:W-:Y:S01]  /*3b190*/  IADD3 R3, R5.reuse, c[0x0][0x198], RZ ;  /* 0x0000660005037a10 */ /* 0x040fe20007ffe0ff */
[----:B------:R0:W-:Y:S01]  /*3b1a0*/  @P3 STG.E.U16 [R8.64], R6 ;  /* 0x0000000608003986 */ /* 0x0001e2000c101506 */
[----:B------:R-:W-:Y:S02]  /*3b1b0*/  LEA.HI.X.SX32 R5, R5, R2, 0x1, P6 ;  /* 0x0000000205057211 */ /* 0x000fe400030f0eff */
[----:B------:R-:W-:Y:S02]  /*3b1c0*/  IADD3 R13, R3, c[0x0][0x198], RZ ;  /* 0x00006600030d7a10 */ /* 0x000fe40007ffe0ff */
[----:B------:R-:W-:Y:S02]  /*3b1d0*/  ISETP.LT.AND P3, PT, R10, c[0x0][0x17c], !P0 ;  /* 0x00005f000a007a0c */ /* 0x000fe40004761270 */
[----:B------:R-:W-:-:S02]  /*3b1e0*/  IADD3 R10, R25, 0x67, RZ ;  /* 0x00000067190a7810 */ /* 0x000fc40007ffe0ff */
[----:B0-----:R-:W-:-:S04]  /*3b1f0*/  LEA R8, P6, R3, R0, 0x1 ;  /* 0x0000000003087211 */ /* 0x001fc800078c08ff */
[----:B------:R-:W-:Y:S01]  /*3b200*/  LEA.HI.X.SX32 R9, R3, R2, 0x1, P6 ;  /* 0x0000000203097211 */ /* 0x000fe200030f0eff */
[----:B--2---:R0:W-:Y:S01]  /*3b210*/  @P2 STG.E.U16 [R4.64], R22 ;  /* 0x0000001604002986 */ /* 0x0041e2000c101506 */
[----:B------:R-:W-:Y:S02]  /*3b220*/  PRMT R12, R22, 0x7632, R12 ;  /* 0x00007632160c7816 */ /* 0x000fe4000000000c */
[----:B------:R-:W-:Y:S02]  /*3b230*/  ISETP.LT.AND P2, PT, R10, c[0x0][0x17c], !P0 ;  /* 0x00005f000a007a0c */ /* 0x000fe40004741270 */
[----:B------:R-:W-:Y:S01]  /*3b240*/  IADD3 R10, R25, 0x68, RZ ;  /* 0x00000068190a7810 */ /* 0x000fe20007ffe0ff */
[----:B0-----:R-:W2:Y:S01]  /*3b250*/  LDL.LU R22, [R1+0x8c] ;  /* 0x00008c0001167983 */ /* 0x001ea20000300800 */
[----:B------:R-:W-:-:S04]  /*3b260*/  LEA R4, P6, R13, R0, 0x1 ;  /* 0x000000000d047211 */ /* 0x000fc800078c08ff */
[----:B------:R-:W-:Y:S01]  /*3b270*/  LEA.HI.X.SX32 R5, R13, R2, 0x1, P6 ;  /* 0x000000020d057211 */ /* 0x000fe200030f0eff */
[----:B------:R-:W-:Y:S01]  /*3b280*/  @P1 STG.E.U16 [R8.64], R12 ;  /* 0x0000000c08001986 */ /* 0x000fe2000c101506 */
[----:B------:R-:W-:-:S03]  /*3b290*/  ISETP.LT.AND P1, PT, R10, c[0x0][0x17c], !P0 ;  /* 0x00005f000a007a0c */ /* 0x000fc60004721270 */
[----:B---3--:R0:W-:Y:S01]  /*3b2a0*/  @P5 STG.E.U16 [R4.64], R23 ;  /* 0x0000001704005986 */ /* 0x0081e2000c101506 */
[----:B------:R-:W-:-:S03]  /*3b2b0*/  PRMT R10, R23, 0x7632, R10 ;  /* 0x00007632170a7816 */ /* 0x000fc6000000000a */
[----:B0-----:R-:W3:Y:S01]  /*3b2c0*/  LDL.LU R23, [R1+0x6c] ;  /* 0x00006c0001177983 */ /* 0x001ee20000300800 */
[----:B------:R-:W-:Y:S02]  /*3b2d0*/  IADD3 R3, R13, c[0x0][0x198], RZ ;  /* 0x000066000d037a10 */ /* 0x000fe40007ffe0ff */
[----:B------:R-:W-:Y:S02]  /*3b2e0*/  IADD3 R6, R25, 0x69, RZ ;  /* 0x0000006919067810 */ /* 0x000fe40007ffe0ff */
[C---:B------:R-:W-:Y:S02]  /*3b2f0*/  LEA R8, P6, R3.reuse, R0, 0x1 ;  /* 0x0000000003087211 */ /* 0x040fe400078c08ff */
[C---:B------:R-:W-:Y:S02]  /*3b300*/  IADD3 R13, R3.reuse, c[0x0][0x198], RZ ;  /* 0x00006600030d7a10 */ /* 0x040fe40007ffe0ff */
[----:B------:R-:W-:Y:S02]  /*3b310*/  LEA.HI.X.SX32 R9, R3, R2, 0x1, P6 ;  /* 0x0000000203097211 */ /* 0x000fe400030f0eff */
[----:B------:R-:W-:-:S02]  /*3b320*/  ISETP.LT.AND P5, PT, R6, c[0x0][0x17c], !P0 ;  /* 0x00005f0006007a0c */ /* 0x000fc400047a1270 */
[----:B------:R-:W-:Y:S02]  /*3b330*/  LEA R4, P6, R13, R0, 0x1 ;  /* 0x000000000d047211 */ /* 0x000fe400078c08ff */
[----:B------:R-:W-:Y:S02]  /*3b340*/  IADD3 R6, R25, 0x6a, RZ ;  /* 0x0000006a19067810 */ /* 0x000fe40007ffe0ff */
[C---:B------:R-:W-:Y:S01]  /*3b350*/  IADD3 R3, R13.reuse, c[0x0][0x198], RZ ;  /* 0x000066000d037a10 */ /* 0x040fe20007ffe0ff */
[----:B------:R0:W-:Y:S01]  /*3b360*/  @P4 STG.E.U16 [R8.64], R10 ;  /* 0x0000000a08004986 */ /* 0x0001e2000c101506 */
[----:B------:R-:W-:Y:S02]  /*3b370*/  LEA.HI.X.SX32 R5, R13, R2, 0x1, P6 ;  /* 0x000000020d057211 */ /* 0x000fe400030f0eff */
[----:B------:R-:W-:Y:S02]  /*3b380*/  ISETP.LT.AND P4, PT, R6, c[0x0][0x17c], !P0 ;  /* 0x00005f0006007a0c */ /* 0x000fe40004781270 */
[----:B------:R-:W-:-:S02]  /*3b390*/  IADD3 R6, R25, 0x6b, RZ ;  /* 0x0000006b19067810 */ /* 0x000fc40007ffe0ff */
[C---:B------:R-:W-:Y:S01]  /*3b3a0*/  IADD3 R13, R3.reuse, c[0x0][0x198], RZ ;  /* 0x00006600030d7a10 */ /* 0x040fe20007ffe0ff */
[----:B------:R1:W-:Y:S01]  /*3b3b0*/  @P3 STG.E.U16 [R4.64], R11 ;  /* 0x0000000b04003986 */ /* 0x0003e2000c101506 */
[----:B0-----:R-:W-:Y:S02]  /*3b3c0*/  LEA R8, P6, R3, R0, 0x1 ;  /* 0x0000000003087211 */ /* 0x001fe400078c08ff */
[----:B------:R-:W-:Y:S02]  /*3b3d0*/  PRMT R12, R11, 0x7632, R12 ;  /* 0x000076320b0c7816 */ /* 0x000fe4000000000c */
[----:B------:R-:W-:Y:S02]  /*3b3e0*/  LEA.HI.X.SX32 R9, R3, R2, 0x1, P6 ;  /* 0x0000000203097211 */ /* 0x000fe400030f0eff */
[----:B------:R-:W-:Y:S02]  /*3b3f0*/  ISETP.LT.AND P3, PT, R6, c[0x0][0x17c], !P0 ;  /* 0x00005f0006007a0c */ /* 0x000fe40004761270 */
[----:B-1----:R-:W-:-:S02]  /*3b400*/  LEA R4, P6, R13, R0, 0x1 ;  /* 0x000000000d047211 */ /* 0x002fc400078c08ff */
[----:B------:R-:W-:Y:S02]  /*3b410*/  IADD3 R6, R25, 0x6c, RZ ;  /* 0x0000006c19067810 */ /* 0x000fe40007ffe0ff */
[C---:B------:R-:W-:Y:S01]  /*3b420*/  IADD3 R3, R13.reuse, c[0x0][0x198], RZ ;  /* 0x000066000d037a10 */ /* 0x040fe20007ffe0ff */
[----:B------:R0:W-:Y:S01]  /*3b430*/  @P2 STG.E.U16 [R8.64], R12 ;  /* 0x0000000c08002986 */ /* 0x0001e2000c101506 */
[----:B------:R-:W-:Y:S02]  /*3b440*/  LEA.HI.X.SX32 R5, R13, R2, 0x1, P6 ;  /* 0x000000020d057211 */ /* 0x000fe400030f0eff */
[----:B------:R-:W-:Y:S02]  /*3b450*/  ISETP.LT.AND P2, PT, R6, c[0x0][0x17c], !P0 ;  /* 0x00005f0006007a0c */ /* 0x000fe40004741270 */
[----:B------:R-:W-:Y:S02]  /*3b460*/  IADD3 R6, R25, 0x6d, RZ ;  /* 0x0000006d19067810 */ /* 0x000fe40007ffe0ff */
[----:B------:R-:W-:-:S02]  /*3b470*/  IADD3 R11, R3, c[0x0][0x198], RZ ;  /* 0x00006600030b7a10 */ /* 0x000fc40007ffe0ff */
[----:B0-----:R-:W-:-:S04]  /*3b480*/  LEA R8, P6, R3, R0, 0x1 ;  /* 0x0000000003087211 */ /* 0x001fc800078c08ff */
[----:B------:R-:W-:Y:S02]  /*3b490*/  LEA.HI.X.SX32 R9, R3, R2, 0x1, P6 ;  /* 0x0000000203097211 */ /* 0x000fe400030f0eff */
[----:B------:R-:W-:Y:S01]  /*3b4a0*/  IADD3 R3, R11, c[0x0][0x198], RZ ;  /* 0x000066000b037a10 */ /* 0x000fe20007ffe0ff */
[----:B--2---:R0:W-:Y:S01]  /*3b4b0*/  @P1 STG.E.U16 [R4.64], R22 ;  /* 0x0000001604001986 */ /* 0x0041e2000c101506 */
[----:B------:R-:W-:Y:S02]  /*3b4c0*/  PRMT R10, R22, 0x7632, R10 ;  /* 0x00007632160a7816 */ /* 0x000fe4000000000a */
[----:B------:R-:W-:Y:S02]  /*3b4d0*/  ISETP.LT.AND P1, PT, R6, c[0x0][0x17c], !P0 ;  /* 0x00005f0006007a0c */ /* 0x000fe40004721270 */
[----:B------:R-:W-:Y:S01]  /*3b4e0*/  IADD3 R6, R25, 0x6e, RZ ;  /* 0x0000006e19067810 */ /* 0x000fe20007ffe0ff */
[----:B------:R1:W-:Y:S01]  /*3b4f0*/  @P5 STG.E.U16 [R8.64], R10 ;  /* 0x0000000a08005986 */ /* 0x0003e2000c101506 */
[----:B0-----:R-:W-:-:S02]  /*3b500*/  LEA R4, P6, R11, R0, 0x1 ;  /* 0x000000000b047211 */ /* 0x001fc400078c08ff */
[----:B------:R-:W-:Y:S02]  /*3b510*/  ISETP.LT.AND P5, PT, R6, c[0x0][0x17c], !P0 ;  /* 0x00005f0006007a0c */ /* 0x000fe400047a1270 */
[----:B------:R-:W-:Y:S02]  /*3b520*/  LEA.HI.X.SX32 R5, R11, R2, 0x1, P6 ;  /* 0x000000020b057211 */ /* 0x000fe400030f0eff */
[----:B------:R-:W-:Y:S02]  /*3b530*/  IADD3 R6, R25, 0x6f, RZ ;  /* 0x0000006f19067810 */ /* 0x000fe40007ffe0ff */
[C---:B-1----:R-:W-:Y:S02]  /*3b540*/  LEA R8, P6, R3.reuse, R0, 0x1 ;  /* 0x0000000003087211 */ /* 0x042fe400078c08ff */
[C---:B------:R-:W-:Y:S02]  /*3b550*/  IADD3 R11, R3.reuse, c[0x0][0x198], RZ ;  /* 0x00006600030b7a10 */ /* 0x040fe40007ffe0ff */
[----:B------:R-:W-:-:S02]  /*3b560*/  LEA.HI.X.SX32 R9, R3, R2, 0x1, P6 ;  /* 0x0000000203097211 */ /* 0x000fc400030f0eff */
[----:B------:R-:W-:Y:S01]  /*3b570*/  PRMT R10, R28, 0x7632, R10 ;  /* 0x000076321c0a7816 */ /* 0x000fe2000000000a */
[----:B---3--:R0:W-:Y:S01]  /*3b580*/  @P4 STG.E.U16 [R4.64], R23 ;  /* 0x0000001704004986 */ /* 0x0081e2000c101506 */
[----:B------:R-:W-:Y:S02]  /*3b590*/  ISETP.LT.AND P4, PT, R6, c[0x0][0x17c], !P0 ;  /* 0x00005f0006007a0c */ /* 0x000fe40004781270 */
[----:B------:R-:W-:Y:S02]  /*3b5a0*/  PRMT R6, R23, 0x7632, R6 ;  /* 0x0000763217067816 */ /* 0x000fe40000000006 */
[----:B0-----:R-:W2:Y:S01]  /*3b5b0*/  LDL.LU R23, [R1+0x9c] ;  /* 0x00009c0001177983 */ /* 0x001ea20000300800 */
[----:B------:R-:W-:-:S04]  /*3b5c0*/  LEA R4, P6, R11, R0, 0x1 ;  /* 0x000000000b047211 */ /* 0x000fc800078c08ff */
[C---:B------:R-:W-:Y:S01]  /*3b5d0*/  LEA.HI.X.SX32 R5, R11.reuse, R2, 0x1, P6 ;  /* 0x000000020b057211 */ /* 0x040fe200030f0eff */
[----:B------:R-:W-:Y:S04]  /*3b5e0*/  @P3 STG.E.U16 [R8.64], R6 ;  /* 0x0000000608003986 */ /* 0x000fe8000c101506 */
[----:B------:R0:W-:Y:S04]  /*3b5f0*/  @P2 STG.E.U16 [R4.64], R28 ;  /* 0x0000001c04002986 */ /* 0x0001e8000c101506 */
[----:B0-----:R-:W3:Y:S01]  /*3b600*/  LDL.LU R28, [R1+0xd7c] ;  /* 0x000d7c00011c7983 */ /* 0x001ee20000300800 */
[----:B------:R-:W-:-:S04]  /*3b610*/  IADD3 R13, R11, c[0x0][0x198], RZ ;  /* 0x000066000b0d7a10 */ /* 0x000fc80007ffe0ff */
[C---:B------:R-:W-:Y:S02]  /*3b620*/  LEA R8, P6, R13.reuse, R0, 0x1 ;  /* 0x000000000d087211 */ /* 0x040fe400078c08ff */
[C---:B------:R-:W-:Y:S02]  /*3b630*/  IADD3 R11, R13.reuse, c[0x0][0x198], RZ ;  /* 0x000066000d0b7a10 */ /* 0x040fe40007ffe0ff */
[----:B------:R-:W-:Y:S02]  /*3b640*/  LEA.HI.X.SX32 R9, R13, R2, 0x1, P6 ;  /* 0x000000020d097211 */ /* 0x000fe400030f0eff */
[C---:B------:R-:W-:Y:S02]  /*3b650*/  LEA R4, P6, R11.reuse, R0, 0x1 ;  /* 0x000000000b047211 */ /* 0x040fe400078c08ff */
[----:B------:R-:W-:Y:S02]  /*3b660*/  IADD3 R13, R11, c[0x0][0x198], RZ ;  /* 0x000066000b0d7a10 */ /* 0x000fe40007ffe0ff */
[----:B------:R-:W-:Y:S01]  /*3b670*/  IADD3 R3, R25, 0x70, RZ ;  /* 0x0000007019037810 */ /* 0x000fe20007ffe0ff */
[----:B------:R0:W-:Y:S01]  /*3b680*/  @P1 STG.E.U16 [R8.64], R10 ;  /* 0x0000000a08001986 */ /* 0x0001e2000c101506 */
[----:B------:R-:W-:-:S02]  /*3b690*/  LEA.HI.X.SX32 R5, R11, R2, 0x1, P6 ;  /* 0x000000020b057211 */ /* 0x000fc400030f0eff */
[----:B------:R-:W-:Y:S02]  /*3b6a0*/  ISETP.LT.AND P3, PT, R3, c[0x0][0x17c], !P0 ;  /* 0x00005f0003007a0c */ /* 0x000fe40004761270 */
[----:B------:R-:W-:Y:S02]  /*3b6b0*/  IADD3 R11, R13, c[0x0][0x198], RZ ;  /* 0x000066000d0b7a10 */ /* 0x000fe40007ffe0ff */
[----:B------:R-:W-:Y:S01]  /*3b6c0*/  IADD3 R3, R25, 0x71, RZ ;  /* 0x0000007119037810 */ /* 0x000fe20007ffe0ff */
[----:B------:R1:W-:Y:S01]  /*3b6d0*/  @P5 STG.E.U16 [R4.64], R15 ;  /* 0x0000000f04005986 */ /* 0x0003e2000c101506 */
[----:B0-----:R-:W-:Y:S02]  /*3b6e0*/  LEA R8, P6, R13, R0, 0x1 ;  /* 0x000000000d087211 */ /* 0x001fe400078c08ff */
[----:B------:R-:W-:Y:S02]  /*3b6f0*/  PRMT R6, R15, 0x7632, R6 ;  /* 0x000076320f067816 */ /* 0x000fe40000000006 */
[----:B------:R-:W-:-:S02]  /*3b700*/  LEA.HI.X.SX32 R9, R13, R2, 0x1, P6 ;  /* 0x000000020d097211 */ /* 0x000fc400030f0eff */
[----:B------:R-:W-:Y:S02]  /*3b710*/  ISETP.LT.AND P2, PT, R3, c[0x0][0x17c], !P0 ;  /* 0x00005f0003007a0c */ /* 0x000fe40004741270 */
[C---:B-1----:R-:W-:Y:S02]  /*3b720*/  LEA R4, P6, R11.reuse, R0, 0x1 ;  /* 0x000000000b047211 */ /* 0x042fe400078c08ff */
[----:B------:R-:W-:Y:S02]  /*3b730*/  IADD3 R13, R11, c[0x0][0x198], RZ ;  /* 0x000066000b0d7a10 */ /* 0x000fe40007ffe0ff */
[----:B------:R-:W-:Y:S01]  /*3b740*/  IADD3 R3, R25, 0x72, RZ ;  /* 0x0000007219037810 */ /* 0x000fe20007ffe0ff */
[----:B------:R0:W-:Y:S01]  /*3b750*/  @P4 STG.E.U16 [R8.64], R6 ;  /* 0x0000000608004986 */ /* 0x0001e2000c101506 */
[----:B------:R-:W-:Y:S02]  /*3b760*/  LEA.HI.X.SX32 R5, R11, R2, 0x1, P6 ;  /* 0x000000020b057211 */ /* 0x000fe400030f0eff */
[----:B------:R-:W-:-:S02]  /*3b770*/  ISETP.LT.AND P1, PT, R3, c[0x0][0x17c], !P0 ;  /* 0x00005f0003007a0c */ /* 0x000fc40004721270 */
[C---:B------:R-:W-:Y:S02]  /*3b780*/  IADD3 R11, R13.reuse, c[0x0][0x198], RZ ;  /* 0x000066000d0b7a10 */ /* 0x040fe40007ffe0ff */
[----:B0-----:R-:W-:-:S04]  /*3b790*/  LEA R8, P6, R13, R0, 0x1 ;  /* 0x000000000d087211 */ /* 0x001fc800078c08ff */
[----:B------:R-:W-:Y:S01]  /*3b7a0*/  LEA.HI.X.SX32 R9, R13, R2, 0x1, P6 ;  /* 0x000000020d097211 */ /* 0x000fe200030f0eff */
[----:B--2---:R0:W-:Y:S01]  /*3b7b0*/  @P3 STG.E.U16 [R4.64], R23 ;  /* 0x0000001704003986 */ /* 0x0041e2000c101506 */
[----:B------:R-:W-:Y:S02]  /*3b7c0*/  PRMT R10, R23, 0x7632, R10 ;  /* 0x00007632170a7816 */ /* 0x000fe4000000000a */
[----:B0-----:R-:W-:-:S04]  /*3b7d0*/  LEA R4, P6, R11, R0, 0x1 ;  /* 0x000000000b047211 */ /* 0x001fc800078c08ff */
[----:B------:R-:W-:Y:S01]  /*3b7e0*/  LEA.HI.X.SX32 R5, R11, R2, 0x1, P6 ;  /* 0x000000020b057211 */ /* 0x000fe200030f0eff */
[----:B------:R-:W-:Y:S04]  /*3b7f0*/  @P2 STG.E.U16 [R8.64], R10 ;  /* 0x0000000a08002986 */ /* 0x000fe8000c101506 */
[----:B---3--:R0:W-:Y:S01]  /*3b800*/  @P1 STG.E.U16 [R4.64], R28 ;  /* 0x0000001c04001986 */ /* 0x0081e2000c101506 */
[----:B------:R-:W-:-:S03]  /*3b810*/  PRMT R6, R28, 0x7632, R6 ;  /* 0x000076321c067816 */ /* 0x000fc60000000006 */
[----:B0-----:R-:W2:Y:S04]  /*3b820*/  LDL.LU R28, [R1+0xd78] ;  /* 0x000d7800011c7983 */ /* 0x001ea80000300800 */
[----:B------:R-:W3:Y:S01]  /*3b830*/  LDL.LU R23, [R1+0x7c] ;  /* 0x00007c0001177983 */ /* 0x000ee20000300800 */
[----:B------:R-:W-:Y:S02]  /*3b840*/  IADD3 R3, R25, 0x73, RZ ;  /* 0x0000007319037810 */ /* 0x000fe40007ffe0ff */
[----:B------:R-:W-:Y:S01]  /*3b850*/  IADD3 R13, R11, c[0x0][0x198], RZ ;  /* 0x000066000b0d7a10 */ /* 0x000fe20007ffe0ff */
[----:B------:R-:W4:Y:S01]  /*3b860*/  LDL.LU R20, [R1+0x2c] ;  /* 0x00002c0001147983 */ /* 0x000f220000300800 */
[----:B------:R-:W-:Y:S02]  /*3b870*/  ISETP.LT.AND P5, PT, R3, c[0x0][0x17c], !P0 ;  /* 0x00005f0003007a0c */ /* 0x000fe400047a1270 */
[----:B------:R-:W-:Y:S01]  /*3b880*/  IADD3 R3, R25, 0x74, RZ ;  /* 0x0000007419037810 */ /* 0x000fe20007ffe0ff */
[----:B------:R-:W4:Y:S01]  /*3b890*/  LDL.LU R22, [R1+0x1ac] ;  /* 0x0001ac0001167983 */ /* 0x000f220000300800 */
[----:B------:R-:W-:-:S02]  /*3b8a0*/  LEA R8, P6, R13, R0, 0x1 ;  /* 0x000000000d087211 */ /* 0x000fc400078c08ff */
[----:B------:R-:W-:Y:S02]  /*3b8b0*/  ISETP.LT.AND P4, PT, R3, c[0x0][0x17c], !P0 ;  /* 0x00005f0003007a0c */ /* 0x000fe40004781270 */
[----:B------:R-:W-:Y:S02]  /*3b8c0*/  IADD3 R11, R13, c[0x0][0x198], RZ ;  /* 0x000066000d0b7a10 */ /* 0x000fe40007ffe0ff */
[----:B------:R-:W-:Y:S02]  /*3b8d0*/  IADD3 R3, R25, 0x75, RZ ;  /* 0x0000007519037810 */ /* 0x000fe40007ffe0ff */
[----:B------:R-:W-:Y:S02]  /*3b8e0*/  LEA.HI.X.SX32 R9, R13, R2, 0x1, P6 ;  /* 0x000000020d097211 */ /* 0x000fe400030f0eff */
[----:B------:R-:W-:Y:S02]  /*3b8f0*/  LEA R4, P6, R11, R0, 0x1 ;  /* 0x000000000b047211 */ /* 0x000fe400078c08ff */
[----:B------:R-:W-:-:S02]  /*3b900*/  ISETP.LT.AND P3, PT, R3, c[0x0][0x17c], !P0 ;  /* 0x00005f0003007a0c */ /* 0x000fc40004761270 */
[----:B------:R-:W-:Y:S02]  /*3b910*/  IADD3 R13, R11, c[0x0][0x198], RZ ;  /* 0x000066000b0d7a10 */ /* 0x000fe40007ffe0ff */
[----:B------:R-:W-:Y:S01]  /*3b920*/  IADD3 R3, R25, 0x76, RZ ;  /* 0x0000007619037810 */ /* 0x000fe20007ffe0ff */
[----:B------:R0:W-:Y:S01]  /*3b930*/  @P5 STG.E.U16 [R8.64], R6 ;  /* 0x0000000608005986 */ /* 0x0001e2000c101506 */
[----:B------:R-:W-:Y:S02]  /*3b940*/  LEA.HI.X.SX32 R5, R11, R2, 0x1, P6 ;  /* 0x000000020b057211 */ /* 0x000fe400030f0eff */
[----:B------:R-:W-:Y:S02]  /*3b950*/  ISETP.LT.AND P2, PT, R3, c[0x0][0x17c], !P0 ;  /* 0x00005f0003007a0c */ /* 0x000fe40004741270 */
[----:B------:R-:W-:Y:S02]  /*3b960*/  IADD3 R11, R13, c[0x0][0x198], RZ ;  /* 0x000066000d0b7a10 */ /* 0x000fe40007ffe0ff */
[----:B------:R-:W-:-:S02]  /*3b970*/  IADD3 R3, R25, 0x77, RZ ;  /* 0x0000007719037810 */ /* 0x000fc40007ffe0ff */
[----:B0-----:R-:W-:Y:S01]  /*3b980*/  LEA R8, P6, R13, R0, 0x1 ;  /* 0x000000000d087211 */ /* 0x001fe200078c08ff */
[----:B------:R0:W-:Y:S01]  /*3b990*/  @P4 STG.E.U16 [R4.64], R7 ;  /* 0x0000000704004986 */ /* 0x0001e2000c101506 */
[----:B------:R-:W-:Y:S02]  /*3b9a0*/  ISETP.LT.AND P1, PT, R3, c[0x0][0x17c], !P0 ;  /* 0x00005f0003007a0c */ /* 0x000fe40004721270 */
[----:B------:R-:W-:Y:S02]  /*3b9b0*/  LEA.HI.X.SX32 R9, R13, R2, 0x1, P6 ;  /* 0x000000020d097211 */ /* 0x000fe400030f0eff */
[C---:B------:R-:W-:Y:S02]  /*3b9c0*/  LEA R10, P6, R11.reuse, R0, 0x1 ;  /* 0x000000000b0a7211 */ /* 0x040fe400078c08ff */
[----:B------:R-:W-:Y:S02]  /*3b9d0*/  IADD3 R13, R11, c[0x0][0x198], RZ ;  /* 0x000066000b0d7a10 */ /* 0x000fe40007ffe0ff */
[----:B------:R-:W-:-:S02]  /*3b9e0*/  IADD3 R3, R25, 0x78, RZ ;  /* 0x0000007819037810 */ /* 0x000fc40007ffe0ff */
[----:B------:R-:W-:Y:S02]  /*3b9f0*/  LEA.HI.X.SX32 R11, R11, R2, 0x1, P6 ;  /* 0x000000020b0b7211 */ /* 0x000fe400030f0eff */
[----:B0-----:R-:W-:Y:S02]  /*3ba00*/  PRMT R5, R7, 0x7632, R5 ;  /* 0x0000763207057816 */ /* 0x001fe40000000005 */
[----:B------:R-:W-:Y:S02]  /*3ba10*/  LEA R4, P6, R13, R0, 0x1 ;  /* 0x000000000d047211 */ /* 0x000fe400078c08ff */
[----:B------:R-:W-:Y:S02]  /*3ba20*/  ISETP.LT.AND P5, PT, R3, c[0x0][0x17c], !P0 ;  /* 0x00005f0003007a0c */ /* 0x000fe400047a1270 */
[C---:B------:R-:W-:Y:S01]  /*3ba30*/  IADD3 R7, R13.reuse, c[0x0][0x198], RZ ;  /* 0x000066000d077a10 */ /* 0x040fe20007ffe0ff */
[----:B------:R0:W-:Y:S04]  /*3ba40*/  @P3 STG.E.U16 [R8.64], R5 ;  /* 0x0000000508003986 */ /* 0x0001e8000c101506 */
[----:B------:R-:W-:Y:S01]  /*3ba50*/  @P2 STG.E.U16 [R10.64], R19 ;  /* 0x000000130a002986 */ /* 0x000fe2000c101506 */
[----:B0-----:R-:W-:-:S02]  /*3ba60*/  LEA.HI.X.SX32 R5, R13, R2, 0x1, P6 ;  /* 0x000000020d057211 */ /* 0x001fc400030f0eff */
[----:B------:R-:W-:Y:S02]  /*3ba70*/  LEA R6, P6, R7, R0, 0x1 ;  /* 0x0000000007067211 */ /* 0x000fe400078c08ff */
[----:B------:R-:W-:Y:S02]  /*3ba80*/  PRMT R13, R19, 0x7632, R13 ;  /* 0x00007632130d7816 */ /* 0x000fe4000000000d */
[C---:B------:R-:W-:Y:S02]  /*3ba90*/  IADD3 R9, R7.reuse, c[0x0][0x198], RZ ;  /* 0x0000660007097a10 */ /* 0x040fe40007ffe0ff */
[----:B------:R-:W-:Y:S01]  /*3baa0*/  LEA.HI.X.SX32 R7, R7, R2, 0x1, P6 ;  /* 0x0000000207077211 */ /* 0x000fe200030f0eff */
[----:B------:R-:W-:Y:S04]  /*3bab0*/  @P1 STG.E.U16 [R4.64], R13 ;  /* 0x0000000d04001986 */ /* 0x000fe8000c101506 */
[----:B------:R-:W-:Y:S01]  /*3bac0*/  STL [R1+0xd74], R16 ;  /* 0x000d741001007387 */ /* 0x000fe20000100800 */
[----:B------:R-:W-:-:S03]  /*3bad0*/  IADD3 R3, R25, 0x79, RZ ;  /* 0x0000007919037810 */ /* 0x000fc60007ffe0ff */
[----:B---3--:R0:W-:Y:S04]  /*3bae0*/  @P5 STG.E.U16 [R6.64], R23 ;  /* 0x0000001706005986 */ /* 0x0081e8000c101506 */
[----:B--2---:R-:W1:Y:S01]  /*3baf0*/  LDS.128 R16, [R28] ;  /* 0x000000001c107984 */ /* 0x004e620000000c00 */
[----:B0-----:R-:W-:-:S03]  /*3bb00*/  PRMT R7, R23, 0x7632, R7 ;  /* 0x0000763217077816 */ /* 0x001fc60000000007 */
[----:B------:R-:W2:Y:S01]  /*3bb10*/  LDL.LU R23, [R1+0x1bc] ;  /* 0x0001bc0001177983 */ /* 0x000ea20000300800 */
[----:B------:R-:W-:Y:S02]  /*3bb20*/  ISETP.LT.AND P4, PT, R3, c[0x0][0x17c], !P0 ;  /* 0x00005f0003007a0c */ /* 0x000fe40004781270 */
[----:B------:R-:W-:Y:S02]  /*3bb30*/  LEA R12, P6, R9, R0, 0x1 ;  /* 0x00000000090c7211 */ /* 0x000fe400078c08ff */
[----:B------:R-:W-:Y:S02]  /*3bb40*/  IADD3 R3, R25, 0x7a, RZ ;  /* 0x0000007a19037810 */ /* 0x000fe40007ffe0ff */
[C---:B------:R-:W-:Y:S02]  /*3bb50*/  IADD3 R11, R9.reuse, c[0x0][0x198], RZ ;  /* 0x00006600090b7a10 */ /* 0x040fe40007ffe0ff */
[----:B------:R-:W-:Y:S02]  /*3bb60*/  LEA.HI.X.SX32 R13, R9, R2, 0x1, P6 ;  /* 0x00000002090d7211 */ /* 0x000fe400030f0eff */
[----:B------:R-:W-:-:S02]  /*3bb70*/  ISETP.LT.AND P3, PT, R3, c[0x0][0x17c], !P0 ;  /* 0x00005f0003007a0c */ /* 0x000fc40004761270 */
[----:B------:R-:W-:Y:S02]  /*3bb80*/  LEA R10, P6, R11, R0, 0x1 ;  /* 0x000000000b0a7211 */ /* 0x000fe400078c08ff */
[----:B------:R-:W-:Y:S02]  /*3bb90*/  IADD3 R3, R25, 0x7b, RZ ;  /* 0x0000007b19037810 */ /* 0x000fe40007ffe0ff */
[C---:B------:R-:W-:Y:S02]  /*3bba0*/  IADD3 R5, R11.reuse, c[0x0][0x198], RZ ;  /* 0x000066000b057a10 */ /* 0x040fe40007ffe0ff */
[----:B------:R-:W-:Y:S02]  /*3bbb0*/  LEA.HI.X.SX32 R11, R11, R2, 0x1, P6 ;  /* 0x000000020b0b7211 */ /* 0x000fe400030f0eff */
[----:B------:R-:W-:Y:S02]  /*3bbc0*/  ISETP.LT.AND P2, PT, R3, c[0x0][0x17c], !P0 ;  /* 0x00005f0003007a0c */ /* 0x000fe40004741270 */
[----:B------:R-:W-:-:S02]  /*3bbd0*/  LEA R6, P6, R5, R0, 0x1 ;  /* 0x0000000005067211 */ /* 0x000fc400078c08ff */
[----:B------:R-:W-:Y:S02]  /*3bbe0*/  IADD3 R3, R25, 0x7c, RZ ;  /* 0x0000007c19037810 */ /* 0x000fe40007ffe0ff */
[----:B------:R-:W-:Y:S01]  /*3bbf0*/  IADD3 R15, R5, c[0x0][0x198], RZ ;  /* 0x00006600050f7a10 */ /* 0x000fe20007ffe0ff */
[----:B------:R0:W-:Y:S01]  /*3bc00*/  @P4 STG.E.U16 [R12.64], R7 ;  /* 0x000000070c004986 */ /* 0x0001e2000c101506 */
[----:B------:R-:W-:Y:S02]  /*3bc10*/  ISETP.LT.AND P1, PT, R3, c[0x0][0x17c], !P0 ;  /* 0x00005f0003007a0c */ /* 0x000fe40004721270 */
[----:B------:R-:W-:Y:S02]  /*3bc20*/  IADD3 R3, R25, 0x7d, RZ ;  /* 0x0000007d19037810 */ /* 0x000fe40007ffe0ff */
[----:B0-----:R-:W-:Y:S02]  /*3bc30*/  LEA.HI.X.SX32 R7, R5, R2, 0x1, P6 ;  /* 0x0000000205077211 */ /* 0x001fe400030f0eff */
[----:B------:R-:W-:-:S02]  /*3bc40*/  LEA R8, P6, R15, R0, 0x1 ;  /* 0x000000000f087211 */ /* 0x000fc400078c08ff */
[----:B------:R-:W-:Y:S02]  /*3bc50*/  ISETP.LT.AND P5, PT, R3, c[0x0][0x17c], !P0 ;  /* 0x00005f0003007a0c */ /* 0x000fe400047a1270 */
[C---:B------:R-:W-:Y:S02]  /*3bc60*/  LEA.HI.X.SX32 R9, R15.reuse, R2, 0x1, P6 ;  /* 0x000000020f097211 */ /* 0x040fe400030f0eff */
[----:B------:R-:W-:Y:S02]  /*3bc70*/  IADD3 R15, R15, c[0x0][0x198], RZ ;  /* 0x000066000f0f7a10 */ /* 0x000fe40007ffe0ff */
[----:B------:R-:W-:Y:S02]  /*3bc80*/  IADD3 R3, R25, 0x7e, RZ ;  /* 0x0000007e19037810 */ /* 0x000fe40007ffe0ff */
[----:B----4-:R-:W-:Y:S01]  /*3bc90*/  PRMT R5, R20, 0x7632, R5 ;  /* 0x0000763214057816 */ /* 0x010fe20000000005 */
[----:B------:R0:W-:Y:S01]  /*3bca0*/  @P3 STG.E.U16 [R10.64], R20 ;  /* 0x000000140a003986 */ /* 0x0001e2000c101506 */
[----:B------:R-:W-:-:S02]  /*3bcb0*/  LEA R4, P6, R15, R0, 0x1 ;  /* 0x000000000f047211 */ /* 0x000fc400078c08ff */
[----:B------:R-:W-:Y:S01]  /*3bcc0*/  ISETP.LT.AND P4, PT, R3, c[0x0][0x17c], !P0 ;  /* 0x00005f0003007a0c */ /* 0x000fe20004781270 */
[----:B------:R3:W-:Y:S01]  /*3bcd0*/  @P2 STG.E.U16 [R6.64], R5 ;  /* 0x0000000506002986 */ /* 0x0007e2000c101506 */
[C---:B0-----:R-:W-:Y:S02]  /*3bce0*/  IADD3 R11, R15.reuse, c[0x0][0x198], RZ ;  /* 0x000066000f0b7a10 */ /* 0x041fe40007ffe0ff */
[----:B---3--:R-:W-:Y:S02]  /*3bcf0*/  LEA.HI.X.SX32 R5, R15, R2, 0x1, P6 ;  /* 0x000000020f057211 */ /* 0x008fe400030f0eff */
[C---:B------:R-:W-:Y:S02]  /*3bd00*/  LEA R6, P6, R11.reuse, R0, 0x1 ;  /* 0x000000000b067211 */ /* 0x040fe400078c08ff */
[----:B------:R-:W-:Y:S01]  /*3bd10*/  PRMT R10, R22, 0x7632, R10 ;  /* 0x00007632160a7816 */ /* 0x000fe2000000000a */
[----:B-1----:R-:W-:Y:S01]  /*3bd20*/  STL [R1+0x44], R17 ;  /* 0x0000441101007387 */ /* 0x002fe20000100800 */
[----:B------:R-:W-:Y:S01]  /*3bd30*/  LEA.HI.X.SX32 R7, R11, R2, 0x1, P6 ;  /* 0x000000020b077211 */ /* 0x000fe200030f0eff */
[----:B------:R-:W-:-:S02]  /*3bd40*/  IMAD.MOV.U32 R14, RZ, RZ, R16 ;  /* 0x000000ffff0e7224 */ /* 0x000fc400078e0010 */
[----:B------:R-:W-:Y:S04]  /*3bd50*/  STL.64 [R1+0x48], R18 ;  /* 0x0000481201007387 */ /* 0x000fe80000100a00 */
[----:B------:R0:W-:Y:S04]  /*3bd60*/  @P1 STG.E.U16 [R8.64], R22 ;  /* 0x0000001608001986 */ /* 0x0001e8000c101506 */
[----:B------:R-:W1:Y:S04]  /*3bd70*/  LDS.128 R16, [R26] ;  /* 0x000000001a107984 */ /* 0x000e680000000c00 */
[----:B------:R3:W-:Y:S01]  /*3bd80*/  @P5 STG.E.U16 [R4.64], R10 ;  /* 0x0000000a04005986 */ /* 0x0007e2000c101506 */
[----:B------:R-:W-:-:S04]  /*3bd90*/  IADD3 R13, R11, c[0x0][0x198], RZ ;  /* 0x000066000b0d7a10 */ /* 0x000fc80007ffe0ff */
[C---:B0-----:R-:W-:Y:S02]  /*3bda0*/  IADD3 R9, R13.reuse, c[0x0][0x198], RZ ;  /* 0x000066000d097a10 */ /* 0x041fe40007ffe0ff */
[----:B---3--:R-:W-:-:S04]  /*3bdb0*/  LEA R4, P6, R13, R0, 0x1 ;  /* 0x000000000d047211 */ /* 0x008fc800078c08ff */
[----:B------:R-:W-:Y:S01]  /*3bdc0*/  LEA.HI.X.SX32 R5, R13, R2, 0x1, P6 ;  /* 0x000000020d057211 */ /* 0x000fe200030f0eff */
[----:B-1----:R-:W-:Y:S01]  /*3bdd0*/  STL [R1+0x54], R17 ;  /* 0x0000541101007387 */ /* 0x002fe20000100800 */
[----:B------:R-:W-:-:S03]  /*3bde0*/  IMAD.MOV.U32 R15, RZ, RZ, R16 ;  /* 0x000000ffff0f7224 */ /* 0x000fc600078e0010 */
[----:B------:R-:W-:Y:S04]  /*3bdf0*/  STL.64 [R1+0x58], R18 ;  /* 0x0000581201007387 */ /* 0x000fe80000100a00 */
[----:B------:R-:W3:Y:S01]  /*3be00*/  LDL.LU R16, [R1+0xd74] ;  /* 0x000d740001107983 */ /* 0x000ee20000300800 */
[----:B------:R-:W-:-:S04]  /*3be10*/  IADD3 R3, R25, 0x7f, RZ ;  /* 0x0000007f19037810 */ /* 0x000fc80007ffe0ff */
[----:B------:R-:W-:Y:S02]  /*3be20*/  ISETP.LT.AND P3, PT, R3, c[0x0][0x17c], !P0 ;  /* 0x00005f0003007a0c */ /* 0x000fe40004761270 */
[----:B------:R-:W-:-:S04]  /*3be30*/  IADD3 R3, R25, 0x80, RZ ;  /* 0x0000008019037810 */ /* 0x000fc80007ffe0ff */
[----:B------:R-:W-:Y:S02]  /*3be40*/  ISETP.LT.AND P2, PT, R3, c[0x0][0x17c], !P0 ;  /* 0x00005f0003007a0c */ /* 0x000fe40004741270 */
[----:B------:R-:W-:Y:S02]  /*3be50*/  IADD3 R11, R9, c[0x0][0x198], RZ ;  /* 0x00006600090b7a10 */ /* 0x000fe40007ffe0ff */
[----:B------:R-:W-:-:S04]  /*3be60*/  IADD3 R3, R25, 0x81, RZ ;  /* 0x0000008119037810 */ /* 0x000fc80007ffe0ff */
[----:B------:R-:W-:Y:S02]  /*3be70*/  ISETP.LT.AND P1, PT, R3, c[0x0][0x17c], !P0 ;  /* 0x00005f0003007a0c */ /* 0x000fe40004721270 */
[----:B------:R-:W-:-:S04]  /*3be80*/  IADD3 R3, R25, 0x82, RZ ;  /* 0x0000008219037810 */ /* 0x000fc80007ffe0ff */
[----:B------:R-:W-:Y:S02]  /*3be90*/  ISETP.LT.AND P5, PT, R3, c[0x0][0x17c], !P0 ;  /* 0x00005f0003007a0c */ /* 0x000fe400047a1270 */
[----:B------:R-:W-:Y:S01]  /*3bea0*/  IADD3 R3, R25, 0x83, RZ ;  /* 0x0000008319037810 */ /* 0x000fe20007ffe0ff */
[----:B--2---:R-:W-:Y:S01]  /*3beb0*/  @P4 STG.E.U16 [R6.64], R23 ;  /* 0x0000001706004986 */ /* 0x004fe2000c101506 */
[----:B------:R-:W-:-:S03]  /*3bec0*/  PRMT R8, R23, 0x7632, R8 ;  /* 0x0000763217087816 */ /* 0x000fc60000000008 */
[----:B------:R-:W0:Y:S04]  /*3bed0*/  LDS.128 R20, [R27] ;  /* 0x000000001b147984 */ /* 0x000e280000000c00 */
[----:B0-----:R-:W-:Y:S01]  /*3bee0*/  STL [R1+0x24], R21 ;  /* 0x0000241501007387 */ /* 0x001fe20000100800 */
[----:B------:R-:W-:-:S03]  /*3bef0*/  IMAD.MOV.U32 R13, RZ, RZ, R20 ;  /* 0x000000ffff0d7224 */ /* 0x000fc600078e0014 */
[----:B------:R-:W-:Y:S04]  /*3bf00*/  STL.64 [R1+0x28], R22 ;  /* 0x0000281601007387 */ /* 0x000fe80000100a00 */
[----:B------:R-:W0:Y:S01]  /*3bf10*/  LDS.128 R20, [R29] ;  /* 0x000000001d147984 */ /* 0x000e220000000c00 */
[----:B------:R-:W-:-:S04]  /*3bf20*/  LEA R6, P6, R9, R0, 0x1 ;  /* 0x0000000009067211 */ /* 0x000fc800078c08ff */
[----:B------:R-:W-:Y:S01]  /*3bf30*/  LEA.HI.X.SX32 R7, R9, R2, 0x1, P6 ;  /* 0x0000000209077211 */ /* 0x000fe200030f0eff */
[----:B------:R-:W-:Y:S01]  /*3bf40*/  @P3 STG.E.U16 [R4.64], R8 ;  /* 0x0000000804003986 */ /* 0x000fe2000c101506 */
[----:B------:R-:W-:-:S03]  /*3bf50*/  PRMT R9, R14, 0x7632, R9 ;  /* 0x000076320e097816 */ /* 0x000fc60000000009 */
[----:B------:R1:W-:Y:S04]  /*3bf60*/  @P2 STG.E.U16 [R6.64], R14 ;  /* 0x0000000e06002986 */ /* 0x0003e8000c101506 */
[----:B0-----:R-:W-:Y:S01]  /*3bf70*/  STL [R1+0x74], R21 ;  /* 0x0000741501007387 */ /* 0x001fe20000100800 */
[----:B-1----:R-:W-:-:S03]  /*3bf80*/  IMAD.MOV.U32 R14, RZ, RZ, R20 ;  /* 0x000000ffff0e7224 */ /* 0x002fc600078e0014 */
[----:B------:R-:W-:Y:S04]  /*3bf90*/  STL.64 [R1+0x78], R22 ;  /* 0x0000781601007387 */ /* 0x000fe80000100a00 */
[----:B------:R-:W0:Y:S01]  /*3bfa0*/  LDS.128 R20, [R28+0x2000] ;  /* 0x002000001c147984 */ /* 0x000e220000000c00 */
[----:B------:R-:W-:Y:S02]  /*3bfb0*/  ISETP.LT.AND P4, PT, R3, c[0x0][0x17c], !P0 ;  /* 0x00005f0003007a0c */ /* 0x000fe40004781270 */
[----:B------:R-:W-:Y:S02]  /*3bfc0*/  IADD3 R3, R25, 0x84, RZ ;  /* 0x0000008419037810 */ /* 0x000fe40007ffe0ff */
[----:B------:R-:W-:Y:S02]  /*3bfd0*/  LEA R6, P6, R11, R0, 0x1 ;  /* 0x000000000b067211 */ /* 0x000fe400078c08ff */
[----:B------:R-:W-:-:S02]  /*3bfe0*/  ISETP.LT.AND P3, PT, R3, c[0x0][0x17c], !P0 ;  /* 0x00005f0003007a0c */ /* 0x000fc40004761270 */
[----:B------:R-:W-:Y:S02]  /*3bff0*/  IADD3 R3, R25, 0x85, RZ ;  /* 0x0000008519037810 */ /* 0x000fe40007ffe0ff */
[----:B------:R-:W-:Y:S02]  /*3c000*/  LEA.HI.X.SX32 R7, R11, R2, 0x1, P6 ;  /* 0x000000020b077211 */ /* 0x000fe400030f0eff */
[----:B------:R-:W-:Y:S02]  /*3c010*/  ISETP.LT.AND P2, PT, R3, c[0x0][0x17c], !P0 ;  /* 0x00005f0003007a0c */ /* 0x000fe40004741270 */
[----:B------:R-:W-:Y:S01]  /*3c020*/  IADD3 R3, R11, c[0x0][0x198], RZ ;  /* 0x000066000b037a10 */ /* 0x000fe20007ffe0ff */
[----:B0-----:R-:W-:Y:S01]  /*3c030*/  STL [R1+0xa4], R21 ;  /* 0x0000a41501007387 */ /* 0x001fe20000100800 */
[----:B------:R-:W-:-:S03]  /*3c040*/  IMAD.MOV.U32 R11, RZ, RZ, R20 ;  /* 0x000000ffff0b7224 */ /* 0x000fc600078e0014 */
[----:B------:R-:W-:Y:S04]  /*3c050*/  STL.64 [R1+0xa8], R22 ;  /* 0x0000a81601007387 */ /* 0x000fe80000100a00 */
[----:B------:R-:W0:Y:S01]  /*3c060*/  LDS.128 R20, [R26+0x2000] ;  /* 0x002000001a147984 */ /* 0x000e220000000c00 */
[C---:B------:R-:W-:Y:S02]  /*3c070*/  LEA R4, P6, R3.reuse, R0, 0x1 ;  /* 0x0000000003047211 */ /* 0x040fe400078c08ff */
[C---:B------:R-:W-:Y:S01]  /*3c080*/  IADD3 R8, R3.reuse, c[0x0][0x198], RZ ;  /* 0x0000660003087a10 */ /* 0x040fe20007ffe0ff */
[----:B------:R1:W-:Y:S01]  /*3c090*/  @P1 STG.E.U16 [R6.64], R9 ;  /* 0x0000000906001986 */ /* 0x0003e2000c101506 */
[----:B------:R-:W-:Y:S02]  /*3c0a0*/  LEA.HI.X.SX32 R5, R3, R2, 0x1, P6 ;  /* 0x0000000203057211 */ /* 0x000fe400030f0eff */
[----:B------:R-:W-:-:S03]  /*3c0b0*/  IADD3 R3, R8, c[0x0][0x198], RZ ;  /* 0x0000660008037a10 */ /* 0x000fc60007ffe0ff */
[----:B------:R2:W-:Y:S01]  /*3c0c0*/  @P5 STG.E.U16 [R4.64], R15 ;  /* 0x0000000f04005986 */ /* 0x0005e2000c101506 */
[----:B-1----:R-:W-:-:S04]  /*3c0d0*/  LEA R6, P6, R8, R0, 0x1 ;  /* 0x0000000008067211 */ /* 0x002fc800078c08ff */
[----:B------:R-:W-:Y:S02]  /*3c0e0*/  LEA.HI.X.SX32 R7, R8, R2, 0x1, P6 ;  /* 0x0000000208077211 */ /* 0x000fe400030f0eff */
[----:B--2---:R-:W-:Y:S02]  /*3c0f0*/  LEA R4, P6, R3, R0, 0x1 ;  /* 0x0000000003047211 */ /* 0x004fe400078c08ff */
[----:B------:R-:W-:Y:S02]  /*3c100*/  PRMT R8, R15, 0x7632, R8 ;  /* 0x000076320f087816 */ /* 0x000fe40000000008 */
[----:B------:R-:W-:Y:S02]  /*3c110*/  IADD3 R9, R25, 0x88, RZ ;  /* 0x0000008819097810 */ /* 0x000fe40007ffe0ff */
[----:B------:R-:W-:Y:S01]  /*3c120*/  LEA.HI.X.SX32 R5, R3, R2, 0x1, P6 ;  /* 0x0000000203057211 */ /* 0x000fe200030f0eff */
[----:B------:R-:W-:Y:S01]  /*3c130*/  @P4 STG.E.U16 [R6.64], R8 ;  /* 0x0000000806004986 */ /* 0x000fe2000c101506 */
[----:B------:R-:W-:-:S02]  /*3c140*/  ISETP.LT.AND P4, PT, R9, c[0x0][0x17c], !P0 ;  /* 0x00005f0009007a0c */ /* 0x000fc40004781270 */
[----:B------:R-:W-:Y:S01]  /*3c150*/  PRMT R9, R13, 0x7632, R9 ;  /* 0x000076320d097816 */ /* 0x000fe20000000009 */
[----:B------:R1:W-:Y:S04]  /*3c160*/  @P3 STG.E.U16 [R4.64], R13 ;  /* 0x0000000d04003986 */ /* 0x0003e8000c101506 */
[----:B0-----:R-:W-:Y:S04]  /*3c170*/  STL [R1+0x94], R21 ;  /* 0x0000941501007387 */ /* 0x001fe80000100800 */
[----:B------:R-:W-:Y:S01]  /*3c180*/  STL.64 [R1+0x98], R22 ;  /* 0x0000981601007387 */ /* 0x000fe20000100a00 */
[----:B-1----:R-:W-:-:S03]  /*3c190*/  IMAD.MOV.U32 R13, RZ, RZ, R20 ;  /* 0x000000ffff0d7224 */ /* 0x002fc600078e0014 */
[----:B------:R-:W0:Y:S01]  /*3c1a0*/  LDS.128 R20, [R27+0x2000] ;  /* 0x002000001b147984 */ /* 0x000e220000000c00 */
[----:B------:R-:W-:Y:S02]  /*3c1b0*/  IADD3 R7, R3, c[0x0][0x198], RZ ;  /* 0x0000660003077a10 */ /* 0x000fe40007ffe0ff */
[C---:B------:R-:W-:Y:S02]  /*3c1c0*/  IADD3 R3, R25.reuse, 0x89, RZ ;  /* 0x0000008919037810 */ /* 0x040fe40007ffe0ff */
[----:B------:R-:W-:Y:S02]  /*3c1d0*/  IADD3 R10, R25, 0x86, RZ ;  /* 0x00000086190a7810 */ /* 0x000fe40007ffe0ff */
[----:B------:R-:W-:Y:S02]  /*3c1e0*/  LEA R6, P6, R7, R0, 0x1 ;  /* 0x0000000007067211 */ /* 0x000fe400078c08ff */
[----:B------:R-:W-:Y:S02]  /*3c1f0*/  ISETP.LT.AND P3, PT, R3, c[0x0][0x17c], !P0 ;  /* 0x00005f0003007a0c */ /* 0x000fe40004761270 */
[----:B------:R-:W-:-:S02]  /*3c200*/  ISETP.LT.AND P1, PT, R10, c[0x0][0x17c], !P0 ;  /* 0x00005f000a007a0c */ /* 0x000fc40004721270 */
[C---:B------:R-:W-:Y:S02]  /*3c210*/  IADD3 R3, R7.reuse, c[0x0][0x198], RZ ;  /* 0x0000660007037a10 */ /* 0x040fe40007ffe0ff */
[----:B------:R-:W-:Y:S02]  /*3c220*/  LEA.HI.X.SX32 R7, R7, R2, 0x1, P6 ;  /* 0x0000000207077211 */ /* 0x000fe400030f0eff */
[C---:B------:R-:W-:Y:S02]  /*3c230*/  LEA R4, P6, R3.reuse, R0, 0x1 ;  /* 0x0000000003047211 */ /* 0x040fe400078c08ff */
[C---:B------:R-:W-:Y:S01]  /*3c240*/  IADD3 R8, R3.reuse, c[0x0][0x198], RZ ;  /* 0x0000660003087a10 */ /* 0x040fe20007ffe0ff */
[----:B------:R1:W-:Y:S01]  /*3c250*/  @P2 STG.E.U16 [R6.64], R9 ;  /* 0x0000000906002986 */ /* 0x0003e2000c101506 */
[----:B------:R-:W-:Y:S02]  /*3c260*/  LEA.HI.X.SX32 R5, R3, R2, 0x1, P6 ;  /* 0x0000000203057211 */ /* 0x000fe400030f0eff */
[----:B------:R-:W-:-:S03]  /*3c270*/  IADD3 R3, R8, c[0x0][0x198], RZ ;  /* 0x0000660008037a10 */ /* 0x000fc60007ffe0ff */
[----:B------:R2:W-:Y:S01]  /*3c280*/  @P1 STG.E.U16 [R4.64], R14 ;  /* 0x0000000e04001986 */ /* 0x0005e2000c101506 */
[----:B-1----:R-:W-:Y:S02]  /*3c290*/  IADD3 R7, R25, 0x8b, RZ ;  /* 0x0000008b19077810 */ /* 0x002fe40007ffe0ff */
[C---:B------:R-:W-:Y:S02]  /*3c2a0*/  LEA R6, P6, R8.reuse, R0, 0x1 ;  /* 0x0000000008067211 */ /* 0x040fe400078c08ff */
[----:B------:R-:W-:Y:S02]  /*3c2b0*/  ISETP.LT.AND P1, PT, R7, c[0x0][0x17c], !P0 ;  /* 0x00005f0007007a0c */ /* 0x000fe40004721270 */
[----:B------:R-:W-:Y:S02]  /*3c2c0*/  LEA.HI.X.SX32 R7, R8, R2, 0x1, P6 ;  /* 0x0000000208077211 */ /* 0x000fe400030f0eff */
[----:B------:R-:W-:Y:S01]  /*3c2d0*/  PRMT R8, R14, 0x7632, R8 ;  /* 0x000076320e087816 */ /* 0x000fe20000000008 */
[----:B0-----:R-:W-:Y:S01]  /*3c2e0*/  STL [R1+0x84], R21 ;  /* 0x0000841501007387 */ /* 0x001fe20000100800 */
[----:B--2---:R-:W-:-:S03]  /*3c2f0*/  IMAD.MOV.U32 R14, RZ, RZ, R20 ;  /* 0x000000ffff0e7224 */ /* 0x004fc600078e0014 */
[----:B------:R-:W-:Y:S04]  /*3c300*/  STL.64 [R1+0x88], R22 ;  /* 0x0000881601007387 */ /* 0x000fe80000100a00 */
[----:B------:R-:W0:Y:S01]  /*3c310*/  LDS.128 R20, [R29+0x2000] ;  /* 0x002000001d147984 */ /* 0x000e220000000c00 */
[----:B------:R-:W-:-:S04]  /*3c320*/  IADD3 R10, R25, 0x87, RZ ;  /* 0x00000087190a7810 */ /* 0x000fc80007ffe0ff */
[----:B------:R-:W-:Y:S02]  /*3c330*/  ISETP.LT.AND P5, PT, R10, c[0x0][0x17c], !P0 ;  /* 0x00005f000a007a0c */ /* 0x000fe400047a1270 */
[----:B------:R-:W-:Y:S02]  /*3c340*/  LEA R4, P6, R3, R0, 0x1 ;  /* 0x0000000003047211 */ /* 0x000fe400078c08ff */
[----:B------:R-:W-:Y:S02]  /*3c350*/  IADD3 R9, R25, 0x8c, RZ ;  /* 0x0000008c19097810 */ /* 0x000fe40007ffe0ff */
[----:B------:R-:W-:-:S07]  /*3c360*/  LEA.HI.X.SX32 R5, R3, R2, 0x1, P6 ;  /* 0x0000000203057211 */ /* 0x000fce00030f0eff */
[----:B------:R-:W-:Y:S01]  /*3c370*/  @P5 STG.E.U16 [R6.64], R8 ;  /* 0x0000000806005986 */ /* 0x000fe2000c101506 */
[----:B------:R-:W-:Y:S02]  /*3c380*/  ISETP.LT.AND P5, PT, R9, c[0x0][0x17c], !P0 ;  /* 0x00005f0009007a0c */ /* 0x000fe400047a1270 */
[----:B------:R-:W-:Y:S01]  /*3c390*/  PRMT R9, R11, 0x7632, R9 ;  /* 0x000076320b097816 */ /* 0x000fe20000000009 */
[----:B------:R1:W-:Y:S04]  /*3c3a0*/  @P4 STG.E.U16 [R4.64], R11 ;  /* 0x0000000b04004986 */ /* 0x0003e8000c101506 */
[----:B0-----:R-:W-:Y:S01]  /*3c3b0*/  STL [R1+0x4], R21 ;  /* 0x0000041501007387 */ /* 0x001fe20000100800 */
[----:B-1----:R-:W-:-:S03]  /*3c3c0*/  IMAD.MOV.U32 R11, RZ, RZ, R20 ;  /* 0x000000ffff0b7224 */ /* 0x002fc600078e0014 */
[----:B------:R-:W-:Y:S04]  /*3c3d0*/  STL.64 [R1+0x8], R22 ;  /* 0x0000081601007387 */ /* 0x000fe80000100a00 */
[----:B------:R-:W0:Y:S01]  /*3c3e0*/  LDS.128 R20, [R28+0x4000] ;  /* 0x004000001c147984 */ /* 0x000e220000000c00 */
[----:B------:R-:W-:Y:S02]  /*3c3f0*/  IADD3 R7, R3, c[0x0][0x198], RZ ;  /* 0x0000660003077a10 */ /* 0x000fe40007ffe0ff */
[C---:B------:R-:W-:Y:S02]  /*3c400*/  IADD3 R3, R25.reuse, 0x8d, RZ ;  /* 0x0000008d19037810 */ /* 0x040fe40007ffe0ff */
[----:B------:R-:W-:Y:S02]  /*3c410*/  IADD3 R10, R25, 0x8a, RZ ;  /* 0x0000008a190a7810 */ /* 0x000fe40007ffe0ff */
[----:B------:R-:W-:-:S02]  /*3c420*/  LEA R6, P6, R7, R0, 0x1 ;  /* 0x0000000007067211 */ /* 0x000fc400078c08ff */
[----:B------:R-:W-:Y:S02]  /*3c430*/  ISETP.LT.AND P4, PT, R3, c[0x0][0x17c], !P0 ;  /* 0x00005f0003007a0c */ /* 0x000fe40004781270 */
[----:B------:R-:W-:Y:S02]  /*3c440*/  ISETP.LT.AND P2, PT, R10, c[0x0][0x17c], !P0 ;  /* 0x00005f000a007a0c */ /* 0x000fe40004741270 */
[C---:B------:R-:W-:Y:S02]  /*3c450*/  IADD3 R3, R7.reuse, c[0x0][0x198], RZ ;  /* 0x0000660007037a10 */ /* 0x040fe40007ffe0ff */
[----:B------:R-:W-:Y:S02]  /*3c460*/  LEA.HI.X.SX32 R7, R7, R2, 0x1, P6 ;  /* 0x0000000207077211 */ /* 0x000fe400030f0eff */
[C---:B------:R-:W-:Y:S02]  /*3c470*/  LEA R4, P6, R3.reuse, R0, 0x1 ;  /* 0x0000000003047211 */ /* 0x040fe400078c08ff */
[C---:B------:R-:W-:Y:S01]  /*3c480*/  IADD3 R8, R3.reuse, c[0x0][0x198], RZ ;  /* 0x0000660003087a10 */ /* 0x040fe20007ffe0ff */
[----:B------:R1:W-:Y:S01]  /*3c490*/  @P3 STG.E.U16 [R6.64], R9 ;  /* 0x0000000906003986 */ /* 0x0003e2000c101506 */
[----:B------:R-:W-:-:S02]  /*3c4a0*/  LEA.HI.X.SX32 R5, R3, R2, 0x1, P6 ;  /* 0x0000000203057211 */ /* 0x000fc400030f0eff */
        /* <DEDUP_REMOVED lines=10> */
[----:B------:R-:W0:Y:S04]  /*3c550*/  LDS.128 R20, [R26+0x4000] ;  /* 0x004000001a147984 */ /* 0x000e280000000c00 */
[----:B0-----:R-:W-:Y:S01]  /*3c560*/  STL [R1+0x34], R21 ;  /* 0x0000341501007387 */ /* 0x001fe20000100800 */
[----:B------:R-:W-:-:S03]  /*3c570*/  IMAD.MOV.U32 R15, RZ, RZ, R20 ;  /* 0x000000ffff0f7224 */ /* 0x000fc600078e0014 */
[----:B------:R-:W-:Y:S04]  /*3c580*/  STL.64 [R1+0x38], R22 ;  /* 0x0000381601007387 */ /* 0x000fe80000100a00 */
[----:B------:R-:W0:Y:S04]  /*3c590*/  LDS.128 R20, [R27+0x4000] ;  /* 0x004000001b147984 */ /* 0x000e280000000c00 */
[----:B0-----:R0:W-:Y:S04]  /*3c5a0*/  STL [R1+0x14], R21 ;  /* 0x0000141501007387 */ /* 0x0011e80000100800 */
[----:B------:R-:W-:Y:S04]  /*3c5b0*/  STL.64 [R1+0x18], R22 ;  /* 0x0000181601007387 */ /* 0x000fe80000100a00 */
[----:B0-----:R-:W2:Y:S01]  /*3c5c0*/  LDL.LU R21, [R1+0xd70] ;  /* 0x000d700001157983 */ /* 0x001ea20000300800 */
[----:B------:R-:W-:-:S03]  /*3c5d0*/  LEA R4, P6, R3, R0, 0x1 ;  /* 0x0000000003047211 */ /* 0x000fc600078c08ff */
[----:B------:R0:W-:Y:S01]  /*3c5e0*/  @P1 STG.E.U16 [R6.64], R8 ;  /* 0x0000000806001986 */ /* 0x0001e2000c101506 */
[----:B------:R-:W-:Y:S02]  /*3c5f0*/  LEA.HI.X.SX32 R5, R3, R2, 0x1, P6 ;  /* 0x0000000203057211 */ /* 0x000fe400030f0eff */
[C---:B------:R-:W-:Y:S02]  /*3c600*/  IADD3 R10, R25.reuse, 0x8e, RZ ;  /* 0x0000008e190a7810 */ /* 0x040fe40007ffe0ff */
[----:B------:R-:W-:Y:S01]  /*3c610*/  IADD3 R9, R25, 0x90, RZ ;  /* 0x0000009019097810 */ /* 0x000fe20007ffe0ff */
[----:B------:R1:W-:Y:S01]  /*3c620*/  @P5 STG.E.U16 [R4.64], R14 ;  /* 0x0000000e04005986 */ /* 0x0003e2000c101506 */
[----:B0-----:R-:W-:Y:S02]  /*3c630*/  IADD3 R6, R3, c[0x0][0x198], RZ ;  /* 0x0000660003067a10 */ /* 0x001fe40007ffe0ff */
[----:B------:R-:W-:Y:S02]  /*3c640*/  IADD3 R3, R25, 0x91, RZ ;  /* 0x0000009119037810 */ /* 0x000fe40007ffe0ff */
[----:B------:R-:W-:-:S02]  /*3c650*/  ISETP.LT.AND P3, PT, R10, c[0x0][0x17c], !P0 ;  /* 0x00005f000a007a0c */ /* 0x000fc40004761270 */
[C---:B-1----:R-:W-:Y:S02]  /*3c660*/  LEA R4, P6, R6.reuse, R0, 0x1 ;  /* 0x0000000006047211 */ /* 0x042fe400078c08ff */
[----:B------:R-:W-:Y:S02]  /*3c670*/  ISETP.LT.AND P5, PT, R3, c[0x0][0x17c], !P0 ;  /* 0x00005f0003007a0c */ /* 0x000fe400047a1270 */
[C---:B------:R-:W-:Y:S02]  /*3c680*/  IADD3 R3, R6.reuse, c[0x0][0x198], RZ ;  /* 0x0000660006037a10 */ /* 0x040fe40007ffe0ff */
[----:B------:R-:W-:Y:S02]  /*3c690*/  ISETP.LT.AND P1, PT, R9, c[0x0][0x17c], !P0 ;  /* 0x00005f0009007a0c */ /* 0x000fe40004721270 */
[----:B------:R-:W-:Y:S02]  /*3c6a0*/  LEA.HI.X.SX32 R5, R6, R2, 0x1, P6 ;  /* 0x0000000206057211 */ /* 0x000fe400030f0eff */
[----:B------:R-:W-:-:S02]  /*3c6b0*/  PRMT R9, R14, 0x7632, R9 ;  /* 0x000076320e097816 */ /* 0x000fc40000000009 */
[C---:B------:R-:W-:Y:S02]  /*3c6c0*/  LEA R6, P6, R3.reuse, R0, 0x1 ;  /* 0x0000000003067211 */ /* 0x040fe400078c08ff */
[C---:B------:R-:W-:Y:S01]  /*3c6d0*/  IADD3 R8, R3.reuse, c[0x0][0x198], RZ ;  /* 0x0000660003087a10 */ /* 0x040fe20007ffe0ff */
        /* <DEDUP_REMOVED lines=9> */
[----:B-1----:R-:W-:-:S02]  /*3c770*/  LEA R6, P6, R3, R0, 0x1 ;  /* 0x0000000003067211 */ /* 0x002fc400078c08ff */
[----:B------:R-:W-:Y:S01]  /*3c780*/  IADD3 R10, R25, 0x92, RZ ;  /* 0x00000092190a7810 */ /* 0x000fe20007ffe0ff */
[----:B------:R0:W-:Y:S01]  /*3c790*/  @P2 STG.E.U16 [R4.64], R8 ;  /* 0x0000000804002986 */ /* 0x0001e2000c101506 */
[----:B------:R-:W-:Y:S02]  /*3c7a0*/  LEA.HI.X.SX32 R7, R3, R2, 0x1, P6 ;  /* 0x0000000203077211 */ /* 0x000fe400030f0eff */
[----:B------:R-:W-:-:S03]  /*3c7b0*/  ISETP.LT.AND P4, PT, R10, c[0x0][0x17c], !P0 ;  /* 0x00005f000a007a0c */ /* 0x000fc60004781270 */
[----:B------:R1:W-:Y:S01]  /*3c7c0*/  @P1 STG.E.U16 [R6.64], R13 ;  /* 0x0000000d06001986 */ /* 0x0003e2000c101506 */
[----:B0-----:R-:W-:Y:S02]  /*3c7d0*/  IADD3 R4, R3, c[0x0][0x198], RZ ;  /* 0x0000660003047a10 */ /* 0x001fe40007ffe0ff */
[----:B------:R-:W-:Y:S02]  /*3c7e0*/  IADD3 R3, R25, 0x95, RZ ;  /* 0x0000009519037810 */ /* 0x000fe40007ffe0ff */
[C---:B------:R-:W-:Y:S02]  /*3c7f0*/  LEA R10, P6, R4.reuse, R0, 0x1 ;  /* 0x00000000040a7211 */ /* 0x040fe400078c08ff */
[----:B------:R-:W-:Y:S02]  /*3c800*/  ISETP.LT.AND P1, PT, R3, c[0x0][0x17c], !P0 ;  /* 0x00005f0003007a0c */ /* 0x000fe40004721270 */
[----:B------:R-:W-:Y:S02]  /*3c810*/  IADD3 R3, R4, c[0x0][0x198], RZ ;  /* 0x0000660004037a10 */ /* 0x000fe40007ffe0ff */
[----:B------:R-:W-:-:S02]  /*3c820*/  IADD3 R9, R25, 0x94, RZ ;  /* 0x0000009419097810 */ /* 0x000fc40007ffe0ff */
[----:B------:R-:W-:Y:S02]  /*3c830*/  PRMT R12, R13, 0x7632, R12 ;  /* 0x000076320d0c7816 */ /* 0x000fe4000000000c */
[----:B------:R-:W-:Y:S02]  /*3c840*/  LEA.HI.X.SX32 R11, R4, R2, 0x1, P6 ;  /* 0x00000002040b7211 */ /* 0x000fe400030f0eff */
[----:B------:R-:W-:Y:S01]  /*3c850*/  LEA R8, P6, R3, R0, 0x1 ;  /* 0x0000000003087211 */ /* 0x000fe200078c08ff */
[----:B------:R-:W0:Y:S01]  /*3c860*/  LDS.128 R4, [R29+0x4000] ;  /* 0x004000001d047984 */ /* 0x000e220000000c00 */
[----:B------:R-:W-:Y:S02]  /*3c870*/  ISETP.LT.AND P2, PT, R9, c[0x0][0x17c], !P0 ;  /* 0x00005f0009007a0c */ /* 0x000fe40004741270 */
[C---:B------:R-:W-:Y:S01]  /*3c880*/  LEA.HI.X.SX32 R9, R3.reuse, R2, 0x1, P6 ;  /* 0x0000000203097211 */ /* 0x040fe200030f0eff */
[----:B------:R4:W-:Y:S01]  /*3c890*/  @P5 STG.E.U16 [R10.64], R12 ;  /* 0x0000000c0a005986 */ /* 0x0009e2000c101506 */
[----:B-1----:R-:W-:-:S03]  /*3c8a0*/  IADD3 R13, R3, c[0x0][0x198], RZ ;  /* 0x00006600030d7a10 */ /* 0x002fc60007ffe0ff */
[----:B------:R1:W-:Y:S01]  /*3c8b0*/  @P4 STG.E.U16 [R8.64], R15 ;  /* 0x0000000f08004986 */ /* 0x0003e2000c101506 */
[C---:B------:R-:W-:Y:S02]  /*3c8c0*/  IADD3 R14, R25.reuse, 0x96, RZ ;  /* 0x00000096190e7810 */ /* 0x040fe40007ffe0ff */
[----:B----4-:R-:W-:Y:S02]  /*3c8d0*/  IADD3 R10, R25, 0x97, RZ ;  /* 0x00000097190a7810 */ /* 0x010fe40007ffe0ff */
[C---:B------:R-:W-:Y:S02]  /*3c8e0*/  LEA R12, P6, R13.reuse, R0, 0x1 ;  /* 0x000000000d0c7211 */ /* 0x040fe400078c08ff */
[----:B------:R-:W-:Y:S02]  /*3c8f0*/  ISETP.LT.AND P4, PT, R10, c[0x0][0x17c], !P0 ;  /* 0x00005f000a007a0c */ /* 0x000fe40004781270 */
[----:B------:R-:W4:Y:S01]  /*3c900*/  LDS.128 R8, [R28+0x6000] ;  /* 0x006000001c087984 */ /* 0x000f220000000c00 */
[----:B------:R-:W-:-:S02]  /*3c910*/  IADD3 R3, R13, c[0x0][0x198], RZ ;  /* 0x000066000d037a10 */ /* 0x000fc40007ffe0ff */
[----:B------:R-:W-:Y:S02]  /*3c920*/  ISETP.LT.AND P5, PT, R14, c[0x0][0x17c], !P0 ;  /* 0x00005f000e007a0c */ /* 0x000fe400047a1270 */
[----:B------:R-:W-:Y:S02]  /*3c930*/  LEA.HI.X.SX32 R13, R13, R2, 0x1, P6 ;  /* 0x000000020d0d7211 */ /* 0x000fe400030f0eff */
[----:B---3--:R-:W-:Y:S02]  /*3c940*/  PRMT R16, R15, 0x7632, R16 ;  /* 0x000076320f107816 */ /* 0x008fe40000000010 */
[----:B------:R-:W-:-:S03]  /*3c950*/  LEA R14, P6, R3, R0, 0x1 ;  /* 0x00000000030e7211 */ /* 0x000fc600078c08ff */
[----:B------:R3:W-:Y:S01]  /*3c960*/  @P3 STG.E.U16 [R12.64], R16 ;  /* 0x000000100c003986 */ /* 0x0007e2000c101506 */
[----:B-1----:R-:W-:-:S05]  /*3c970*/  LEA.HI.X.SX32 R15, R3, R2, 0x1, P6 ;  /* 0x00000002030f7211 */ /* 0x002fca00030f0eff */
[----:B------:R1:W-:Y:S01]  /*3c980*/  @P2 STG.E.U16 [R14.64], R20 ;  /* 0x000000140e002986 */ /* 0x0003e2000c101506 */
[----:B---3--:R-:W-:Y:S02]  /*3c990*/  IADD3 R12, R3, c[0x0][0x198], RZ ;  /* 0x00006600030c7a10 */ /* 0x008fe40007ffe0ff */
[----:B------:R-:W-:Y:S02]  /*3c9a0*/  IADD3 R3, R25, 0x99, RZ ;  /* 0x0000009919037810 */ /* 0x000fe40007ffe0ff */
[C---:B------:R-:W-:Y:S02]  /*3c9b0*/  LEA R18, P6, R12.reuse, R0, 0x1 ;  /* 0x000000000c127211 */ /* 0x040fe400078c08ff */
[----:B------:R-:W-:Y:S02]  /*3c9c0*/  ISETP.LT.AND P2, PT, R3, c[0x0][0x17c], !P0 ;  /* 0x00005f0003007a0c */ /* 0x000fe40004741270 */
[C---:B------:R-:W-:Y:S02]  /*3c9d0*/  IADD3 R3, R12.reuse, c[0x0][0x198], RZ ;  /* 0x000066000c037a10 */ /* 0x040fe40007ffe0ff */
[----:B------:R-:W-:-:S02]  /*3c9e0*/  LEA.HI.X.SX32 R19, R12, R2, 0x1, P6 ;  /* 0x000000020c137211 */ /* 0x000fc400030f0eff */
[C---:B------:R-:W-:Y:S01]  /*3c9f0*/  IADD3 R17, R25.reuse, 0x98, RZ ;  /* 0x0000009819117810 */ /* 0x040fe20007ffe0ff */
[----:B------:R-:W3:Y:S01]  /*3ca00*/  LDS.128 R12, [R26+0x6000] ;  /* 0x006000001a0c7984 */ /* 0x000ee20000000c00 */
[----:B------:R-:W-:Y:S02]  /*3ca10*/  IADD3 R22, R25, 0x9a, RZ ;  /* 0x0000009a19167810 */ /* 0x000fe40007ffe0ff */
[----:B------:R-:W-:Y:S02]  /*3ca20*/  LEA R16, P6, R3, R0, 0x1 ;  /* 0x0000000003107211 */ /* 0x000fe400078c08ff */
[----:B------:R-:W-:Y:S02]  /*3ca30*/  ISETP.LT.AND P3, PT, R17, c[0x0][0x17c], !P0 ;  /* 0x00005f0011007a0c */ /* 0x000fe40004761270 */
[----:B------:R-:W-:Y:S02]  /*3ca40*/  LEA.HI.X.SX32 R17, R3, R2, 0x1, P6 ;  /* 0x0000000203117211 */ /* 0x000fe400030f0eff */
[----:B0-----:R-:W-:-:S02]  /*3ca50*/  PRMT R24, R4, 0x7632, R24 ;  /* 0x0000763204187816 */ /* 0x001fc40000000018 */
[----:B----4-:R-:W-:Y:S02]  /*3ca60*/  PRMT R28, R8, 0x7632, R28 ;  /* 0x00007632081c7816 */ /* 0x010fe4000000001c */
[----:B--2---:R-:W-:Y:S02]  /*3ca70*/  PRMT R21, R20, 0x7632, R21 ;  /* 0x0000763214157816 */ /* 0x004fe40000000015 */
[----:B-1----:R-:W-:-:S03]  /*3ca80*/  IADD3 R20, R3, c[0x0][0x198], RZ ;  /* 0x0000660003147a10 */ /* 0x002fc60007ffe0ff */
[----:B------:R0:W-:Y:S01]  /*3ca90*/  @P1 STG.E.U16 [R18.64], R21 ;  /* 0x0000001512001986 */ /* 0x0001e2000c101506 */
[----:B------:R-:W-:Y:S02]  /*3caa0*/  ISETP.LT.AND P1, PT, R22, c[0x0][0x17c], !P0 ;  /* 0x00005f0016007a0c */ /* 0x000fe40004721270 */
[C---:B------:R-:W-:Y:S02]  /*3cab0*/  LEA R22, P6, R20.reuse, R0, 0x1 ;  /* 0x0000000014167211 */ /* 0x040fe400078c08ff */
[C---:B------:R-:W-:Y:S01]  /*3cac0*/  IADD3 R3, R20.reuse, c[0x0][0x198], RZ ;  /* 0x0000660014037a10 */ /* 0x040fe20007ffe0ff */
[----:B------:R1:W-:Y:S01]  /*3cad0*/  @P5 STG.E.U16 [R16.64], R4 ;  /* 0x0000000410005986 */ /* 0x0003e2000c101506 */
[----:B------:R-:W-:Y:S02]  /*3cae0*/  LEA.HI.X.SX32 R23, R20, R2, 0x1, P6 ;  /* 0x0000000214177211 */ /* 0x000fe400030f0eff */
[----:B0-----:R-:W-:Y:S02]  /*3caf0*/  IADD3 R18, R25, 0x9b, RZ ;  /* 0x0000009b19127810 */ /* 0x001fe40007ffe0ff */
[----:B------:R-:W-:-:S02]  /*3cb00*/  LEA R20, P6, R3, R0, 0x1 ;  /* 0x0000000003147211 */ /* 0x000fc400078c08ff */
[----:B------:R-:W-:Y:S02]  /*3cb10*/  ISETP.LT.AND P5, PT, R18, c[0x0][0x17c], !P0 ;  /* 0x00005f0012007a0c */ /* 0x000fe400047a1270 */
[----:B------:R-:W0:Y:S01]  /*3cb20*/  LDS.128 R16, [R27+0x6000] ;  /* 0x006000001b107984 */ /* 0x000e220000000c00 */
[----:B------:R-:W-:-:S03]  /*3cb30*/  LEA.HI.X.SX32 R21, R3, R2, 0x1, P6 ;  /* 0x0000000203157211 */ /* 0x000fc600030f0eff */
[----:B------:R2:W-:Y:S01]  /*3cb40*/  @P4 STG.E.U16 [R22.64], R24 ;  /* 0x0000001816004986 */ /* 0x0005e2000c101506 */
[----:B-1----:R-:W-:-:S03]  /*3cb50*/  IADD3 R4, R25, 0x9c, RZ ;  /* 0x0000009c19047810 */ /* 0x002fc60007ffe0ff */
[----:B------:R-:W-:Y:S01]  /*3cb60*/  @P3 STG.E.U16 [R20.64], R8 ;  /* 0x0000000814003986 */ /* 0x000fe2000c101506 */
[----:B--2---:R-:W-:-:S04]  /*3cb70*/  IADD3 R22, R25, 0x9d, RZ ;  /* 0x0000009d19167810 */ /* 0x004fc80007ffe0ff */
[----:B------:R-:W-:Y:S02]  /*3cb80*/  ISETP.LT.AND P3, PT, R22, c[0x0][0x17c], !P0 ;  /* 0x00005f0016007a0c */ /* 0x000fe40004761270 */
[----:B------:R1:W2:Y:S01]  /*3cb90*/  LDS.128 R20, [R29+0x6000] ;  /* 0x006000001d147984 */ /* 0x0002a20000000c00 */
[----:B------:R-:W-:Y:S02]  /*3cba0*/  ISETP.LT.AND P4, PT, R4, c[0x0][0x17c], !P0 ;  /* 0x00005f0004007a0c */ /* 0x000fe40004781270 */
[----:B------:R-:W-:Y:S01]  /*3cbb0*/  IADD3 R4, R3, c[0x0][0x198], RZ ;  /* 0x0000660003047a10 */ /* 0x000fe20007ffe0ff */
[----:B-1----:R-:W4:Y:S03]  /*3cbc0*/  LDL.LU R29, [R1+0x738] ;  /* 0x00073800011d7983 */ /* 0x002f260000300800 */
[C---:B------:R-:W-:Y:S02]  /*3cbd0*/  LEA R26, P6, R4.reuse, R0, 0x1 ;  /* 0x00000000041a7211 */ /* 0x040fe400078c08ff */
[----:B------:R-:W-:-:S02]  /*3cbe0*/  IADD3 R3, R4, c[0x0][0x198], RZ ;  /* 0x0000660004037a10 */ /* 0x000fc40007ffe0ff */
[----:B------:R-:W-:Y:S02]  /*3cbf0*/  LEA.HI.X.SX32 R27, R4, R2, 0x1, P6 ;  /* 0x00000002041b7211 */ /* 0x000fe400030f0eff */
[C---:B------:R-:W-:Y:S02]  /*3cc00*/  LEA R24, P6, R3.reuse, R0, 0x1 ;  /* 0x0000000003187211 */ /* 0x040fe400078c08ff */
[C---:B------:R-:W-:Y:S01]  /*3cc10*/  IADD3 R4, R3.reuse, c[0x0][0x198], RZ ;  /* 0x0000660003047a10 */ /* 0x040fe20007ffe0ff */
[----:B------:R1:W-:Y:S01]  /*3cc20*/  @P2 STG.E.U16 [R26.64], R28 ;  /* 0x0000001c1a002986 */ /* 0x0003e2000c101506 */
[----:B------:R-:W-:Y:S02]  /*3cc30*/  LEA.HI.X.SX32 R25, R3, R2, 0x1, P6 ;  /* 0x0000000203197211 */ /* 0x000fe400030f0eff */
[----:B------:R-:W-:-:S03]  /*3cc40*/  IADD3 R3, R4, c[0x0][0x198], RZ ;  /* 0x0000660004037a10 */ /* 0x000fc60007ffe0ff */
[----:B---3--:R3:W-:Y:S01]  /*3cc50*/  @P1 STG.E.U16 [R24.64], R12 ;  /* 0x0000000c18001986 */ /* 0x0087e2000c101506 */
[----:B-1----:R-:W-:-:S03]  /*3cc60*/  LEA R26, P6, R4, R0, 0x1 ;  /* 0x00000000041a7211 */ /* 0x002fc600078c08ff */
[----:B------:R-:W2:Y:S01]  /*3cc70*/  LDL.LU R28, [R1+0x54] ;  /* 0x00005400011c7983 */ /* 0x000ea20000300800 */
[----:B------:R-:W-:Y:S02]  /*3cc80*/  LEA.HI.X.SX32 R27, R4, R2, 0x1, P6 ;  /* 0x00000002041b7211 */ /* 0x000fe400030f0eff */
[----:B---3--:R-:W-:Y:S02]  /*3cc90*/  PRMT R12, R12, 0x7632, R12 ;  /* 0x000076320c0c7816 */ /* 0x008fe4000000000c */
[C---:B------:R-:W-:Y:S02]  /*3cca0*/  LEA R24, P6, R3.reuse, R0, 0x1 ;  /* 0x0000000003187211 */ /* 0x040fe400078c08ff */
[C---:B------:R-:W-:Y:S01]  /*3ccb0*/  IADD3 R4, R3.reuse, c[0x0][0x198], RZ ;  /* 0x0000660003047a10 */ /* 0x040fe20007ffe0ff */
[----:B------:R1:W-:Y:S01]  /*3ccc0*/  @P5 STG.E.U16 [R26.64], R12 ;  /* 0x0000000c1a005986 */ /* 0x0003e2000c101506 */
[----:B------:R-:W-:-:S05]  /*3ccd0*/  LEA.HI.X.SX32 R25, R3, R2, 0x1, P6 ;  /* 0x0000000203197211 */ /* 0x000fca00030f0eff */
[----:B0-----:R0:W-:Y:S01]  /*3cce0*/  @P4 STG.E.U16 [R24.64], R16 ;  /* 0x0000001018004986 */ /* 0x0011e2000c101506 */
[----:B-1----:R-:W-:-:S04]  /*3ccf0*/  LEA R26, P6, R4, R0, 0x1 ;  /* 0x00000000041a7211 */ /* 0x002fc800078c08ff */
[----:B------:R-:W-:Y:S02]  /*3cd00*/  LEA.HI.X.SX32 R27, R4, R2, 0x1, P6 ;  /* 0x00000002041b7211 */ /* 0x000fe400030f0eff */
[----:B0-----:R-:W-:-:S05]  /*3cd10*/  PRMT R16, R16, 0x7632, R16 ;  /* 0x0000763210107816 */ /* 0x001fca0000000010 */
[----:B------:R0:W-:Y:S04]  /*3cd20*/  @P3 STG.E.U16 [R26.64], R16 ;  /* 0x000000101a003986 */ /* 0x0001e8000c101506 */
[----:B0-----:R-:W3:Y:S01]  /*3cd30*/  LDL.LU R16, [R1+0x44] ;  /* 0x0000440001107983 */ /* 0x001ee20000300800 */
[----:B------:R-:W-:-:S04]  /*3cd40*/  IADD3 R3, R4, c[0x0][0x198], RZ ;  /* 0x0000660004037a10 */ /* 0x000fc80007ffe0ff */
[C---:B------:R-:W-:Y:S02]  /*3cd50*/  LEA R24, P6, R3.reuse, R0, 0x1 ;  /* 0x0000000003187211 */ /* 0x040fe400078c08ff */
[C---:B------:R-:W-:Y:S02]  /*3cd60*/  IADD3 R4, R3.reuse, c[0x0][0x198], RZ ;  /* 0x0000660003047a10 */ /* 0x040fe40007ffe0ff */
[----:B------:R-:W-:Y:S02]  /*3cd70*/  LEA.HI.X.SX32 R25, R3, R2, 0x1, P6 ;  /* 0x0000000203197211 */ /* 0x000fe400030f0eff */
[----:B------:R-:W-:-:S04]  /*3cd80*/  LEA R26, P6, R4, R0, 0x1 ;  /* 0x00000000041a7211 */ /* 0x000fc800078c08ff */
[C---:B------:R-:W-:Y:S02]  /*3cd90*/  LEA.HI.X.SX32 R27, R4.reuse, R2, 0x1, P6 ;  /* 0x00000002041b7211 */ /* 0x040fe400030f0eff */
[----:B------:R-:W-:-:S04]  /*3cda0*/  IADD3 R3, R4, c[0x0][0x198], RZ ;  /* 0x0000660004037a10 */ /* 0x000fc80007ffe0ff */
[----:B------:R-:W-:Y:S02]  /*3cdb0*/  IADD3 R4, R3, c[0x0][0x198], RZ ;  /* 0x0000660003047a10 */ /* 0x000fe40007ffe0ff */
[----:B----4-:R-:W-:-:S04]  /*3cdc0*/  IADD3 R8, R29, 0x9e, RZ ;  /* 0x0000009e1d087810 */ /* 0x010fc80007ffe0ff */
[----:B------:R-:W-:Y:S02]  /*3cdd0*/  ISETP.LT.AND P2, PT, R8, c[0x0][0x17c], !P0 ;  /* 0x00005f0008007a0c */ /* 0x000fe40004741270 */
[----:B------:R-:W-:-:S04]  /*3cde0*/  IADD3 R8, R29, 0x9f, RZ ;  /* 0x0000009f1d087810 */ /* 0x000fc80007ffe0ff */
[----:B------:R-:W-:Y:S02]  /*3cdf0*/  ISETP.LT.AND P1, PT, R8, c[0x0][0x17c], !P0 ;  /* 0x00005f0008007a0c */ /* 0x000fe40004721270 */
[----:B------:R-:W-:-:S05]  /*3ce00*/  IADD3 R8, R29, 0xa0, RZ ;  /* 0x000000a01d087810 */ /* 0x000fca0007ffe0ff */
[----:B--2---:R0:W-:Y:S01]  /*3ce10*/  @P2 STG.E.U16 [R24.64], R20 ;  /* 0x0000001418002986 */ /* 0x0041e2000c101506 */
[----:B------:R-:W-:Y:S02]  /*3ce20*/  ISETP.LT.AND P5, PT, R8, c[0x0][0x17c], !P0 ;  /* 0x00005f0008007a0c */ /* 0x000fe400047a1270 */
[----:B------:R-:W-:Y:S02]  /*3ce30*/  IADD3 R8, R29, 0xa1, RZ ;  /* 0x000000a11d087810 */ /* 0x000fe40007ffe0ff */
[----:B0-----:R-:W-:-:S05]  /*3ce40*/  PRMT R20, R20, 0x7632, R20 ;  /* 0x0000763214147816 */ /* 0x001fca0000000014 */
[----:B------:R0:W-:Y:S01]  /*3ce50*/  @P1 STG.E.U16 [R26.64], R20 ;  /* 0x000000141a001986 */ /* 0x0001e2000c101506 */
[----:B------:R-:W-:Y:S02]  /*3ce60*/  LEA R24, P6, R3, R0, 0x1 ;  /* 0x0000000003187211 */ /* 0x000fe400078c08ff */
[----:B------:R-:W-:Y:S02]  /*3ce70*/  ISETP.LT.AND P4, PT, R8, c[0x0][0x17c], !P0 ;  /* 0x00005f0008007a0c */ /* 0x000fe40004781270 */
[----:B------:R-:W-:Y:S01]  /*3ce80*/  IADD3 R8, R29, 0xa2, RZ ;  /* 0x000000a21d087810 */ /* 0x000fe20007ffe0ff */
[----:B0-----:R-:W2:Y:S01]  /*3ce90*/  LDL.LU R20, [R1+0x24] ;  /* 0x0000240001147983 */ /* 0x001ea20000300800 */
[----:B------:R-:W-:Y:S02]  /*3cea0*/  LEA.HI.X.SX32 R25, R3, R2, 0x1, P6 ;  /* 0x0000000203197211 */ /* 0x000fe400030f0eff */
[C---:B------:R-:W-:Y:S02]  /*3ceb0*/  LEA R26, P6, R4.reuse, R0, 0x1 ;  /* 0x00000000041a7211 */ /* 0x040fe400078c08ff */
[----:B------:R-:W-:-:S02]  /*3cec0*/  IADD3 R3, R4, c[0x0][0x198], RZ ;  /* 0x0000660004037a10 */ /* 0x000fc40007ffe0ff */
[----:B------:R-:W-:Y:S02]  /*3ced0*/  ISETP.LT.AND P3, PT, R8, c[0x0][0x17c], !P0 ;  /* 0x00005f0008007a0c */ /* 0x000fe40004761270 */
[----:B------:R-:W-:Y:S02]  /*3cee0*/  LEA.HI.X.SX32 R27, R4, R2, 0x1, P6 ;  /* 0x00000002041b7211 */ /* 0x000fe400030f0eff */
[----:B------:R-:W-:Y:S01]  /*3cef0*/  IADD3 R4, R3, c[0x0][0x198], RZ ;  /* 0x0000660003047a10 */ /* 0x000fe20007ffe0ff */
[----:B---3--:R0:W-:Y:S01]  /*3cf00*/  @P5 STG.E.U16 [R24.64], R16 ;  /* 0x0000001018005986 */ /* 0x0081e2000c101506 */
[----:B------:R-:W-:-:S05]  /*3cf10*/  PRMT R12, R16, 0x7632, R12 ;  /* 0x00007632100c7816 */ /* 0x000fca000000000c */
[----:B------:R1:W-:Y:S01]  /*3cf20*/  @P4 STG.E.U16 [R26.64], R12 ;  /* 0x0000000c1a004986 */ /* 0x0003e2000c101506 */
[----:B0-----:R-:W-:-:S03]  /*3cf30*/  LEA R24, P6, R3, R0, 0x1 ;  /* 0x0000000003187211 */ /* 0x001fc600078c08ff */
[----:B------:R-:W3:Y:S01]  /*3cf40*/  LDL.LU R16, [R1+0x74] ;  /* 0x0000740001107983 */ /* 0x000ee20000300800 */
[----:B------:R-:W-:Y:S02]  /*3cf50*/  LEA.HI.X.SX32 R25, R3, R2, 0x1, P6 ;  /* 0x0000000203197211 */ /* 0x000fe400030f0eff */
[C---:B-1----:R-:W-:Y:S02]  /*3cf60*/  LEA R26, P6, R4.reuse, R0, 0x1 ;  /* 0x00000000041a7211 */ /* 0x042fe400078c08ff */
[C---:B------:R-:W-:Y:S01]  /*3cf70*/  IADD3 R3, R4.reuse, c[0x0][0x198], RZ ;  /* 0x0000660004037a10 */ /* 0x040fe20007ffe0ff */
[----:B------:R0:W-:Y:S01]  /*3cf80*/  @P3 STG.E.U16 [R24.64], R28 ;  /* 0x0000001c18003986 */ /* 0x0001e2000c101506 */
[----:B------:R-:W-:Y:S02]  /*3cf90*/  LEA.HI.X.SX32 R27, R4, R2, 0x1, P6 ;  /* 0x00000002041b7211 */ /* 0x000fe400030f0eff */
[----:B------:R-:W-:Y:S02]  /*3cfa0*/  PRMT R4, R28, 0x7632, R4 ;  /* 0x000076321c047816 */ /* 0x000fe40000000004 */
[----:B0-----:R-:W4:Y:S01]  /*3cfb0*/  LDL.LU R28, [R1+0xa4] ;  /* 0x0000a400011c7983 */ /* 0x001f220000300800 */
[----:B------:R-:W-:-:S04]  /*3cfc0*/  IADD3 R8, R29, 0xa3, RZ ;  /* 0x000000a31d087810 */ /* 0x000fc80007ffe0ff */
[----:B------:R-:W-:Y:S02]  /*3cfd0*/  ISETP.LT.AND P2, PT, R8, c[0x0][0x17c], !P0 ;  /* 0x00005f0008007a0c */ /* 0x000fe40004741270 */
[----:B------:R-:W-:-:S04]  /*3cfe0*/  IADD3 R8, R29, 0xa4, RZ ;  /* 0x000000a41d087810 */ /* 0x000fc80007ffe0ff */
[----:B------:R-:W-:Y:S02]  /*3cff0*/  ISETP.LT.AND P1, PT, R8, c[0x0][0x17c], !P0 ;  /* 0x00005f0008007a0c */ /* 0x000fe40004721270 */
[----:B------:R-:W-:Y:S02]  /*3d000*/  IADD3 R8, R29, 0xa5, RZ ;  /* 0x000000a51d087810 */ /* 0x000fe40007ffe0ff */
[C---:B------:R-:W-:Y:S02]  /*3d010*/  LEA R24, P6, R3.reuse, R0, 0x1 ;  /* 0x0000000003187211 */ /* 0x040fe400078c08ff */
[----:B------:R-:W-:Y:S01]  /*3d020*/  ISETP.LT.AND P5, PT, R8, c[0x0][0x17c], !P0 ;  /* 0x00005f0008007a0c */ /* 0x000fe200047a1270 */
[----:B------:R0:W-:Y:S01]  /*3d030*/  @P2 STG.E.U16 [R26.64], R4 ;  /* 0x000000041a002986 */ /* 0x0001e2000c101506 */
[----:B------:R-:W-:Y:S02]  /*3d040*/  LEA.HI.X.SX32 R25, R3, R2, 0x1, P6 ;  /* 0x0000000203197211 */ /* 0x000fe400030f0eff */
[----:B------:R-:W-:-:S02]  /*3d050*/  IADD3 R8, R29, 0xa6, RZ ;  /* 0x000000a61d087810 */ /* 0x000fc40007ffe0ff */
[----:B0-----:R-:W-:Y:S02]  /*3d060*/  IADD3 R4, R3, c[0x0][0x198], RZ ;  /* 0x0000660003047a10 */ /* 0x001fe40007ffe0ff */
[----:B------:R-:W-:Y:S02]  /*3d070*/  ISETP.LT.AND P4, PT, R8, c[0x0][0x17c], !P0 ;  /* 0x00005f0008007a0c */ /* 0x000fe40004781270 */
[C---:B------:R-:W-:Y:S02]  /*3d080*/  LEA R26, P6, R4.reuse, R0, 0x1 ;  /* 0x00000000041a7211 */ /* 0x040fe400078c08ff */
[C---:B------:R-:W-:Y:S02]  /*3d090*/  IADD3 R3, R4.reuse, c[0x0][0x198], RZ ;  /* 0x0000660004037a10 */ /* 0x040fe40007ffe0ff */
[----:B------:R-:W-:Y:S02]  /*3d0a0*/  IADD3 R8, R29, 0xa7, RZ ;  /* 0x000000a71d087810 */ /* 0x000fe40007ffe0ff */
[----:B------:R-:W-:-:S02]  /*3d0b0*/  LEA.HI.X.SX32 R27, R4, R2, 0x1, P6 ;  /* 0x00000002041b7211 */ /* 0x000fc400030f0eff */
[----:B------:R-:W-:Y:S02]  /*3d0c0*/  IADD3 R4, R3, c[0x0][0x198], RZ ;  /* 0x0000660003047a10 */ /* 0x000fe40007ffe0ff */
[----:B------:R-:W-:Y:S02]  /*3d0d0*/  ISETP.LT.AND P3, PT, R8, c[0x0][0x17c], !P0 ;  /* 0x00005f0008007a0c */ /* 0x000fe40004761270 */
[----:B------:R-:W-:-:S04]  /*3d0e0*/  IADD3 R8, R29, 0xa8, RZ ;  /* 0x000000a81d087810 */ /* 0x000fc80007ffe0ff */
[----:B------:R-:W-:Y:S01]  /*3d0f0*/  ISETP.LT.AND P2, PT, R8, c[0x0][0x17c], !P0 ;  /* 0x00005f0008007a0c */ /* 0x000fe20004741270 */
[----:B--2---:R0:W-:Y:S01]  /*3d100*/  @P1 STG.E.U16 [R24.64], R20 ;  /* 0x0000001418001986 */ /* 0x0041e2000c101506 */
[----:B------:R-:W-:-:S03]  /*3d110*/  PRMT R12, R20, 0x7632, R12 ;  /* 0x00007632140c7816 */ /* 0x000fc6000000000c */
[----:B0-----:R-:W2:Y:S01]  /*3d120*/  LDL.LU R20, [R1+0x94] ;  /* 0x0000940001147983 */ /* 0x001ea20000300800 */
[----:B------:R-:W-:-:S03]  /*3d130*/  LEA R24, P6, R3, R0, 0x1 ;  /* 0x0000000003187211 */ /* 0x000fc600078c08ff */
[----:B------:R0:W-:Y:S01]  /*3d140*/  @P5 STG.E.U16 [R26.64], R12 ;  /* 0x0000000c1a005986 */ /* 0x0001e2000c101506 */
[----:B------:R-:W-:Y:S02]  /*3d150*/  LEA.HI.X.SX32 R25, R3, R2, 0x1, P6 ;  /* 0x0000000203197211 */ /* 0x000fe400030f0eff */
[C---:B------:R-:W-:Y:S02]  /*3d160*/  IADD3 R3, R4.reuse, c[0x0][0x198], RZ ;  /* 0x0000660004037a10 */ /* 0x040fe40007ffe0ff */
[----:B0-----:R-:W-:-:S04]  /*3d170*/  LEA R26, P6, R4, R0, 0x1 ;  /* 0x00000000041a7211 */ /* 0x001fc800078c08ff */
[----:B------:R-:W-:Y:S01]  /*3d180*/  LEA.HI.X.SX32 R27, R4, R2, 0x1, P6 ;  /* 0x00000002041b7211 */ /* 0x000fe200030f0eff */
[----:B---3--:R0:W-:Y:S01]  /*3d190*/  @P4 STG.E.U16 [R24.64], R16 ;  /* 0x0000001018004986 */ /* 0x0081e2000c101506 */
[----:B------:R-:W-:-:S03]  /*3d1a0*/  PRMT R4, R16, 0x7632, R4 ;  /* 0x0000763210047816 */ /* 0x000fc60000000004 */
[----:B0-----:R-:W3:Y:S01]  /*3d1b0*/  LDL.LU R16, [R1+0x84] ;  /* 0x0000840001107983 */ /* 0x001ee20000300800 */
[----:B------:R-:W-:-:S04]  /*3d1c0*/  LEA R24, P6, R3, R0, 0x1 ;  /* 0x0000000003187211 */ /* 0x000fc800078c08ff */
[----:B------:R-:W-:Y:S01]  /*3d1d0*/  LEA.HI.X.SX32 R25, R3, R2, 0x1, P6 ;  /* 0x0000000203197211 */ /* 0x000fe200030f0eff */
[----:B------:R-:W-:Y:S01]  /*3d1e0*/  @P3 STG.E.U16 [R26.64], R4 ;  /* 0x000000041a003986 */ /* 0x000fe2000c101506 */
[----:B----4-:R-:W-:-:S03]  /*3d1f0*/  PRMT R12, R28, 0x7632, R12 ;  /* 0x000076321c0c7816 */ /* 0x010fc6000000000c */
[----:B------:R0:W-:Y:S04]  /*3d200*/  @P2 STG.E.U16 [R24.64], R28 ;  /* 0x0000001c18002986 */ /* 0x0001e8000c101506 */
[----:B0-----:R-:W4:Y:S01]  /*3d210*/  LDL.LU R28, [R1+0x4] ;  /* 0x00000400011c7983 */ /* 0x001f220000300800 */
[----:B------:R-:W-:Y:S02]  /*3d220*/  IADD3 R8, R29, 0xa9, RZ ;  /* 0x000000a91d087810 */ /* 0x000fe40007ffe0ff */
[----:B------:R-:W-:Y:S02]  /*3d230*/  IADD3 R4, R3, c[0x0][0x198], RZ ;  /* 0x0000660003047a10 */ /* 0x000fe40007ffe0ff */
[----:B------:R-:W-:Y:S02]  /*3d240*/  ISETP.LT.AND P1, PT, R8, c[0x0][0x17c], !P0 ;  /* 0x00005f0008007a0c */ /* 0x000fe40004721270 */
[----:B------:R-:W-:-:S02]  /*3d250*/  IADD3 R8, R29, 0xaa, RZ ;  /* 0x000000aa1d087810 */ /* 0x000fc40007ffe0ff */
[C---:B------:R-:W-:Y:S02]  /*3d260*/  LEA R26, P6, R4.reuse, R0, 0x1 ;  /* 0x00000000041a7211 */ /* 0x040fe400078c08ff */
[----:B------:R-:W-:Y:S02]  /*3d270*/  IADD3 R3, R4, c[0x0][0x198], RZ ;  /* 0x0000660004037a10 */ /* 0x000fe40007ffe0ff */
[----:B------:R-:W-:Y:S02]  /*3d280*/  ISETP.LT.AND P5, PT, R8, c[0x0][0x17c], !P0 ;  /* 0x00005f0008007a0c */ /* 0x000fe400047a1270 */
[----:B------:R-:W-:Y:S02]  /*3d290*/  IADD3 R8, R29, 0xab, RZ ;  /* 0x000000ab1d087810 */ /* 0x000fe40007ffe0ff */
[----:B------:R-:W-:Y:S02]  /*3d2a0*/  LEA.HI.X.SX32 R27, R4, R2, 0x1, P6 ;  /* 0x00000002041b7211 */ /* 0x000fe400030f0eff */
[----:B------:R-:W-:-:S02]  /*3d2b0*/  LEA R24, P6, R3, R0, 0x1 ;  /* 0x0000000003187211 */ /* 0x000fc400078c08ff */
[C---:B------:R-:W-:Y:S02]  /*3d2c0*/  IADD3 R4, R3.reuse, c[0x0][0x198], RZ ;  /* 0x0000660003047a10 */ /* 0x040fe40007ffe0ff */
[----:B------:R-:W-:Y:S01]  /*3d2d0*/  ISETP.LT.AND P4, PT, R8, c[0x0][0x17c], !P0 ;  /* 0x00005f0008007a0c */ /* 0x000fe20004781270 */
[----:B------:R0:W-:Y:S01]  /*3d2e0*/  @P1 STG.E.U16 [R26.64], R12 ;  /* 0x0000000c1a001986 */ /* 0x0001e2000c101506 */
[----:B------:R-:W-:Y:S02]  /*3d2f0*/  LEA.HI.X.SX32 R25, R3, R2, 0x1, P6 ;  /* 0x0000000203197211 */ /* 0x000fe400030f0eff */
[----:B------:R-:W-:Y:S02]  /*3d300*/  IADD3 R8, R29, 0xac, RZ ;  /* 0x000000ac1d087810 */ /* 0x000fe40007ffe0ff */
[C---:B------:R-:W-:Y:S02]  /*3d310*/  IADD3 R3, R4.reuse, c[0x0][0x198], RZ ;  /* 0x0000660004037a10 */ /* 0x040fe40007ffe0ff */
[----:B0-----:R-:W-:-:S02]  /*3d320*/  LEA R26, P6, R4, R0, 0x1 ;  /* 0x00000000041a7211 */ /* 0x001fc400078c08ff */
[----:B------:R-:W-:Y:S02]  /*3d330*/  ISETP.LT.AND P3, PT, R8, c[0x0][0x17c], !P0 ;  /* 0x00005f0008007a0c */ /* 0x000fe40004761270 */
[----:B------:R-:W-:Y:S02]  /*3d340*/  LEA.HI.X.SX32 R27, R4, R2, 0x1, P6 ;  /* 0x00000002041b7211 */ /* 0x000fe400030f0eff */
[----:B------:R-:W-:-:S04]  /*3d350*/  IADD3 R8, R29, 0xad, RZ ;  /* 0x000000ad1d087810 */ /* 0x000fc80007ffe0ff */
[----:B------:R-:W-:Y:S02]  /*3d360*/  ISETP.LT.AND P2, PT, R8, c[0x0][0x17c], !P0 ;  /* 0x00005f0008007a0c */ /* 0x000fe40004741270 */
[----:B------:R-:W-:-:S04]  /*3d370*/  IADD3 R8, R29, 0xae, RZ ;  /* 0x000000ae1d087810 */ /* 0x000fc80007ffe0ff */
[----:B------:R-:W-:Y:S02]  /*3d380*/  ISETP.LT.AND P1, PT, R8, c[0x0][0x17c], !P0 ;  /* 0x00005f0008007a0c */ /* 0x000fe40004721270 */
[----:B--2---:R-:W-:Y:S01]  /*3d390*/  PRMT R4, R20, 0x7632, R4 ;  /* 0x0000763214047816 */ /* 0x004fe20000000004 */
[----:B------:R0:W-:Y:S04]  /*3d3a0*/  @P5 STG.E.U16 [R24.64], R20 ;  /* 0x0000001418005986 */ /* 0x0001e8000c101506 */
[----:B------:R1:W-:Y:S04]  /*3d3b0*/  @P4 STG.E.U16 [R26.64], R4 ;  /* 0x000000041a004986 */ /* 0x0003e8000c101506 */
[----:B0-----:R-:W2:Y:S01]  /*3d3c0*/  LDL.LU R20, [R1+0x64] ;  /* 0x0000640001147983 */ /* 0x001ea20000300800 */
[----:B------:R-:W-:-:S02]  /*3d3d0*/  LEA R24, P6, R3, R0, 0x1 ;  /* 0x0000000003187211 */ /* 0x000fc400078c08ff */
[C---:B-1----:R-:W-:Y:S02]  /*3d3e0*/  IADD3 R4, R3.reuse, c[0x0][0x198], RZ ;  /* 0x0000660003047a10 */ /* 0x042fe40007ffe0ff */
[----:B------:R-:W-:Y:S02]  /*3d3f0*/  LEA.HI.X.SX32 R25, R3, R2, 0x1, P6 ;  /* 0x0000000203197211 */ /* 0x000fe400030f0eff */
[C---:B------:R-:W-:Y:S02]  /*3d400*/  LEA R26, P6, R4.reuse, R0, 0x1 ;  /* 0x00000000041a7211 */ /* 0x040fe400078c08ff */
[C---:B------:R-:W-:Y:S02]  /*3d410*/  IADD3 R3, R4.reuse, c[0x0][0x198], RZ ;  /* 0x0000660004037a10 */ /* 0x040fe40007ffe0ff */
        /* <DEDUP_REMOVED lines=9> */
[C---:B------:R-:W-:Y:S02]  /*3d4b0*/  IADD3 R3, R4.reuse, c[0x0][0x198], RZ ;  /* 0x0000660004037a10 */ /* 0x040fe40007ffe0ff */
[----:B------:R-:W-:Y:S01]  /*3d4c0*/  LEA.HI.X.SX32 R27, R4, R2, 0x1, P6 ;  /* 0x00000002041b7211 */ /* 0x000fe200030f0eff */
[----:B----4-:R0:W-:Y:S01]  /*3d4d0*/  @P1 STG.E.U16 [R24.64], R28 ;  /* 0x0000001c18001986 */ /* 0x0101e2000c101506 */
[----:B------:R-:W-:-:S03]  /*3d4e0*/  PRMT R4, R28, 0x7632, R4 ;  /* 0x000076321c047816 */ /* 0x000fc60000000004 */
[----:B0-----:R-:W4:Y:S01]  /*3d4f0*/  LDL.LU R28, [R1+0x14] ;  /* 0x00001400011c7983 */ /* 0x001f220000300800 */
[----:B------:R-:W-:-:S04]  /*3d500*/  IADD3 R8, R29, 0xaf, RZ ;  /* 0x000000af1d087810 */ /* 0x000fc80007ffe0ff */
[----:B------:R-:W-:Y:S02]  /*3d510*/  ISETP.LT.AND P5, PT, R8, c[0x0][0x17c], !P0 ;  /* 0x00005f0008007a0c */ /* 0x000fe400047a1270 */
[----:B------:R-:W-:-:S04]  /*3d520*/  IADD3 R8, R29, 0xb0, RZ ;  /* 0x000000b01d087810 */ /* 0x000fc80007ffe0ff */
[----:B------:R-:W-:Y:S02]  /*3d530*/  ISETP.LT.AND P4, PT, R8, c[0x0][0x17c], !P0 ;  /* 0x00005f0008007a0c */ /* 0x000fe40004781270 */
[----:B------:R-:W-:Y:S02]  /*3d540*/  IADD3 R8, R29, 0xb1, RZ ;  /* 0x000000b11d087810 */ /* 0x000fe40007ffe0ff */
[----:B------:R-:W-:Y:S02]  /*3d550*/  LEA R24, P6, R3, R0, 0x1 ;  /* 0x0000000003187211 */ /* 0x000fe400078c08ff */
[----:B------:R-:W-:Y:S01]  /*3d560*/  ISETP.LT.AND P3, PT, R8, c[0x0][0x17c], !P0 ;  /* 0x00005f0008007a0c */ /* 0x000fe20004761270 */
[----:B------:R0:W-:Y:S01]  /*3d570*/  @P5 STG.E.U16 [R26.64], R4 ;  /* 0x000000041a005986 */ /* 0x0001e2000c101506 */
[----:B------:R-:W-:Y:S02]  /*3d580*/  IADD3 R8, R29, 0xb2, RZ ;  /* 0x000000b21d087810 */ /* 0x000fe40007ffe0ff */
[----:B------:R-:W-:-:S02]  /*3d590*/  LEA.HI.X.SX32 R25, R3, R2, 0x1, P6 ;  /* 0x0000000203197211 */ /* 0x000fc400030f0eff */
[----:B------:R-:W-:Y:S02]  /*3d5a0*/  ISETP.LT.AND P2, PT, R8, c[0x0][0x17c], !P0 ;  /* 0x00005f0008007a0c */ /* 0x000fe40004741270 */
[----:B0-----:R-:W-:-:S04]  /*3d5b0*/  IADD3 R4, R3, c[0x0][0x198], RZ ;  /* 0x0000660003047a10 */ /* 0x001fc80007ffe0ff */
[C---:B------:R-:W-:Y:S02]  /*3d5c0*/  LEA R26, P6, R4.reuse, R0, 0x1 ;  /* 0x00000000041a7211 */ /* 0x040fe400078c08ff */
[C---:B------:R-:W-:Y:S02]  /*3d5d0*/  IADD3 R3, R4.reuse, c[0x0][0x198], RZ ;  /* 0x0000660004037a10 */ /* 0x040fe40007ffe0ff */
[----:B------:R-:W-:Y:S02]  /*3d5e0*/  IADD3 R8, R29, 0xb3, RZ ;  /* 0x000000b31d087810 */ /* 0x000fe40007ffe0ff */
[----:B------:R-:W-:Y:S02]  /*3d5f0*/  LEA.HI.X.SX32 R27, R4, R2, 0x1, P6 ;  /* 0x00000002041b7211 */ /* 0x000fe400030f0eff */
[----:B------:R-:W-:Y:S02]  /*3d600*/  IADD3 R4, R3, c[0x0][0x198], RZ ;  /* 0x0000660003047a10 */ /* 0x000fe40007ffe0ff */
[----:B------:R-:W-:-:S02]  /*3d610*/  ISETP.LT.AND P1, PT, R8, c[0x0][0x17c], !P0 ;  /* 0x00005f0008007a0c */ /* 0x000fc40004721270 */
[----:B------:R-:W-:-:S04]  /*3d620*/  IADD3 R8, R29, 0xb4, RZ ;  /* 0x000000b41d087810 */ /* 0x000fc80007ffe0ff */
[----:B------:R-:W-:Y:S01]  /*3d630*/  ISETP.LT.AND P5, PT, R8, c[0x0][0x17c], !P0 ;  /* 0x00005f0008007a0c */ /* 0x000fe200047a1270 */
[----:B--2---:R0:W-:Y:S01]  /*3d640*/  @P4 STG.E.U16 [R24.64], R20 ;  /* 0x0000001418004986 */ /* 0x0041e2000c101506 */
[----:B------:R-:W-:-:S05]  /*3d650*/  PRMT R12, R20, 0x7632, R12 ;  /* 0x00007632140c7816 */ /* 0x000fca000000000c */
[----:B------:R1:W-:Y:S01]  /*3d660*/  @P3 STG.E.U16 [R26.64], R12 ;  /* 0x0000000c1a003986 */ /* 0x0003e2000c101506 */
[----:B0-----:R-:W-:-:S04]  /*3d670*/  LEA R24, P6, R3, R0, 0x1 ;  /* 0x0000000003187211 */ /* 0x001fc800078c08ff */
[----:B------:R-:W-:Y:S02]  /*3d680*/  LEA.HI.X.SX32 R25, R3, R2, 0x1, P6 ;  /* 0x0000000203197211 */ /* 0x000fe400030f0eff */
[C---:B-1----:R-:W-:Y:S02]  /*3d690*/  LEA R26, P6, R4.reuse, R0, 0x1 ;  /* 0x00000000041a7211 */ /* 0x042fe400078c08ff */
[C---:B------:R-:W-:Y:S02]  /*3d6a0*/  IADD3 R3, R4.reuse, c[0x0][0x198], RZ ;  /* 0x0000660004037a10 */ /* 0x040fe40007ffe0ff */
[----:B------:R-:W-:Y:S01]  /*3d6b0*/  LEA.HI.X.SX32 R27, R4, R2, 0x1, P6 ;  /* 0x00000002041b7211 */ /* 0x000fe200030f0eff */
[----:B---3--:R0:W-:Y:S01]  /*3d6c0*/  @P2 STG.E.U16 [R24.64], R16 ;  /* 0x0000001018002986 */ /* 0x0081e2000c101506 */
[----:B------:R-:W-:Y:S02]  /*3d6d0*/  PRMT R4, R16, 0x7632, R4 ;  /* 0x0000763210047816 */ /* 0x000fe40000000004 */
[C---:B0-----:R-:W-:Y:S01]  /*3d6e0*/  LEA R24, P6, R3.reuse, R0, 0x1 ;  /* 0x0000000003187211 */ /* 0x041fe200078c08ff */
[----:B------:R-:W2:Y:S03]  /*3d6f0*/  LDL.LU R16, [R1+0x48] ;  /* 0x0000480001107983 */ /* 0x000ea60000300800 */
[----:B------:R-:W-:Y:S01]  /*3d700*/  LEA.HI.X.SX32 R25, R3, R2, 0x1, P6 ;  /* 0x0000000203197211 */ /* 0x000fe200030f0eff */
[----:B------:R-:W-:Y:S04]  /*3d710*/  @P1 STG.E.U16 [R26.64], R4 ;  /* 0x000000041a001986 */ /* 0x000fe8000c101506 */
[----:B----4-:R0:W-:Y:S01]  /*3d720*/  @P5 STG.E.U16 [R24.64], R28 ;  /* 0x0000001c18005986 */ /* 0x0101e2000c101506 */
[----:B------:R-:W-:-:S03]  /*3d730*/  PRMT R12, R28, 0x7632, R12 ;  /* 0x000076321c0c7816 */ /* 0x000fc6000000000c */
[----:B0-----:R-:W3:Y:S01]  /*3d740*/  LDL.LU R28, [R1+0x58] ;  /* 0x00005800011c7983 */ /* 0x001ee20000300800 */
[----:B------:R-:W-:-:S04]  /*3d750*/  IADD3 R8, R29, 0xb5, RZ ;  /* 0x000000b51d087810 */ /* 0x000fc80007ffe0ff */
[----:B------:R-:W-:Y:S02]  /*3d760*/  ISETP.LT.AND P4, PT, R8, c[0x0][0x17c], !P0 ;  /* 0x00005f0008007a0c */ /* 0x000fe40004781270 */
[----:B------:R-:W-:-:S04]  /*3d770*/  IADD3 R8, R29, 0xb6, RZ ;  /* 0x000000b61d087810 */ /* 0x000fc80007ffe0ff */
[----:B------:R-:W-:Y:S02]  /*3d780*/  ISETP.LT.AND P3, PT, R8, c[0x0][0x17c], !P0 ;  /* 0x00005f0008007a0c */ /* 0x000fe40004761270 */
[----:B------:R-:W-:Y:S02]  /*3d790*/  IADD3 R8, R29, 0xb7, RZ ;  /* 0x000000b71d087810 */ /* 0x000fe40007ffe0ff */
[----:B------:R-:W-:Y:S02]  /*3d7a0*/  IADD3 R4, R3, c[0x0][0x198], RZ ;  /* 0x0000660003047a10 */ /* 0x000fe40007ffe0ff */
[----:B------:R-:W-:Y:S02]  /*3d7b0*/  ISETP.LT.AND P2, PT, R8, c[0x0][0x17c], !P0 ;  /* 0x00005f0008007a0c */ /* 0x000fe40004741270 */
[----:B------:R-:W-:Y:S02]  /*3d7c0*/  IADD3 R8, R29, 0xb8, RZ ;  /* 0x000000b81d087810 */ /* 0x000fe40007ffe0ff */
[----:B------:R-:W-:-:S02]  /*3d7d0*/  LEA R26, P6, R4, R0, 0x1 ;  /* 0x00000000041a7211 */ /* 0x000fc400078c08ff */
[----:B------:R-:W-:Y:S02]  /*3d7e0*/  IADD3 R3, R4, c[0x0][0x198], RZ ;  /* 0x0000660004037a10 */ /* 0x000fe40007ffe0ff */
[----:B------:R-:W-:Y:S02]  /*3d7f0*/  ISETP.LT.AND P1, PT, R8, c[0x0][0x17c], !P0 ;  /* 0x00005f0008007a0c */ /* 0x000fe40004721270 */
        /* <DEDUP_REMOVED lines=9> */
[----:B------:R-:W-:Y:S01]  /*3d890*/  IADD3 R8, R29, 0xbb, RZ ;  /* 0x000000bb1d087810 */ /* 0x000fe20007ffe0ff */
[----:B------:R1:W-:Y:S01]  /*3d8a0*/  @P3 STG.E.U16 [R24.64], R5 ;  /* 0x0000000518003986 */ /* 0x0003e2000c101506 */
[----:B------:R-:W-:-:S02]  /*3d8b0*/  IADD3 R3, R4, c[0x0][0x198], RZ ;  /* 0x0000660004037a10 */ /* 0x000fc40007ffe0ff */
[----:B0-----:R-:W-:Y:S02]  /*3d8c0*/  LEA R26, P6, R4, R0, 0x1 ;  /* 0x00000000041a7211 */ /* 0x001fe400078c08ff */
[----:B------:R-:W-:Y:S02]  /*3d8d0*/  ISETP.LT.AND P3, PT, R8, c[0x0][0x17c], !P0 ;  /* 0x00005f0008007a0c */ /* 0x000fe40004761270 */
[----:B------:R-:W-:Y:S02]  /*3d8e0*/  LEA.HI.X.SX32 R27, R4, R2, 0x1, P6 ;  /* 0x00000002041b7211 */ /* 0x000fe400030f0eff */
[----:B-1----:R-:W-:Y:S02]  /*3d8f0*/  PRMT R5, R5, 0x7632, R5 ;  /* 0x0000763205057816 */ /* 0x002fe40000000005 */
[C---:B------:R-:W-:Y:S02]  /*3d900*/  LEA R4, P6, R3.reuse, R0, 0x1 ;  /* 0x0000000003047211 */ /* 0x040fe400078c08ff */
[----:B------:R-:W-:Y:S01]  /*3d910*/  IADD3 R8, R3, c[0x0][0x198], RZ ;  /* 0x0000660003087a10 */ /* 0x000fe20007ffe0ff */
[----:B------:R0:W-:Y:S01]  /*3d920*/  @P2 STG.E.U16 [R26.64], R5 ;  /* 0x000000051a002986 */ /* 0x0001e2000c101506 */
[----:B------:R-:W-:-:S02]  /*3d930*/  IADD3 R12, R29, 0xbc, RZ ;  /* 0x000000bc1d0c7810 */ /* 0x000fc40007ffe0ff */
[----:B0-----:R-:W-:Y:S01]  /*3d940*/  LEA.HI.X.SX32 R5, R3, R2, 0x1, P6 ;  /* 0x0000000203057211 */ /* 0x001fe200030f0eff */
[----:B------:R-:W4:Y:S01]  /*3d950*/  LDL.LU R27, [R1+0x28] ;  /* 0x00002800011b7983 */ /* 0x000f220000300800 */
[C---:B------:R-:W-:Y:S02]  /*3d960*/  LEA R24, P6, R8.reuse, R0, 0x1 ;  /* 0x0000000008187211 */ /* 0x040fe400078c08ff */
[C---:B------:R-:W-:Y:S01]  /*3d970*/  IADD3 R3, R8.reuse, c[0x0][0x198], RZ ;  /* 0x0000660008037a10 */ /* 0x040fe20007ffe0ff */
[----:B------:R0:W-:Y:S01]  /*3d980*/  @P1 STG.E.U16 [R4.64], R9 ;  /* 0x0000000904001986 */ /* 0x0001e2000c101506 */
[----:B------:R-:W-:Y:S02]  /*3d990*/  LEA.HI.X.SX32 R25, R8, R2, 0x1, P6 ;  /* 0x0000000208197211 */ /* 0x000fe400030f0eff */
[----:B------:R-:W-:Y:S01]  /*3d9a0*/  PRMT R8, R9, 0x7632, R8 ;  /* 0x0000763209087816 */ /* 0x000fe20000000008 */
[----:B------:R-:W4:Y:S01]  /*3d9b0*/  LDL.LU R20, [R1+0x78] ;  /* 0x0000780001147983 */ /* 0x000f220000300800 */
[----:B------:R-:W-:-:S02]  /*3d9c0*/  ISETP.LT.AND P2, PT, R12, c[0x0][0x17c], !P0 ;  /* 0x00005f000c007a0c */ /* 0x000fc40004741270 */
[C---:B0-----:R-:W-:Y:S02]  /*3d9d0*/  LEA R4, P6, R3.reuse, R0, 0x1 ;  /* 0x0000000003047211 */ /* 0x041fe400078c08ff */
[C---:B------:R-:W-:Y:S01]  /*3d9e0*/  IADD3 R9, R3.reuse, c[0x0][0x198], RZ ;  /* 0x0000660003097a10 */ /* 0x040fe20007ffe0ff */
[----:B------:R0:W-:Y:S01]  /*3d9f0*/  @P5 STG.E.U16 [R24.64], R8 ;  /* 0x0000000818005986 */ /* 0x0001e2000c101506 */
[----:B------:R-:W-:Y:S02]  /*3da00*/  LEA.HI.X.SX32 R5, R3, R2, 0x1, P6 ;  /* 0x0000000203057211 */ /* 0x000fe400030f0eff */
[----:B------:R-:W-:Y:S02]  /*3da10*/  IADD3 R12, R29, 0xbd, RZ ;  /* 0x000000bd1d0c7810 */ /* 0x000fe40007ffe0ff */
[----:B------:R-:W-:Y:S01]  /*3da20*/  IADD3 R3, R9, c[0x0][0x198], RZ ;  /* 0x0000660009037a10 */ /* 0x000fe20007ffe0ff */
[----:B------:R1:W-:Y:S01]  /*3da30*/  @P4 STG.E.U16 [R4.64], R13 ;  /* 0x0000000d04004986 */ /* 0x0003e2000c101506 */
[----:B------:R-:W-:-:S02]  /*3da40*/  ISETP.LT.AND P1, PT, R12, c[0x0][0x17c], !P0 ;  /* 0x00005f000c007a0c */ /* 0x000fc40004721270 */
[----:B0-----:R-:W-:Y:S02]  /*3da50*/  LEA R8, P6, R9, R0, 0x1 ;  /* 0x0000000009087211 */ /* 0x001fe400078c08ff */
[----:B------:R-:W-:Y:S02]  /*3da60*/  IADD3 R12, R29, 0xbe, RZ ;  /* 0x000000be1d0c7810 */ /* 0x000fe40007ffe0ff */
[----:B------:R-:W-:Y:S02]  /*3da70*/  LEA.HI.X.SX32 R9, R9, R2, 0x1, P6 ;  /* 0x0000000209097211 */ /* 0x000fe400030f0eff */
[----:B-1----:R-:W-:Y:S02]  /*3da80*/  IADD3 R4, R29, 0xbf, RZ ;  /* 0x000000bf1d047810 */ /* 0x002fe40007ffe0ff */
[----:B------:R-:W-:Y:S02]  /*3da90*/  PRMT R13, R13, 0x7632, R13 ;  /* 0x000076320d0d7816 */ /* 0x000fe4000000000d */
[----:B------:R-:W-:-:S02]  /*3daa0*/  ISETP.LT.AND P4, PT, R4, c[0x0][0x17c], !P0 ;  /* 0x00005f0004007a0c */ /* 0x000fc40004781270 */
[----:B------:R-:W-:Y:S01]  /*3dab0*/  LEA R4, P6, R3, R0, 0x1 ;  /* 0x0000000003047211 */ /* 0x000fe200078c08ff */
[----:B------:R0:W-:Y:S01]  /*3dac0*/  @P3 STG.E.U16 [R8.64], R13 ;  /* 0x0000000d08003986 */ /* 0x0001e2000c101506 */
[----:B------:R-:W-:Y:S02]  /*3dad0*/  ISETP.LT.AND P5, PT, R12, c[0x0][0x17c], !P0 ;  /* 0x00005f000c007a0c */ /* 0x000fe400047a1270 */
[----:B------:R-:W-:Y:S02]  /*3dae0*/  IADD3 R12, R29, 0xc0, RZ ;  /* 0x000000c01d0c7810 */ /* 0x000fe40007ffe0ff */
[C---:B------:R-:W-:Y:S02]  /*3daf0*/  LEA.HI.X.SX32 R5, R3.reuse, R2, 0x1, P6 ;  /* 0x0000000203057211 */ /* 0x040fe400030f0eff */
[----:B------:R-:W-:Y:S02]  /*3db00*/  ISETP.LT.AND P3, PT, R12, c[0x0][0x17c], !P0 ;  /* 0x00005f000c007a0c */ /* 0x000fe40004761270 */
[----:B0-----:R-:W-:-:S02]  /*3db10*/  IADD3 R9, R3, c[0x0][0x198], RZ ;  /* 0x0000660003097a10 */ /* 0x001fc40007ffe0ff */
[----:B------:R-:W-:Y:S02]  /*3db20*/  IADD3 R12, R29, 0xc1, RZ ;  /* 0x000000c11d0c7810 */ /* 0x000fe40007ffe0ff */
[C---:B------:R-:W-:Y:S02]  /*3db30*/  LEA R8, P6, R9.reuse, R0, 0x1 ;  /* 0x0000000009087211 */ /* 0x040fe400078c08ff */
[C---:B------:R-:W-:Y:S01]  /*3db40*/  IADD3 R3, R9.reuse, c[0x0][0x198], RZ ;  /* 0x0000660009037a10 */ /* 0x040fe20007ffe0ff */
[----:B------:R0:W-:Y:S01]  /*3db50*/  @P2 STG.E.U16 [R4.64], R17 ;  /* 0x0000001104002986 */ /* 0x0001e2000c101506 */
[----:B------:R-:W-:Y:S02]  /*3db60*/  LEA.HI.X.SX32 R9, R9, R2, 0x1, P6 ;  /* 0x0000000209097211 */ /* 0x000fe400030f0eff */
[----:B------:R-:W-:Y:S02]  /*3db70*/  ISETP.LT.AND P2, PT, R12, c[0x0][0x17c], !P0 ;  /* 0x00005f000c007a0c */ /* 0x000fe40004741270 */
[----:B------:R-:W-:-:S02]  /*3db80*/  IADD3 R12, R3, c[0x0][0x198], RZ ;  /* 0x00006600030c7a10 */ /* 0x000fc40007ffe0ff */
[----:B0-----:R-:W-:Y:S02]  /*3db90*/  LEA R4, P6, R3, R0, 0x1 ;  /* 0x0000000003047211 */ /* 0x001fe400078c08ff */
[----:B------:R-:W-:Y:S02]  /*3dba0*/  PRMT R17, R17, 0x7632, R17 ;  /* 0x0000763211117816 */ /* 0x000fe40000000011 */
[----:B------:R-:W-:-:S03]  /*3dbb0*/  LEA.HI.X.SX32 R5, R3, R2, 0x1, P6 ;  /* 0x0000000203057211 */ /* 0x000fc600030f0eff */
[----:B------:R0:W-:Y:S01]  /*3dbc0*/  @P1 STG.E.U16 [R8.64], R17 ;  /* 0x0000001108001986 */ /* 0x0001e2000c101506 */
[----:B------:R-:W-:-:S03]  /*3dbd0*/  IADD3 R3, R12, c[0x0][0x198], RZ ;  /* 0x000066000c037a10 */ /* 0x000fc60007ffe0ff */
[----:B------:R1:W-:Y:S01]  /*3dbe0*/  @P5 STG.E.U16 [R4.64], R21 ;  /* 0x0000001504005986 */ /* 0x0003e2000c101506 */
[C---:B0-----:R-:W-:Y:S02]  /*3dbf0*/  LEA R8, P6, R12.reuse, R0, 0x1 ;  /* 0x000000000c087211 */ /* 0x041fe400078c08ff */
[----:B-1----:R-:W-:Y:S02]  /*3dc00*/  IADD3 R4, R29, 0xc3, RZ ;  /* 0x000000c31d047810 */ /* 0x002fe40007ffe0ff */
[----:B------:R-:W-:Y:S02]  /*3dc10*/  LEA.HI.X.SX32 R9, R12, R2, 0x1, P6 ;  /* 0x000000020c097211 */ /* 0x000fe400030f0eff */
[----:B------:R-:W-:Y:S02]  /*3dc20*/  PRMT R21, R21, 0x7632, R21 ;  /* 0x0000763215157816 */ /* 0x000fe40000000015 */
[----:B------:R-:W-:Y:S02]  /*3dc30*/  ISETP.LT.AND P5, PT, R4, c[0x0][0x17c], !P0 ;  /* 0x00005f0004007a0c */ /* 0x000fe400047a1270 */
[----:B------:R-:W-:Y:S01]  /*3dc40*/  LEA R4, P6, R3, R0, 0x1 ;  /* 0x0000000003047211 */ /* 0x000fe200078c08ff */
[----:B------:R0:W-:Y:S01]  /*3dc50*/  @P4 STG.E.U16 [R8.64], R21 ;  /* 0x0000001508004986 */ /* 0x0001e2000c101506 */
[----:B------:R-:W-:-:S02]  /*3dc60*/  IADD3 R13, R29, 0xc2, RZ ;  /* 0x000000c21d0d7810 */ /* 0x000fc40007ffe0ff */
[----:B------:R-:W-:Y:S02]  /*3dc70*/  LEA.HI.X.SX32 R5, R3, R2, 0x1, P6 ;  /* 0x0000000203057211 */ /* 0x000fe400030f0eff */
[----:B------:R-:W-:Y:S02]  /*3dc80*/  ISETP.LT.AND P1, PT, R13, c[0x0][0x17c], !P0 ;  /* 0x00005f000d007a0c */ /* 0x000fe40004721270 */
[----:B0-----:R-:W-:-:S04]  /*3dc90*/  IADD3 R9, R3, c[0x0][0x198], RZ ;  /* 0x0000660003097a10 */ /* 0x001fc80007ffe0ff */
[C---:B------:R-:W-:Y:S02]  /*3dca0*/  LEA R8, P6, R9.reuse, R0, 0x1 ;  /* 0x0000000009087211 */ /* 0x040fe400078c08ff */
[C---:B------:R-:W-:Y:S02]  /*3dcb0*/  IADD3 R3, R9.reuse, c[0x0][0x198], RZ ;  /* 0x0000660009037a10 */ /* 0x040fe40007ffe0ff */
[----:B------:R-:W-:Y:S01]  /*3dcc0*/  LEA.HI.X.SX32 R9, R9, R2, 0x1, P6 ;  /* 0x0000000209097211 */ /* 0x000fe200030f0eff */
[----:B--2---:R0:W-:Y:S01]  /*3dcd0*/  @P3 STG.E.U16 [R4.64], R16 ;  /* 0x0000001004003986 */ /* 0x0041e2000c101506 */
[----:B------:R-:W-:Y:S02]  /*3dce0*/  PRMT R13, R16, 0x7632, R13 ;  /* 0x00007632100d7816 */ /* 0x000fe4000000000d */
[----:B0-----:R-:W-:-:S04]  /*3dcf0*/  LEA R4, P6, R3, R0, 0x1 ;  /* 0x0000000003047211 */ /* 0x001fc800078c08ff */
[----:B------:R-:W-:Y:S01]  /*3dd00*/  LEA.HI.X.SX32 R5, R3, R2, 0x1, P6 ;  /* 0x0000000203057211 */ /* 0x000fe200030f0eff */
[----:B------:R-:W-:Y:S04]  /*3dd10*/  @P2 STG.E.U16 [R8.64], R13 ;  /* 0x0000000d08002986 */ /* 0x000fe8000c101506 */
[----:B---3--:R0:W-:Y:S02]  /*3dd20*/  @P1 STG.E.U16 [R4.64], R28 ;  /* 0x0000001c04001986 */ /* 0x0081e4000c101506 */
[----:B0-----:R-:W-:Y:S02]  /*3dd30*/  PRMT R5, R28, 0x7632, R5 ;  /* 0x000076321c057816 */ /* 0x001fe40000000005 */
[----:B------:R-:W2:Y:S01]  /*3dd40*/  LDL.LU R28, [R1+0xa8] ;  /* 0x0000a800011c7983 */ /* 0x000ea20000300800 */
[----:B------:R-:W-:-:S04]  /*3dd50*/  IADD3 R12, R29, 0xc4, RZ ;  /* 0x000000c41d0c7810 */ /* 0x000fc80007ffe0ff */
[----:B------:R-:W-:Y:S02]  /*3dd60*/  ISETP.LT.AND P4, PT, R12, c[0x0][0x17c], !P0 ;  /* 0x00005f000c007a0c */ /* 0x000fe40004781270 */
[----:B------:R-:W-:-:S04]  /*3dd70*/  IADD3 R12, R29, 0xc5, RZ ;  /* 0x000000c51d0c7810 */ /* 0x000fc80007ffe0ff */
[----:B------:R-:W-:Y:S02]  /*3dd80*/  ISETP.LT.AND P3, PT, R12, c[0x0][0x17c], !P0 ;  /* 0x00005f000c007a0c */ /* 0x000fe40004761270 */
[----:B------:R-:W-:Y:S02]  /*3dd90*/  IADD3 R12, R3, c[0x0][0x198], RZ ;  /* 0x00006600030c7a10 */ /* 0x000fe40007ffe0ff */
[----:B------:R-:W-:Y:S02]  /*3dda0*/  IADD3 R4, R29, 0xc7, RZ ;  /* 0x000000c71d047810 */ /* 0x000fe40007ffe0ff */
[C---:B------:R-:W-:Y:S02]  /*3ddb0*/  LEA R8, P6, R12.reuse, R0, 0x1 ;  /* 0x000000000c087211 */ /* 0x040fe400078c08ff */
[C---:B------:R-:W-:Y:S02]  /*3ddc0*/  IADD3 R3, R12.reuse, c[0x0][0x198], RZ ;  /* 0x000066000c037a10 */ /* 0x040fe40007ffe0ff */
[----:B------:R-:W-:-:S02]  /*3ddd0*/  LEA.HI.X.SX32 R9, R12, R2, 0x1, P6 ;  /* 0x000000020c097211 */ /* 0x000fc400030f0eff */
[----:B------:R-:W-:Y:S02]  /*3dde0*/  ISETP.LT.AND P1, PT, R4, c[0x0][0x17c], !P0 ;  /* 0x00005f0004007a0c */ /* 0x000fe40004721270 */
[----:B------:R-:W-:Y:S01]  /*3ddf0*/  LEA R4, P6, R3, R0, 0x1 ;  /* 0x0000000003047211 */ /* 0x000fe200078c08ff */
[----:B------:R0:W-:Y:S01]  /*3de00*/  @P5 STG.E.U16 [R8.64], R5 ;  /* 0x0000000508005986 */ /* 0x0001e2000c101506 */
[C---:B------:R-:W-:Y:S02]  /*3de10*/  IADD3 R16, R29.reuse, 0xc6, RZ ;  /* 0x000000c61d107810 */ /* 0x040fe40007ffe0ff */
[----:B------:R-:W-:Y:S02]  /*3de20*/  IADD3 R12, R29, 0xc8, RZ ;  /* 0x000000c81d0c7810 */ /* 0x000fe40007ffe0ff */
[----:B------:R-:W-:Y:S02]  /*3de30*/  ISETP.LT.AND P2, PT, R16, c[0x0][0x17c], !P0 ;  /* 0x00005f0010007a0c */ /* 0x000fe40004741270 */
[----:B0-----:R-:W-:-:S02]  /*3de40*/  LEA.HI.X.SX32 R5, R3, R2, 0x1, P6 ;  /* 0x0000000203057211 */ /* 0x001fc400030f0eff */
[----:B------:R-:W-:-:S04]  /*3de50*/  IADD3 R9, R3, c[0x0][0x198], RZ ;  /* 0x0000660003097a10 */ /* 0x000fc80007ffe0ff */
[C---:B------:R-:W-:Y:S02]  /*3de60*/  LEA R8, P6, R9.reuse, R0, 0x1 ;  /* 0x0000000009087211 */ /* 0x040fe400078c08ff */
[C---:B------:R-:W-:Y:S02]  /*3de70*/  IADD3 R3, R9.reuse, c[0x0][0x198], RZ ;  /* 0x0000660009037a10 */ /* 0x040fe40007ffe0ff */
[----:B------:R-:W-:Y:S02]  /*3de80*/  ISETP.LT.AND P5, PT, R12, c[0x0][0x17c], !P0 ;  /* 0x00005f000c007a0c */ /* 0x000fe400047a1270 */
[----:B------:R-:W-:Y:S02]  /*3de90*/  LEA.HI.X.SX32 R9, R9, R2, 0x1, P6 ;  /* 0x0000000209097211 */ /* 0x000fe400030f0eff */
[----:B------:R-:W-:Y:S01]  /*3dea0*/  IADD3 R12, R29, 0xc9, RZ ;  /* 0x000000c91d0c7810 */ /* 0x000fe20007ffe0ff */
[----:B----4-:R0:W-:Y:S01]  /*3deb0*/  @P4 STG.E.U16 [R4.64], R27 ;  /* 0x0000001b04004986 */ /* 0x0101e2000c101506 */
[----:B------:R-:W-:-:S02]  /*3dec0*/  PRMT R13, R27, 0x7632, R13 ;  /* 0x000076321b0d7816 */ /* 0x000fc4000000000d */
[----:B------:R-:W-:Y:S01]  /*3ded0*/  ISETP.LT.AND P4, PT, R12, c[0x0][0x17c], !P0 ;  /* 0x00005f000c007a0c */ /* 0x000fe20004781270 */
[----:B0-----:R-:W3:Y:S01]  /*3dee0*/  LDL.LU R27, [R1+0x98] ;  /* 0x00009800011b7983 */ /* 0x001ee20000300800 */
[C---:B------:R-:W-:Y:S02]  /*3def0*/  LEA R4, P6, R3.reuse, R0, 0x1 ;  /* 0x0000000003047211 */ /* 0x040fe400078c08ff */
[C---:B------:R-:W-:Y:S02]  /*3df00*/  IADD3 R12, R3.reuse, c[0x0][0x198], RZ ;  /* 0x00006600030c7a10 */ /* 0x040fe40007ffe0ff */
[----:B------:R-:W-:Y:S01]  /*3df10*/  LEA.HI.X.SX32 R5, R3, R2, 0x1, P6 ;  /* 0x0000000203057211 */ /* 0x000fe200030f0eff */
[----:B------:R0:W-:Y:S01]  /*3df20*/  @P3 STG.E.U16 [R8.64], R13 ;  /* 0x0000000d08003986 */ /* 0x0001e2000c101506 */
[----:B------:R-:W-:-:S03]  /*3df30*/  IADD3 R3, R12, c[0x0][0x198], RZ ;  /* 0x000066000c037a10 */ /* 0x000fc60007ffe0ff */
[----:B------:R1:W-:Y:S01]  /*3df40*/  @P2 STG.E.U16 [R4.64], R20 ;  /* 0x0000001404002986 */ /* 0x0003e2000c101506 */
[----:B0-----:R-:W-:Y:S02]  /*3df50*/  LEA R8, P6, R12, R0, 0x1 ;  /* 0x000000000c087211 */ /* 0x001fe400078c08ff */
[----:B-1----:R-:W-:Y:S02]  /*3df60*/  IADD3 R4, R29, 0xcb, RZ ;  /* 0x000000cb1d047810 */ /* 0x002fe40007ffe0ff */
[----:B------:R-:W-:Y:S02]  /*3df70*/  PRMT R5, R20, 0x7632, R5 ;  /* 0x0000763214057816 */ /* 0x000fe40000000005 */
[----:B------:R-:W4:Y:S01]  /*3df80*/  LDL.LU R20, [R1+0x88] ;  /* 0x0000880001147983 */ /* 0x000f220000300800 */
[----:B------:R-:W-:Y:S02]  /*3df90*/  LEA.HI.X.SX32 R9, R12, R2, 0x1, P6 ;  /* 0x000000020c097211 */ /* 0x000fe400030f0eff */
[----:B------:R-:W-:-:S02]  /*3dfa0*/  ISETP.LT.AND P2, PT, R4, c[0x0][0x17c], !P0 ;  /* 0x00005f0004007a0c */ /* 0x000fc40004741270 */
[C---:B------:R-:W-:Y:S01]  /*3dfb0*/  LEA R4, P6, R3.reuse, R0, 0x1 ;  /* 0x0000000003047211 */ /* 0x040fe200078c08ff */
[----:B------:R0:W-:Y:S03]  /*3dfc0*/  @P1 STG.E.U16 [R8.64], R5 ;  /* 0x0000000508001986 */ /* 0x0001e6000c101506 */
[----:B0-----:R-:W-:-:S05]  /*3dfd0*/  LEA.HI.X.SX32 R5, R3, R2, 0x1, P6 ;  /* 0x0000000203057211 */ /* 0x001fca00030f0eff */
[----:B--2---:R0:W-:Y:S01]  /*3dfe0*/  @P5 STG.E.U16 [R4.64], R28 ;  /* 0x0000001c04005986 */ /* 0x0041e2000c101506 */
[----:B------:R-:W-:-:S03]  /*3dff0*/  PRMT R13, R28, 0x7632, R13 ;  /* 0x000076321c0d7816 */ /* 0x000fc6000000000d */
[----:B0-----:R-:W2:Y:S01]  /*3e000*/  LDL.LU R28, [R1+0x8] ;  /* 0x00000800011c7983 */ /* 0x001ea20000300800 */
[----:B------:R-:W-:Y:S02]  /*3e010*/  IADD3 R9, R3, c[0x0][0x198], RZ ;  /* 0x0000660003097a10 */ /* 0x000fe40007ffe0ff */
[C---:B------:R-:W-:Y:S02]  /*3e020*/  IADD3 R16, R29.reuse, 0xca, RZ ;  /* 0x000000ca1d107810 */ /* 0x040fe40007ffe0ff */
[----:B------:R-:W-:Y:S02]  /*3e030*/  IADD3 R12, R29, 0xcc, RZ ;  /* 0x000000cc1d0c7810 */ /* 0x000fe40007ffe0ff */
[C---:B------:R-:W-:Y:S02]  /*3e040*/  LEA R8, P6, R9.reuse, R0, 0x1 ;  /* 0x0000000009087211 */ /* 0x040fe400078c08ff */
[----:B------:R-:W-:Y:S02]  /*3e050*/  ISETP.LT.AND P3, PT, R16, c[0x0][0x17c], !P0 ;  /* 0x00005f0010007a0c */ /* 0x000fe40004761270 */
[----:B------:R-:W-:-:S02]  /*3e060*/  IADD3 R3, R9, c[0x0][0x198], RZ ;  /* 0x0000660009037a10 */ /* 0x000fc40007ffe0ff */
[----:B------:R-:W-:Y:S02]  /*3e070*/  ISETP.LT.AND P1, PT, R12, c[0x0][0x17c], !P0 ;  /* 0x00005f000c007a0c */ /* 0x000fe40004721270 */
[----:B------:R-:W-:Y:S02]  /*3e080*/  LEA.HI.X.SX32 R9, R9, R2, 0x1, P6 ;  /* 0x0000000209097211 */ /* 0x000fe400030f0eff */
[----:B------:R-:W-:Y:S02]  /*3e090*/  IADD3 R12, R29, 0xcd, RZ ;  /* 0x000000cd1d0c7810 */ /* 0x000fe40007ffe0ff */
[C---:B------:R-:W-:Y:S02]  /*3e0a0*/  LEA R4, P6, R3.reuse, R0, 0x1 ;  /* 0x0000000003047211 */ /* 0x040fe400078c08ff */
[----:B------:R-:W-:Y:S02]  /*3e0b0*/  ISETP.LT.AND P5, PT, R12, c[0x0][0x17c], !P0 ;  /* 0x00005f000c007a0c */ /* 0x000fe400047a1270 */
[----:B------:R-:W-:-:S02]  /*3e0c0*/  LEA.HI.X.SX32 R5, R3, R2, 0x1, P6 ;  /* 0x0000000203057211 */ /* 0x000fc400030f0eff */
[----:B------:R-:W-:Y:S01]  /*3e0d0*/  IADD3 R12, R3, c[0x0][0x198], RZ ;  /* 0x00006600030c7a10 */ /* 0x000fe20007ffe0ff */
[----:B------:R0:W-:Y:S03]  /*3e0e0*/  @P4 STG.E.U16 [R8.64], R13 ;  /* 0x0000000d08004986 */ /* 0x0001e6000c101506 */
[C---:B------:R-:W-:Y:S02]  /*3e0f0*/  IADD3 R3, R12.reuse, c[0x0][0x198], RZ ;  /* 0x000066000c037a10 */ /* 0x040fe40007ffe0ff */
[----:B0-----:R-:W-:-:S04]  /*3e100*/  LEA R8, P6, R12, R0, 0x1 ;  /* 0x000000000c087211 */ /* 0x001fc800078c08ff */
[----:B------:R-:W-:Y:S02]  /*3e110*/  LEA.HI.X.SX32 R9, R12, R2, 0x1, P6 ;  /* 0x000000020c097211 */ /* 0x000fe400030f0eff */
[C---:B------:R-:W-:Y:S01]  /*3e120*/  IADD3 R16, R29.reuse, 0xce, RZ ;  /* 0x000000ce1d107810 */ /* 0x040fe20007ffe0ff */
[----:B---3--:R0:W-:Y:S02]  /*3e130*/  @P3 STG.E.U16 [R4.64], R27 ;  /* 0x0000001b04003986 */ /* 0x0081e4000c101506 */
[----:B0-----:R-:W-:Y:S02]  /*3e140*/  IADD3 R4, R29, 0xcf, RZ ;  /* 0x000000cf1d047810 */ /* 0x001fe40007ffe0ff */
[----:B------:R-:W-:Y:S02]  /*3e150*/  PRMT R5, R27, 0x7632, R5 ;  /* 0x000076321b057816 */ /* 0x000fe40000000005 */
[----:B------:R-:W-:Y:S01]  /*3e160*/  ISETP.LT.AND P3, PT, R4, c[0x0][0x17c], !P0 ;  /* 0x00005f0004007a0c */ /* 0x000fe20004761270 */
[----:B------:R-:W3:Y:S01]  /*3e170*/  LDL.LU R27, [R1+0x68] ;  /* 0x00006800011b7983 */ /* 0x000ee20000300800 */
[----:B------:R-:W-:-:S03]  /*3e180*/  LEA R4, P6, R3, R0, 0x1 ;  /* 0x0000000003047211 */ /* 0x000fc600078c08ff */
[----:B------:R0:W-:Y:S01]  /*3e190*/  @P2 STG.E.U16 [R8.64], R5 ;  /* 0x0000000508002986 */ /* 0x0001e2000c101506 */
[----:B------:R-:W-:Y:S02]  /*3e1a0*/  ISETP.LT.AND P4, PT, R16, c[0x0][0x17c], !P0 ;  /* 0x00005f0010007a0c */ /* 0x000fe40004781270 */
[----:B----4-:R-:W-:Y:S02]  /*3e1b0*/  PRMT R13, R20, 0x7632, R13 ;  /* 0x00007632140d7816 */ /* 0x010fe4000000000d */
[C---:B0-----:R-:W-:Y:S02]  /*3e1c0*/  LEA.HI.X.SX32 R5, R3.reuse, R2, 0x1, P6 ;  /* 0x0000000203057211 */ /* 0x041fe400030f0eff */
[----:B------:R-:W-:-:S03]  /*3e1d0*/  IADD3 R9, R3, c[0x0][0x198], RZ ;  /* 0x0000660003097a10 */ /* 0x000fc60007ffe0ff */
[----:B------:R0:W-:Y:S01]  /*3e1e0*/  @P1 STG.E.U16 [R4.64], R20 ;  /* 0x0000001404001986 */ /* 0x0001e2000c101506 */
[C---:B------:R-:W-:Y:S02]  /*3e1f0*/  LEA R8, P6, R9.reuse, R0, 0x1 ;  /* 0x0000000009087211 */ /* 0x040fe400078c08ff */
[C---:B------:R-:W-:Y:S02]  /*3e200*/  IADD3 R3, R9.reuse, c[0x0][0x198], RZ ;  /* 0x0000660009037a10 */ /* 0x040fe40007ffe0ff */
[----:B------:R-:W-:Y:S01]  /*3e210*/  LEA.HI.X.SX32 R9, R9, R2, 0x1, P6 ;  /* 0x0000000209097211 */ /* 0x000fe200030f0eff */
[----:B0-----:R-:W4:Y:S01]  /*3e220*/  LDL.LU R20, [R1+0x38] ;  /* 0x0000380001147983 */ /* 0x001f220000300800 */
[----:B------:R-:W-:-:S04]  /*3e230*/  LEA R4, P6, R3, R0, 0x1 ;  /* 0x0000000003047211 */ /* 0x000fc800078c08ff */
[----:B------:R-:W-:Y:S01]  /*3e240*/  LEA.HI.X.SX32 R5, R3, R2, 0x1, P6 ;  /* 0x0000000203057211 */ /* 0x000fe200030f0eff */
[----:B------:R-:W-:Y:S04]  /*3e250*/  @P5 STG.E.U16 [R8.64], R13 ;  /* 0x0000000d08005986 */ /* 0x000fe8000c101506 */
[----:B--2---:R0:W-:Y:S02]  /*3e260*/  @P4 STG.E.U16 [R4.64], R28 ;  /* 0x0000001c04004986 */ /* 0x0041e4000c101506 */
[----:B0-----:R-:W-:Y:S02]  /*3e270*/  PRMT R5, R28, 0x7632, R5 ;  /* 0x000076321c057816 */ /* 0x001fe40000000005 */
[----:B------:R-:W2:Y:S01]  /*3e280*/  LDL.LU R28, [R1+0x18] ;  /* 0x00001800011c7983 */ /* 0x000ea20000300800 */
[----:B------:R-:W-:-:S04]  /*3e290*/  IADD3 R12, R29, 0xd0, RZ ;  /* 0x000000d01d0c7810 */ /* 0x000fc80007ffe0ff */
[----:B------:R-:W-:Y:S02]  /*3e2a0*/  ISETP.LT.AND P2, PT, R12, c[0x0][0x17c], !P0 ;  /* 0x00005f000c007a0c */ /* 0x000fe40004741270 */
[----:B------:R-:W-:-:S04]  /*3e2b0*/  IADD3 R12, R29, 0xd1, RZ ;  /* 0x000000d11d0c7810 */ /* 0x000fc80007ffe0ff */
[----:B------:R-:W-:Y:S02]  /*3e2c0*/  ISETP.LT.AND P1, PT, R12, c[0x0][0x17c], !P0 ;  /* 0x00005f000c007a0c */ /* 0x000fe40004721270 */
[----:B------:R-:W-:-:S04]  /*3e2d0*/  IADD3 R12, R3, c[0x0][0x198], RZ ;  /* 0x00006600030c7a10 */ /* 0x000fc80007ffe0ff */
[C---:B------:R-:W-:Y:S02]  /*3e2e0*/  LEA R8, P6, R12.reuse, R0, 0x1 ;  /* 0x000000000c087211 */ /* 0x040fe400078c08ff */
[----:B------:R-:W-:Y:S02]  /*3e2f0*/  IADD3 R4, R29, 0xd3, RZ ;  /* 0x000000d31d047810 */ /* 0x000fe40007ffe0ff */
[C---:B------:R-:W-:Y:S02]  /*3e300*/  LEA.HI.X.SX32 R9, R12.reuse, R2, 0x1, P6 ;  /* 0x000000020c097211 */ /* 0x040fe400030f0eff */
[----:B------:R-:W-:Y:S02]  /*3e310*/  IADD3 R3, R12, c[0x0][0x198], RZ ;  /* 0x000066000c037a10 */ /* 0x000fe40007ffe0ff */
[----:B------:R-:W-:Y:S01]  /*3e320*/  ISETP.LT.AND P4, PT, R4, c[0x0][0x17c], !P0 ;  /* 0x00005f0004007a0c */ /* 0x000fe20004781270 */
[----:B------:R0:W-:Y:S01]  /*3e330*/  @P3 STG.E.U16 [R8.64], R5 ;  /* 0x0000000508003986 */ /* 0x0001e2000c101506 */
[----:B------:R-:W-:-:S02]  /*3e340*/  LEA R4, P6, R3, R0, 0x1 ;  /* 0x0000000003047211 */ /* 0x000fc400078c08ff */
[C---:B------:R-:W-:Y:S02]  /*3e350*/  IADD3 R16, R29.reuse, 0xd2, RZ ;  /* 0x000000d21d107810 */ /* 0x040fe40007ffe0ff */
[----:B------:R-:W-:Y:S02]  /*3e360*/  IADD3 R12, R29, 0xd4, RZ ;  /* 0x000000d41d0c7810 */ /* 0x000fe40007ffe0ff */
[----:B------:R-:W-:Y:S02]  /*3e370*/  ISETP.LT.AND P5, PT, R16, c[0x0][0x17c], !P0 ;  /* 0x00005f0010007a0c */ /* 0x000fe400047a1270 */
[C---:B0-----:R-:W-:Y:S02]  /*3e380*/  IADD3 R9, R3.reuse, c[0x0][0x198], RZ ;  /* 0x0000660003097a10 */ /* 0x041fe40007ffe0ff */
[----:B------:R-:W-:Y:S02]  /*3e390*/  LEA.HI.X.SX32 R5, R3, R2, 0x1, P6 ;  /* 0x0000000203057211 */ /* 0x000fe400030f0eff */
[----:B------:R-:W-:-:S02]  /*3e3a0*/  LEA R8, P6, R9, R0, 0x1 ;  /* 0x0000000009087211 */ /* 0x000fc400078c08ff */
[C---:B------:R-:W-:Y:S02]  /*3e3b0*/  IADD3 R3, R9.reuse, c[0x0][0x198], RZ ;  /* 0x0000660009037a10 */ /* 0x040fe40007ffe0ff */
[----:B------:R-:W-:Y:S02]  /*3e3c0*/  ISETP.LT.AND P3, PT, R12, c[0x0][0x17c], !P0 ;  /* 0x00005f000c007a0c */ /* 0x000fe40004761270 */
[----:B------:R-:W-:Y:S02]  /*3e3d0*/  LEA.HI.X.SX32 R9, R9, R2, 0x1, P6 ;  /* 0x0000000209097211 */ /* 0x000fe400030f0eff */
[----:B------:R-:W-:Y:S01]  /*3e3e0*/  IADD3 R12, R29, 0xd5, RZ ;  /* 0x000000d51d0c7810 */ /* 0x000fe20007ffe0ff */
[----:B---3--:R0:W-:Y:S01]  /*3e3f0*/  @P2 STG.E.U16 [R4.64], R27 ;  /* 0x0000001b04002986 */ /* 0x0081e2000c101506 */
[----:B------:R-:W-:Y:S02]  /*3e400*/  PRMT R13, R27, 0x7632, R13 ;  /* 0x000076321b0d7816 */ /* 0x000fe4000000000d */
[----:B------:R-:W-:-:S02]  /*3e410*/  ISETP.LT.AND P2, PT, R12, c[0x0][0x17c], !P0 ;  /* 0x00005f000c007a0c */ /* 0x000fc40004741270 */
[C---:B------:R-:W-:Y:S02]  /*3e420*/  IADD3 R12, R3.reuse, c[0x0][0x198], RZ ;  /* 0x00006600030c7a10 */ /* 0x040fe40007ffe0ff */
[----:B0-----:R-:W-:-:S04]  /*3e430*/  LEA R4, P6, R3, R0, 0x1 ;  /* 0x0000000003047211 */ /* 0x001fc800078c08ff */
[----:B------:R-:W-:Y:S01]  /*3e440*/  LEA.HI.X.SX32 R5, R3, R2, 0x1, P6 ;  /* 0x0000000203057211 */ /* 0x000fe200030f0eff */
[----:B------:R0:W-:Y:S01]  /*3e450*/  @P1 STG.E.U16 [R8.64], R13 ;  /* 0x0000000d08001986 */ /* 0x0001e2000c101506 */
[C---:B------:R-:W-:Y:S02]  /*3e460*/  IADD3 R3, R12.reuse, c[0x0][0x198], RZ ;  /* 0x000066000c037a10 */ /* 0x040fe40007ffe0ff */
[C---:B0-----:R-:W-:Y:S01]  /*3e470*/  LEA R8, P6, R12.reuse, R0, 0x1 ;  /* 0x000000000c087211 */ /* 0x041fe200078c08ff */
[----:B----4-:R0:W-:Y:S03]  /*3e480*/  @P5 STG.E.U16 [R4.64], R20 ;  /* 0x0000001404005986 */ /* 0x0101e6000c101506 */
[----:B------:R-:W-:Y:S02]  /*3e490*/  LEA.HI.X.SX32 R9, R12, R2, 0x1, P6 ;  /* 0x000000020c097211 */ /* 0x000fe400030f0eff */
[----:B0-----:R-:W-:-:S02]  /*3e4a0*/  IADD3 R4, R29, 0xd7, RZ ;  /* 0x000000d71d047810 */ /* 0x001fc40007ffe0ff */
[----:B------:R-:W-:Y:S02]  /*3e4b0*/  PRMT R5, R20, 0x7632, R5 ;  /* 0x0000763214057816 */ /* 0x000fe40000000005 */
[----:B------:R-:W-:Y:S01]  /*3e4c0*/  ISETP.LT.AND P5, PT, R4, c[0x0][0x17c], !P0 ;  /* 0x00005f0004007a0c */ /* 0x000fe200047a1270 */
[----:B------:R-:W3:Y:S01]  /*3e4d0*/  LDL.LU R20, [R1+0x4c] ;  /* 0x00004c0001147983 */ /* 0x000ee20000300800 */
[----:B------:R-:W-:-:S03]  /*3e4e0*/  LEA R4, P6, R3, R0, 0x1 ;  /* 0x0000000003047211 */ /* 0x000fc600078c08ff */
[----:B------:R0:W-:Y:S02]  /*3e4f0*/  @P4 STG.E.U16 [R8.64], R5 ;  /* 0x0000000508004986 */ /* 0x0001e4000c101506 */
[----:B0-----:R-:W-:-:S05]  /*3e500*/  LEA.HI.X.SX32 R5, R3, R2, 0x1, P6 ;  /* 0x0000000203057211 */ /* 0x001fca00030f0eff */
[----:B--2---:R0:W-:Y:S01]  /*3e510*/  @P3 STG.E.U16 [R4.64], R28 ;  /* 0x0000001c04003986 */ /* 0x0041e2000c101506 */
[----:B------:R-:W-:-:S03]  /*3e520*/  PRMT R13, R28, 0x7632, R13 ;  /* 0x000076321c0d7816 */ /* 0x000fc6000000000d */
[----:B0-----:R-:W2:Y:S01]  /*3e530*/  LDL.LU R28, [R1+0x5c] ;  /* 0x00005c00011c7983 */ /* 0x001ea20000300800 */
[----:B------:R-:W-:Y:S02]  /*3e540*/  IADD3 R9, R3, c[0x0][0x198], RZ ;  /* 0x0000660003097a10 */ /* 0x000fe40007ffe0ff */
[C---:B------:R-:W-:Y:S01]  /*3e550*/  IADD3 R16, R29.reuse, 0xd6, RZ ;  /* 0x000000d61d107810 */ /* 0x040fe20007ffe0ff */
[----:B------:R-:W4:Y:S01]  /*3e560*/  LDL.LU R27, [R1+0x2c] ;  /* 0x00002c00011b7983 */ /* 0x000f220000300800 */
[----:B------:R-:W-:Y:S02]  /*3e570*/  IADD3 R12, R29, 0xd8, RZ ;  /* 0x000000d81d0c7810 */ /* 0x000fe40007ffe0ff */
[C---:B------:R-:W-:Y:S02]  /*3e580*/  LEA R8, P6, R9.reuse, R0, 0x1 ;  /* 0x0000000009087211 */ /* 0x040fe400078c08ff */
[----:B------:R-:W-:Y:S02]  /*3e590*/  ISETP.LT.AND P1, PT, R16, c[0x0][0x17c], !P0 ;  /* 0x00005f0010007a0c */ /* 0x000fe40004721270 */
[----:B------:R-:W-:-:S02]  /*3e5a0*/  IADD3 R3, R9, c[0x0][0x198], RZ ;  /* 0x0000660009037a10 */ /* 0x000fc40007ffe0ff */
[----:B------:R-:W-:Y:S02]  /*3e5b0*/  ISETP.LT.AND P4, PT, R12, c[0x0][0x17c], !P0 ;  /* 0x00005f000c007a0c */ /* 0x000fe40004781270 */
[----:B------:R-:W-:Y:S02]  /*3e5c0*/  IADD3 R12, R29, 0xd9, RZ ;  /* 0x000000d91d0c7810 */ /* 0x000fe40007ffe0ff */
[----:B------:R-:W-:Y:S02]  /*3e5d0*/  LEA.HI.X.SX32 R9, R9, R2, 0x1, P6 ;  /* 0x0000000209097211 */ /* 0x000fe400030f0eff */
[C---:B------:R-:W-:Y:S02]  /*3e5e0*/  LEA R4, P6, R3.reuse, R0, 0x1 ;  /* 0x0000000003047211 */ /* 0x040fe400078c08ff */
[----:B------:R-:W-:Y:S02]  /*3e5f0*/  ISETP.LT.AND P3, PT, R12, c[0x0][0x17c], !P0 ;  /* 0x00005f000c007a0c */ /* 0x000fe40004761270 */
[----:B------:R-:W-:-:S02]  /*3e600*/  IADD3 R12, R3, c[0x0][0x198], RZ ;  /* 0x00006600030c7a10 */ /* 0x000fc40007ffe0ff */
[----:B------:R-:W-:Y:S01]  /*3e610*/  LEA.HI.X.SX32 R5, R3, R2, 0x1, P6 ;  /* 0x0000000203057211 */ /* 0x000fe200030f0eff */
        /* <DEDUP_REMOVED lines=11> */
[C---:B------:R-:W-:Y:S02]  /*3e6d0*/  LEA.HI.X.SX32 R5, R3.reuse, R2, 0x1, P6 ;  /* 0x0000000203057211 */ /* 0x040fe400030f0eff */
[----:B------:R-:W-:Y:S02]  /*3e6e0*/  ISETP.LT.AND P2, PT, R16, c[0x0][0x17c], !P0 ;  /* 0x00005f0010007a0c */ /* 0x000fe40004741270 */
[----:B0-----:R-:W-:Y:S02]  /*3e6f0*/  IADD3 R6, R3, c[0x0][0x198], RZ ;  /* 0x0000660003067a10 */ /* 0x001fe40007ffe0ff */
[----:B------:R-:W-:Y:S02]  /*3e700*/  IADD3 R9, R29, 0xdd, RZ ;  /* 0x000000dd1d097810 */ /* 0x000fe40007ffe0ff */
[C---:B------:R-:W-:Y:S01]  /*3e710*/  LEA R8, P6, R6.reuse, R0, 0x1 ;  /* 0x0000000006087211 */ /* 0x040fe200078c08ff */
[----:B------:R0:W-:Y:S01]  /*3e720*/  @P4 STG.E.U16 [R4.64], R10 ;  /* 0x0000000a04004986 */ /* 0x0001e2000c101506 */
[----:B------:R-:W-:-:S02]  /*3e730*/  IADD3 R3, R6, c[0x0][0x198], RZ ;  /* 0x0000660006037a10 */ /* 0x000fc40007ffe0ff */
[----:B------:R-:W-:Y:S02]  /*3e740*/  ISETP.LT.AND P4, PT, R9, c[0x0][0x17c], !P0 ;  /* 0x00005f0009007a0c */ /* 0x000fe40004781270 */
[----:B------:R-:W-:Y:S02]  /*3e750*/  LEA.HI.X.SX32 R9, R6, R2, 0x1, P6 ;  /* 0x0000000206097211 */ /* 0x000fe400030f0eff */
[C---:B------:R-:W-:Y:S02]  /*3e760*/  IADD3 R6, R3.reuse, c[0x0][0x198], RZ ;  /* 0x0000660003067a10 */ /* 0x040fe40007ffe0ff */
[----:B0-----:R-:W-:Y:S02]  /*3e770*/  LEA R4, P6, R3, R0, 0x1 ;  /* 0x0000000003047211 */ /* 0x001fe400078c08ff */
[----:B------:R-:W-:Y:S02]  /*3e780*/  PRMT R10, R10, 0x7632, R10 ;  /* 0x000076320a0a7816 */ /* 0x000fe4000000000a */
[----:B------:R-:W-:-:S02]  /*3e790*/  IADD3 R12, R29, 0xdc, RZ ;  /* 0x000000dc1d0c7810 */ /* 0x000fc40007ffe0ff */
[----:B------:R-:W-:Y:S01]  /*3e7a0*/  LEA.HI.X.SX32 R5, R3, R2, 0x1, P6 ;  /* 0x0000000203057211 */ /* 0x000fe200030f0eff */
[----:B------:R0:W-:Y:S01]  /*3e7b0*/  @P3 STG.E.U16 [R8.64], R10 ;  /* 0x0000000a08003986 */ /* 0x0001e2000c101506 */
[----:B------:R-:W-:Y:S02]  /*3e7c0*/  ISETP.LT.AND P5, PT, R12, c[0x0][0x17c], !P0 ;  /* 0x00005f000c007a0c */ /* 0x000fe400047a1270 */
[C---:B------:R-:W-:Y:S01]  /*3e7d0*/  IADD3 R3, R6.reuse, c[0x0][0x198], RZ ;  /* 0x0000660006037a10 */ /* 0x040fe20007ffe0ff */
[----:B------:R1:W-:Y:S01]  /*3e7e0*/  @P2 STG.E.U16 [R4.64], R14 ;  /* 0x0000000e04002986 */ /* 0x0003e2000c101506 */
[----:B0-----:R-:W-:-:S04]  /*3e7f0*/  LEA R8, P6, R6, R0, 0x1 ;  /* 0x0000000006087211 */ /* 0x001fc800078c08ff */
[----:B------:R-:W-:Y:S02]  /*3e800*/  LEA.HI.X.SX32 R9, R6, R2, 0x1, P6 ;  /* 0x0000000206097211 */ /* 0x000fe400030f0eff */
[----:B-1----:R-:W-:Y:S02]  /*3e810*/  PRMT R5, R14, 0x7632, R5 ;  /* 0x000076320e057816 */ /* 0x002fe40000000005 */
[C---:B------:R-:W-:Y:S02]  /*3e820*/  LEA R4, P6, R3.reuse, R0, 0x1 ;  /* 0x0000000003047211 */ /* 0x040fe400078c08ff */
[----:B------:R-:W-:Y:S01]  /*3e830*/  IADD3 R13, R3, c[0x0][0x198], RZ ;  /* 0x00006600030d7a10 */ /* 0x000fe20007ffe0ff */
[----:B------:R0:W-:Y:S01]  /*3e840*/  @P1 STG.E.U16 [R8.64], R5 ;  /* 0x0000000508001986 */ /* 0x0001e2000c101506 */
[----:B------:R-:W-:-:S04]  /*3e850*/  IADD3 R12, R29, 0xde, RZ ;  /* 0x000000de1d0c7810 */ /* 0x000fc80007ffe0ff */
[----:B------:R-:W-:Y:S02]  /*3e860*/  ISETP.LT.AND P3, PT, R12, c[0x0][0x17c], !P0 ;  /* 0x00005f000c007a0c */ /* 0x000fe40004761270 */
[----:B------:R-:W-:Y:S02]  /*3e870*/  IADD3 R12, R29, 0xdf, RZ ;  /* 0x000000df1d0c7810 */ /* 0x000fe40007ffe0ff */
[----:B0-----:R-:W-:Y:S02]  /*3e880*/  LEA.HI.X.SX32 R5, R3, R2, 0x1, P6 ;  /* 0x0000000203057211 */ /* 0x001fe400030f0eff */
[C---:B------:R-:W-:Y:S02]  /*3e890*/  LEA R8, P6, R13.reuse, R0, 0x1 ;  /* 0x000000000d087211 */ /* 0x040fe400078c08ff */
[C---:B------:R-:W-:Y:S01]  /*3e8a0*/  IADD3 R3, R13.reuse, c[0x0][0x198], RZ ;  /* 0x000066000d037a10 */ /* 0x040fe20007ffe0ff */
[----:B------:R0:W-:Y:S01]  /*3e8b0*/  @P5 STG.E.U16 [R4.64], R18 ;  /* 0x0000001204005986 */ /* 0x0001e2000c101506 */
[----:B------:R-:W-:-:S02]  /*3e8c0*/  LEA.HI.X.SX32 R9, R13, R2, 0x1, P6 ;  /* 0x000000020d097211 */ /* 0x000fc400030f0eff */
[----:B------:R-:W-:Y:S02]  /*3e8d0*/  PRMT R10, R18, 0x7632, R10 ;  /* 0x00007632120a7816 */ /* 0x000fe4000000000a */
[----:B------:R-:W-:Y:S02]  /*3e8e0*/  ISETP.LT.AND P2, PT, R12, c[0x0][0x17c], !P0 ;  /* 0x00005f000c007a0c */ /* 0x000fe40004741270 */
[C---:B------:R-:W-:Y:S02]  /*3e8f0*/  IADD3 R13, R3.reuse, c[0x0][0x198], RZ ;  /* 0x00006600030d7a10 */ /* 0x040fe40007ffe0ff */
[----:B0-----:R-:W-:Y:S01]  /*3e900*/  LEA R4, P6, R3, R0, 0x1 ;  /* 0x0000000003047211 */ /* 0x001fe200078c08ff */
[----:B------:R0:W-:Y:S01]  /*3e910*/  @P4 STG.E.U16 [R8.64], R10 ;  /* 0x0000000a08004986 */ /* 0x0001e2000c101506 */
[----:B------:R-:W-:Y:S02]  /*3e920*/  IADD3 R6, R29, 0xe0, RZ ;  /* 0x000000e01d067810 */ /* 0x000fe40007ffe0ff */
[----:B------:R-:W-:-:S02]  /*3e930*/  LEA.HI.X.SX32 R5, R3, R2, 0x1, P6 ;  /* 0x0000000203057211 */ /* 0x000fc400030f0eff */
[----:B------:R-:W-:Y:S02]  /*3e940*/  ISETP.LT.AND P1, PT, R6, c[0x0][0x17c], !P0 ;  /* 0x00005f0006007a0c */ /* 0x000fe40004721270 */
[----:B------:R-:W-:Y:S01]  /*3e950*/  IADD3 R3, R13, c[0x0][0x198], RZ ;  /* 0x000066000d037a10 */ /* 0x000fe20007ffe0ff */
[----:B------:R1:W-:Y:S01]  /*3e960*/  @P3 STG.E.U16 [R4.64], R22 ;  /* 0x0000001604003986 */ /* 0x0003e2000c101506 */
[----:B------:R-:W-:Y:S02]  /*3e970*/  IADD3 R6, R29, 0xe1, RZ ;  /* 0x000000e11d067810 */ /* 0x000fe40007ffe0ff */
[----:B0-----:R-:W-:-:S04]  /*3e980*/  LEA R8, P6, R13, R0, 0x1 ;  /* 0x000000000d087211 */ /* 0x001fc800078c08ff */
[----:B------:R-:W-:Y:S02]  /*3e990*/  LEA.HI.X.SX32 R9, R13, R2, 0x1, P6 ;  /* 0x000000020d097211 */ /* 0x000fe400030f0eff */
[----:B-1----:R-:W-:Y:S02]  /*3e9a0*/  PRMT R5, R22, 0x7632, R5 ;  /* 0x0000763216057816 */ /* 0x002fe40000000005 */
[C---:B------:R-:W-:Y:S02]  /*3e9b0*/  LEA R4, P6, R3.reuse, R0, 0x1 ;  /* 0x0000000003047211 */ /* 0x040fe400078c08ff */
[----:B------:R-:W-:Y:S02]  /*3e9c0*/  ISETP.LT.AND P5, PT, R6, c[0x0][0x17c], !P0 ;  /* 0x00005f0006007a0c */ /* 0x000fe400047a1270 */
[----:B------:R-:W-:Y:S01]  /*3e9d0*/  IADD3 R17, R3, c[0x0][0x198], RZ ;  /* 0x0000660003117a10 */ /* 0x000fe20007ffe0ff */
[----:B------:R0:W-:Y:S01]  /*3e9e0*/  @P2 STG.E.U16 [R8.64], R5 ;  /* 0x0000000508002986 */ /* 0x0001e2000c101506 */
[----:B------:R-:W-:-:S02]  /*3e9f0*/  IADD3 R6, R29, 0xe2, RZ ;  /* 0x000000e21d067810 */ /* 0x000fc40007ffe0ff */
[----:B------:R-:W-:Y:S02]  /*3ea00*/  IADD3 R13, R17, c[0x0][0x198], RZ ;  /* 0x00006600110d7a10 */ /* 0x000fe40007ffe0ff */
[----:B------:R-:W-:Y:S02]  /*3ea10*/  ISETP.LT.AND P4, PT, R6, c[0x0][0x17c], !P0 ;  /* 0x00005f0006007a0c */ /* 0x000fe40004781270 */
[----:B0-----:R-:W-:Y:S02]  /*3ea20*/  LEA.HI.X.SX32 R5, R3, R2, 0x1, P6 ;  /* 0x0000000203057211 */ /* 0x001fe400030f0eff */
[C---:B------:R-:W-:Y:S02]  /*3ea30*/  LEA R8, P6, R17.reuse, R0, 0x1 ;  /* 0x0000000011087211 */ /* 0x040fe400078c08ff */
[----:B---3--:R-:W-:Y:S01]  /*3ea40*/  PRMT R3, R20, 0x7632, R3 ;  /* 0x0000763214037816 */ /* 0x008fe20000000003 */
[----:B------:R0:W-:Y:S01]  /*3ea50*/  @P1 STG.E.U16 [R4.64], R20 ;  /* 0x0000001404001986 */ /* 0x0001e2000c101506 */
[----:B------:R-:W-:-:S03]  /*3ea60*/  LEA.HI.X.SX32 R9, R17, R2, 0x1, P6 ;  /* 0x0000000211097211 */ /* 0x000fc600030f0eff */
[----:B0-----:R-:W3:Y:S01]  /*3ea70*/  LDL.LU R20, [R1+0x7c] ;  /* 0x00007c0001147983 */ /* 0x001ee20000300800 */
[----:B------:R-:W-:-:S04]  /*3ea80*/  LEA R4, P6, R13, R0, 0x1 ;  /* 0x000000000d047211 */ /* 0x000fc800078c08ff */
[----:B------:R-:W-:Y:S01]  /*3ea90*/  LEA.HI.X.SX32 R5, R13, R2, 0x1, P6 ;  /* 0x000000020d057211 */ /* 0x000fe200030f0eff */
[----:B------:R-:W-:Y:S01]  /*3eaa0*/  @P5 STG.E.U16 [R8.64], R3 ;  /* 0x0000000308005986 */ /* 0x000fe2000c101506 */
[----:B--2---:R-:W-:-:S03]  /*3eab0*/  PRMT R10, R28, 0x7632, R10 ;  /* 0x000076321c0a7816 */ /* 0x004fc6000000000a */
[----:B------:R0:W-:Y:S04]  /*3eac0*/  @P4 STG.E.U16 [R4.64], R28 ;  /* 0x0000001c04004986 */ /* 0x0001e8000c101506 */
[----:B0-----:R-:W2:Y:S01]  /*3ead0*/  LDL.LU R28, [R1+0xac] ;  /* 0x0000ac00011c7983 */ /* 0x001ea20000300800 */
        /* <DEDUP_REMOVED lines=11> */
[C---:B------:R-:W-:Y:S02]  /*3eb90*/  LEA R4, P6, R13.reuse, R0, 0x1 ;  /* 0x000000000d047211 */ /* 0x040fe400078c08ff */
[----:B------:R-:W-:Y:S01]  /*3eba0*/  IADD3 R17, R13, c[0x0][0x198], RZ ;  /* 0x000066000d117a10 */ /* 0x000fe20007ffe0ff */
[----:B------:R0:W-:Y:S01]  /*3ebb0*/  @P3 STG.E.U16 [R8.64], R10 ;  /* 0x0000000a08003986 */ /* 0x0001e2000c101506 */
[----:B------:R-:W-:-:S02]  /*3ebc0*/  ISETP.LT.AND P5, PT, R6, c[0x0][0x17c], !P0 ;  /* 0x00005f0006007a0c */ /* 0x000fc400047a1270 */
[----:B------:R-:W-:Y:S02]  /*3ebd0*/  IADD3 R6, R29, 0xe7, RZ ;  /* 0x000000e71d067810 */ /* 0x000fe40007ffe0ff */
[----:B------:R-:W-:Y:S02]  /*3ebe0*/  LEA.HI.X.SX32 R5, R13, R2, 0x1, P6 ;  /* 0x000000020d057211 */ /* 0x000fe400030f0eff */
[C---:B------:R-:W-:Y:S02]  /*3ebf0*/  IADD3 R13, R17.reuse, c[0x0][0x198], RZ ;  /* 0x00006600110d7a10 */ /* 0x040fe40007ffe0ff */
[----:B------:R-:W-:Y:S02]  /*3ec00*/  ISETP.LT.AND P4, PT, R6, c[0x0][0x17c], !P0 ;  /* 0x00005f0006007a0c */ /* 0x000fe40004781270 */
[----:B0-----:R-:W-:Y:S01]  /*3ec10*/  LEA R8, P6, R17, R0, 0x1 ;  /* 0x0000000011087211 */ /* 0x001fe200078c08ff */
[----:B----4-:R0:W-:Y:S01]  /*3ec20*/  @P2 STG.E.U16 [R4.64], R27 ;  /* 0x0000001b04002986 */ /* 0x0101e2000c101506 */
[----:B------:R-:W-:-:S02]  /*3ec30*/  PRMT R6, R27, 0x7632, R6 ;  /* 0x000076321b067816 */ /* 0x000fc40000000006 */
[----:B------:R-:W-:Y:S02]  /*3ec40*/  LEA.HI.X.SX32 R9, R17, R2, 0x1, P6 ;  /* 0x0000000211097211 */ /* 0x000fe400030f0eff */
[----:B------:R-:W-:Y:S02]  /*3ec50*/  IADD3 R17, R13, c[0x0][0x198], RZ ;  /* 0x000066000d117a10 */ /* 0x000fe40007ffe0ff */
[----:B------:R-:W-:Y:S01]  /*3ec60*/  IADD3 R3, R29, 0xe8, RZ ;  /* 0x000000e81d037810 */ /* 0x000fe20007ffe0ff */
[----:B------:R1:W-:Y:S04]  /*3ec70*/  @P1 STG.E.U16 [R8.64], R6 ;  /* 0x0000000608001986 */ /* 0x0003e8000c101506 */
[----:B0-----:R-:W4:Y:S01]  /*3ec80*/  LDL.LU R27, [R1+0x9c] ;  /* 0x00009c00011b7983 */ /* 0x001f220000300800 */
[----:B------:R-:W-:-:S02]  /*3ec90*/  LEA R4, P6, R13, R0, 0x1 ;  /* 0x000000000d047211 */ /* 0x000fc400078c08ff */
[----:B------:R-:W-:Y:S02]  /*3eca0*/  ISETP.LT.AND P3, PT, R3, c[0x0][0x17c], !P0 ;  /* 0x00005f0003007a0c */ /* 0x000fe40004761270 */
[----:B------:R-:W-:Y:S02]  /*3ecb0*/  LEA.HI.X.SX32 R5, R13, R2, 0x1, P6 ;  /* 0x000000020d057211 */ /* 0x000fe400030f0eff */
[C---:B------:R-:W-:Y:S02]  /*3ecc0*/  IADD3 R13, R17.reuse, c[0x0][0x198], RZ ;  /* 0x00006600110d7a10 */ /* 0x040fe40007ffe0ff */
[----:B-1----:R-:W-:-:S04]  /*3ecd0*/  LEA R8, P6, R17, R0, 0x1 ;  /* 0x0000000011087211 */ /* 0x002fc800078c08ff */
[----:B------:R-:W-:Y:S01]  /*3ece0*/  LEA.HI.X.SX32 R9, R17, R2, 0x1, P6 ;  /* 0x0000000211097211 */ /* 0x000fe200030f0eff */
[----:B---3--:R0:W-:Y:S01]  /*3ecf0*/  @P5 STG.E.U16 [R4.64], R20 ;  /* 0x0000001404005986 */ /* 0x0081e2000c101506 */
[----:B------:R-:W-:Y:S02]  /*3ed00*/  PRMT R10, R20, 0x7632, R10 ;  /* 0x00007632140a7816 */ /* 0x000fe4000000000a */
[C---:B0-----:R-:W-:Y:S01]  /*3ed10*/  LEA R4, P6, R13.reuse, R0, 0x1 ;  /* 0x000000000d047211 */ /* 0x041fe200078c08ff */
[----:B------:R-:W3:Y:S03]  /*3ed20*/  LDL.LU R20, [R1+0x8c] ;  /* 0x00008c0001147983 */ /* 0x000ee60000300800 */
[----:B------:R-:W-:Y:S01]  /*3ed30*/  LEA.HI.X.SX32 R5, R13, R2, 0x1, P6 ;  /* 0x000000020d057211 */ /* 0x000fe200030f0eff */
[----:B------:R-:W-:Y:S01]  /*3ed40*/  @P4 STG.E.U16 [R8.64], R10 ;  /* 0x0000000a08004986 */ /* 0x000fe2000c101506 */
[----:B--2---:R-:W-:-:S03]  /*3ed50*/  PRMT R6, R28, 0x7632, R6 ;  /* 0x000076321c067816 */ /* 0x004fc60000000006 */
[----:B------:R0:W-:Y:S04]  /*3ed60*/  @P3 STG.E.U16 [R4.64], R28 ;  /* 0x0000001c04003986 */ /* 0x0001e8000c101506 */
[----:B0-----:R-:W2:Y:S01]  /*3ed70*/  LDL.LU R28, [R1+0xc] ;  /* 0x00000c00011c7983 */ /* 0x001ea20000300800 */
[----:B------:R-:W-:Y:S02]  /*3ed80*/  IADD3 R3, R29, 0xe9, RZ ;  /* 0x000000e91d037810 */ /* 0x000fe40007ffe0ff */
[----:B------:R-:W-:Y:S01]  /*3ed90*/  IADD3 R17, R13, c[0x0][0x198], RZ ;  /* 0x000066000d117a10 */ /* 0x000fe20007ffe0ff */
[----:B------:R-:W2:Y:S01]  /*3eda0*/  LDL.LU R26, [R1+0x6c] ;  /* 0x00006c00011a7983 */ /* 0x000ea20000300800 */
[----:B------:R-:W-:Y:S02]  /*3edb0*/  ISETP.LT.AND P2, PT, R3, c[0x0][0x17c], !P0 ;  /* 0x00005f0003007a0c */ /* 0x000fe40004741270 */
[----:B------:R-:W-:-:S02]  /*3edc0*/  IADD3 R3, R29, 0xea, RZ ;  /* 0x000000ea1d037810 */ /* 0x000fc40007ffe0ff */
[----:B------:R-:W-:Y:S02]  /*3edd0*/  LEA R8, P6, R17, R0, 0x1 ;  /* 0x0000000011087211 */ /* 0x000fe400078c08ff */
[----:B------:R-:W-:Y:S02]  /*3ede0*/  ISETP.LT.AND P1, PT, R3, c[0x0][0x17c], !P0 ;  /* 0x00005f0003007a0c */ /* 0x000fe40004721270 */
[----:B------:R-:W-:Y:S02]  /*3edf0*/  IADD3 R13, R17, c[0x0][0x198], RZ ;  /* 0x00006600110d7a10 */ /* 0x000fe40007ffe0ff */
[----:B------:R-:W-:Y:S02]  /*3ee00*/  IADD3 R3, R29, 0xeb, RZ ;  /* 0x000000eb1d037810 */ /* 0x000fe40007ffe0ff */
[----:B------:R-:W-:Y:S02]  /*3ee10*/  LEA.HI.X.SX32 R9, R17, R2, 0x1, P6 ;  /* 0x0000000211097211 */ /* 0x000fe400030f0eff */
[----:B------:R-:W-:-:S02]  /*3ee20*/  LEA R4, P6, R13, R0, 0x1 ;  /* 0x000000000d047211 */ /* 0x000fc400078c08ff */
[----:B------:R-:W-:Y:S02]  /*3ee30*/  ISETP.LT.AND P5, PT, R3, c[0x0][0x17c], !P0 ;  /* 0x00005f0003007a0c */ /* 0x000fe400047a1270 */
[----:B------:R-:W-:Y:S02]  /*3ee40*/  IADD3 R17, R13, c[0x0][0x198], RZ ;  /* 0x000066000d117a10 */ /* 0x000fe40007ffe0ff */
[----:B------:R-:W-:Y:S01]  /*3ee50*/  IADD3 R3, R29, 0xec, RZ ;  /* 0x000000ec1d037810 */ /* 0x000fe20007ffe0ff */
[----:B------:R0:W-:Y:S01]  /*3ee60*/  @P2 STG.E.U16 [R8.64], R6 ;  /* 0x0000000608002986 */ /* 0x0001e2000c101506 */
[----:B------:R-:W-:Y:S02]  /*3ee70*/  LEA.HI.X.SX32 R5, R13, R2, 0x1, P6 ;  /* 0x000000020d057211 */ /* 0x000fe400030f0eff */
[----:B------:R-:W-:Y:S02]  /*3ee80*/  ISETP.LT.AND P4, PT, R3, c[0x0][0x17c], !P0 ;  /* 0x00005f0003007a0c */ /* 0x000fe40004781270 */
[----:B------:R-:W-:-:S02]  /*3ee90*/  IADD3 R13, R17, c[0x0][0x198], RZ ;  /* 0x00006600110d7a10 */ /* 0x000fc40007ffe0ff */
[----:B------:R-:W-:Y:S02]  /*3eea0*/  IADD3 R3, R29, 0xed, RZ ;  /* 0x000000ed1d037810 */ /* 0x000fe40007ffe0ff */
[----:B0-----:R-:W-:Y:S02]  /*3eeb0*/  LEA R8, P6, R17, R0, 0x1 ;  /* 0x0000000011087211 */ /* 0x001fe400078c08ff */
[----:B----4-:R-:W-:Y:S01]  /*3eec0*/  PRMT R10, R27, 0x7632, R10 ;  /* 0x000076321b0a7816 */ /* 0x010fe2000000000a */
[----:B------:R0:W-:Y:S01]  /*3eed0*/  @P1 STG.E.U16 [R4.64], R27 ;  /* 0x0000001b04001986 */ /* 0x0001e2000c101506 */
[----:B------:R-:W-:Y:S02]  /*3eee0*/  LEA.HI.X.SX32 R9, R17, R2, 0x1, P6 ;  /* 0x0000000211097211 */ /* 0x000fe400030f0eff */
[----:B------:R-:W-:Y:S02]  /*3eef0*/  ISETP.LT.AND P3, PT, R3, c[0x0][0x17c], !P0 ;  /* 0x00005f0003007a0c */ /* 0x000fe40004761270 */
[----:B------:R-:W-:-:S02]  /*3ef00*/  IADD3 R17, R13, c[0x0][0x198], RZ ;  /* 0x000066000d117a10 */ /* 0x000fc40007ffe0ff */
[----:B------:R-:W-:Y:S01]  /*3ef10*/  IADD3 R3, R29, 0xee, RZ ;  /* 0x000000ee1d037810 */ /* 0x000fe20007ffe0ff */
[----:B------:R1:W-:Y:S01]  /*3ef20*/  @P5 STG.E.U16 [R8.64], R10 ;  /* 0x0000000a08005986 */ /* 0x0003e2000c101506 */
[----:B0-----:R-:W-:-:S03]  /*3ef30*/  LEA R4, P6, R13, R0, 0x1 ;  /* 0x000000000d047211 */ /* 0x001fc600078c08ff */
[----:B------:R-:W4:Y:S01]  /*3ef40*/  LDL.LU R27, [R1+0x3c] ;  /* 0x00003c00011b7983 */ /* 0x000f220000300800 */
[----:B------:R-:W-:Y:S02]  /*3ef50*/  ISETP.LT.AND P2, PT, R3, c[0x0][0x17c], !P0 ;  /* 0x00005f0003007a0c */ /* 0x000fe40004741270 */
[----:B------:R-:W-:Y:S02]  /*3ef60*/  LEA.HI.X.SX32 R5, R13, R2, 0x1, P6 ;  /* 0x000000020d057211 */ /* 0x000fe400030f0eff */
[C---:B------:R-:W-:Y:S02]  /*3ef70*/  IADD3 R13, R17.reuse, c[0x0][0x198], RZ ;  /* 0x00006600110d7a10 */ /* 0x040fe40007ffe0ff */
[----:B-1----:R-:W-:-:S04]  /*3ef80*/  LEA R8, P6, R17, R0, 0x1 ;  /* 0x0000000011087211 */ /* 0x002fc800078c08ff */
[----:B------:R-:W-:Y:S02]  /*3ef90*/  LEA.HI.X.SX32 R9, R17, R2, 0x1, P6 ;  /* 0x0000000211097211 */ /* 0x000fe400030f0eff */
[C---:B------:R-:W-:Y:S02]  /*3efa0*/  LEA R12, P6, R13.reuse, R0, 0x1 ;  /* 0x000000000d0c7211 */ /* 0x040fe400078c08ff */
[C---:B------:R-:W-:Y:S02]  /*3efb0*/  IADD3 R17, R13.reuse, c[0x0][0x198], RZ ;  /* 0x000066000d117a10 */ /* 0x040fe40007ffe0ff */
[----:B------:R-:W-:Y:S02]  /*3efc0*/  LEA.HI.X.SX32 R13, R13, R2, 0x1, P6 ;  /* 0x000000020d0d7211 */ /* 0x000fe400030f0eff */
[----:B---3--:R-:W-:Y:S01]  /*3efd0*/  PRMT R6, R20, 0x7632, R6 ;  /* 0x0000763214067816 */ /* 0x008fe20000000006 */
[----:B------:R-:W-:Y:S04]  /*3efe0*/  @P4 STG.E.U16 [R4.64], R20 ;  /* 0x0000001404004986 */ /* 0x000fe8000c101506 */
[----:B------:R-:W-:Y:S01]  /*3eff0*/  @P3 STG.E.U16 [R8.64], R6 ;  /* 0x0000000608003986 */ /* 0x000fe2000c101506 */
[----:B--2---:R-:W-:-:S03]  /*3f000*/  PRMT R10, R28, 0x7632, R10 ;  /* 0x000076321c0a7816 */ /* 0x004fc6000000000a */
[----:B------:R0:W-:Y:S04]  /*3f010*/  @P2 STG.E.U16 [R12.64], R28 ;  /* 0x0000001c0c002986 */ /* 0x0001e8000c101506 */
[----:B0-----:R-:W2:Y:S01]  /*3f020*/  LDL.LU R28, [R1+0x1c] ;  /* 0x00001c00011c7983 */ /* 0x001ea20000300800 */
[----:B------:R-:W-:-:S04]  /*3f030*/  IADD3 R3, R29, 0xef, RZ ;  /* 0x000000ef1d037810 */ /* 0x000fc80007ffe0ff */
[----:B------:R-:W-:Y:S02]  /*3f040*/  ISETP.LT.AND P1, PT, R3, c[0x0][0x17c], !P0 ;  /* 0x00005f0003007a0c */ /* 0x000fe40004721270 */
[----:B------:R-:W-:-:S04]  /*3f050*/  IADD3 R3, R29, 0xf0, RZ ;  /* 0x000000f01d037810 */ /* 0x000fc80007ffe0ff */
[----:B------:R-:W-:Y:S02]  /*3f060*/  ISETP.LT.AND P5, PT, R3, c[0x0][0x17c], !P0 ;  /* 0x00005f0003007a0c */ /* 0x000fe400047a1270 */
[----:B------:R-:W-:Y:S02]  /*3f070*/  IADD3 R3, R29, 0xf1, RZ ;  /* 0x000000f11d037810 */ /* 0x000fe40007ffe0ff */
[----:B------:R-:W-:Y:S02]  /*3f080*/  LEA R16, P6, R17, R0, 0x1 ;  /* 0x0000000011107211 */ /* 0x000fe400078c08ff */
[----:B------:R-:W-:Y:S02]  /*3f090*/  ISETP.LT.AND P4, PT, R3, c[0x0][0x17c], !P0 ;  /* 0x00005f0003007a0c */ /* 0x000fe40004781270 */
[----:B------:R-:W-:Y:S02]  /*3f0a0*/  IADD3 R3, R29, 0xf2, RZ ;  /* 0x000000f21d037810 */ /* 0x000fe40007ffe0ff */
[----:B------:R-:W-:-:S02]  /*3f0b0*/  IADD3 R5, R17, c[0x0][0x198], RZ ;  /* 0x0000660011057a10 */ /* 0x000fc40007ffe0ff */
[----:B------:R-:W-:Y:S02]  /*3f0c0*/  ISETP.LT.AND P3, PT, R3, c[0x0][0x17c], !P0 ;  /* 0x00005f0003007a0c */ /* 0x000fe40004761270 */
[----:B------:R-:W-:Y:S02]  /*3f0d0*/  IADD3 R3, R29, 0xf3, RZ ;  /* 0x000000f31d037810 */ /* 0x000fe40007ffe0ff */
[----:B------:R-:W-:Y:S02]  /*3f0e0*/  LEA.HI.X.SX32 R17, R17, R2, 0x1, P6 ;  /* 0x0000000211117211 */ /* 0x000fe400030f0eff */
[C---:B------:R-:W-:Y:S02]  /*3f0f0*/  LEA R20, P6, R5.reuse, R0, 0x1 ;  /* 0x0000000005147211 */ /* 0x040fe400078c08ff */
[----:B------:R-:W-:Y:S02]  /*3f100*/  IADD3 R9, R5, c[0x0][0x198], RZ ;  /* 0x0000660005097a10 */ /* 0x000fe40007ffe0ff */
[----:B------:R-:W-:-:S02]  /*3f110*/  ISETP.LT.AND P2, PT, R3, c[0x0][0x17c], !P0 ;  /* 0x00005f0003007a0c */ /* 0x000fc40004741270 */
[----:B------:R-:W-:Y:S02]  /*3f120*/  IADD3 R3, R29, 0xf4, RZ ;  /* 0x000000f41d037810 */ /* 0x000fe40007ffe0ff */
[----:B------:R-:W-:Y:S02]  /*3f130*/  LEA.HI.X.SX32 R21, R5, R2, 0x1, P6 ;  /* 0x0000000205157211 */ /* 0x000fe400030f0eff */
[C---:B------:R-:W-:Y:S01]  /*3f140*/  LEA R8, P6, R9.reuse, R0, 0x1 ;  /* 0x0000000009087211 */ /* 0x040fe200078c08ff */
[----:B------:R0:W-:Y:S01]  /*3f150*/  @P1 STG.E.U16 [R16.64], R10 ;  /* 0x0000000a10001986 */ /* 0x0001e2000c101506 */
[----:B------:R-:W-:Y:S02]  /*3f160*/  IADD3 R5, R9, c[0x0][0x198], RZ ;  /* 0x0000660009057a10 */ /* 0x000fe40007ffe0ff */
[----:B------:R-:W-:Y:S02]  /*3f170*/  ISETP.LT.AND P1, PT, R3, c[0x0][0x17c], !P0 ;  /* 0x00005f0003007a0c */ /* 0x000fe40004721270 */
[----:B------:R-:W-:-:S02]  /*3f180*/  IADD3 R3, R29, 0xf5, RZ ;  /* 0x000000f51d037810 */ /* 0x000fc40007ffe0ff */
[----:B------:R-:W-:Y:S02]  /*3f190*/  LEA.HI.X.SX32 R9, R9, R2, 0x1, P6 ;  /* 0x0000000209097211 */ /* 0x000fe400030f0eff */
[C---:B------:R-:W-:Y:S01]  /*3f1a0*/  LEA R12, P6, R5.reuse, R0, 0x1 ;  /* 0x00000000050c7211 */ /* 0x040fe200078c08ff */
[----:B------:R1:W-:Y:S01]  /*3f1b0*/  @P5 STG.E.U16 [R20.64], R26 ;  /* 0x0000001a14005986 */ /* 0x0003e2000c101506 */
[----:B------:R-:W-:Y:S02]  /*3f1c0*/  PRMT R6, R26, 0x7632, R6 ;  /* 0x000076321a067816 */ /* 0x000fe40000000006 */
[----:B0-----:R-:W-:Y:S02]  /*3f1d0*/  IADD3 R17, R5, c[0x0][0x198], RZ ;  /* 0x0000660005117a10 */ /* 0x001fe40007ffe0ff */
[----:B------:R-:W-:Y:S02]  /*3f1e0*/  ISETP.LT.AND P5, PT, R3, c[0x0][0x17c], !P0 ;  /* 0x00005f0003007a0c */ /* 0x000fe400047a1270 */
[----:B------:R-:W-:-:S02]  /*3f1f0*/  IADD3 R3, R29, 0xf6, RZ ;  /* 0x000000f61d037810 */ /* 0x000fc40007ffe0ff */
[----:B------:R-:W-:Y:S02]  /*3f200*/  LEA.HI.X.SX32 R13, R5, R2, 0x1, P6 ;  /* 0x00000002050d7211 */ /* 0x000fe400030f0eff */
[C---:B------:R-:W-:Y:S01]  /*3f210*/  LEA R4, P6, R17.reuse, R0, 0x1 ;  /* 0x0000000011047211 */ /* 0x040fe200078c08ff */
[----:B------:R0:W-:Y:S01]  /*3f220*/  @P4 STG.E.U16 [R8.64], R6 ;  /* 0x0000000608004986 */ /* 0x0001e2000c101506 */
[----:B-1----:R-:W-:Y:S02]  /*3f230*/  IADD3 R21, R17, c[0x0][0x198], RZ ;  /* 0x0000660011157a10 */ /* 0x002fe40007ffe0ff */
[----:B------:R-:W-:Y:S02]  /*3f240*/  ISETP.LT.AND P4, PT, R3, c[0x0][0x17c], !P0 ;  /* 0x00005f0003007a0c */ /* 0x000fe40004781270 */
[----:B------:R-:W-:Y:S02]  /*3f250*/  IADD3 R3, R29, 0xf7, RZ ;  /* 0x000000f71d037810 */ /* 0x000fe40007ffe0ff */
[----:B------:R-:W-:Y:S01]  /*3f260*/  LEA.HI.X.SX32 R5, R17, R2, 0x1, P6 ;  /* 0x0000000211057211 */ /* 0x000fe200030f0eff */
[----:B----4-:R1:W-:Y:S01]  /*3f270*/  @P3 STG.E.U16 [R12.64], R27 ;  /* 0x0000001b0c003986 */ /* 0x0103e2000c101506 */
[----:B------:R-:W-:-:S02]  /*3f280*/  IADD3 R17, R21, c[0x0][0x198], RZ ;  /* 0x0000660015117a10 */ /* 0x000fc40007ffe0ff */
[----:B0-----:R-:W-:Y:S02]  /*3f290*/  PRMT R9, R27, 0x7632, R9 ;  /* 0x000076321b097816 */ /* 0x001fe40000000009 */
[----:B------:R-:W-:Y:S02]  /*3f2a0*/  LEA R8, P6, R21, R0, 0x1 ;  /* 0x0000000015087211 */ /* 0x000fe400078c08ff */
[----:B------:R-:W-:Y:S01]  /*3f2b0*/  ISETP.LT.AND P3, PT, R3, c[0x0][0x17c], !P0 ;  /* 0x00005f0003007a0c */ /* 0x000fe20004761270 */
[----:B------:R0:W-:Y:S01]  /*3f2c0*/  @P2 STG.E.U16 [R4.64], R9 ;  /* 0x0000000904002986 */ /* 0x0001e2000c101506 */
[----:B------:R-:W-:Y:S02]  /*3f2d0*/  IADD3 R3, R29, 0xf8, RZ ;  /* 0x000000f81d037810 */ /* 0x000fe40007ffe0ff */
[----:B-1----:R-:W-:Y:S02]  /*3f2e0*/  IADD3 R13, R17, c[0x0][0x198], RZ ;  /* 0x00006600110d7a10 */ /* 0x002fe40007ffe0ff */
[----:B------:R-:W-:-:S02]  /*3f2f0*/  ISETP.LT.AND P2, PT, R3, c[0x0][0x17c], !P0 ;  /* 0x00005f0003007a0c */ /* 0x000fc40004741270 */
[----:B------:R-:W-:Y:S02]  /*3f300*/  IADD3 R3, R29, 0xf9, RZ ;  /* 0x000000f91d037810 */ /* 0x000fe40007ffe0ff */
[----:B0-----:R-:W-:Y:S02]  /*3f310*/  LEA.HI.X.SX32 R9, R21, R2, 0x1, P6 ;  /* 0x0000000215097211 */ /* 0x001fe400030f0eff */
[----:B------:R-:W-:-:S04]  /*3f320*/  LEA R16, P6, R17, R0, 0x1 ;  /* 0x0000000011107211 */ /* 0x000fc800078c08ff */
[----:B------:R-:W-:Y:S02]  /*3f330*/  LEA.HI.X.SX32 R17, R17, R2, 0x1, P6 ;  /* 0x0000000211117211 */ /* 0x000fe400030f0eff */
[C---:B------:R-:W-:Y:S02]  /*3f340*/  LEA R4, P6, R13.reuse, R0, 0x1 ;  /* 0x000000000d047211 */ /* 0x040fe400078c08ff */
[----:B------:R-:W-:Y:S02]  /*3f350*/  IADD3 R21, R13, c[0x0][0x198], RZ ;  /* 0x000066000d157a10 */ /* 0x000fe40007ffe0ff */
[----:B------:R-:W-:Y:S02]  /*3f360*/  PRMT R6, R7, 0x7632, R6 ;  /* 0x0000763207067816 */ /* 0x000fe40000000006 */
[----:B------:R-:W-:Y:S02]  /*3f370*/  IADD3 R14, R29, 0xfe, RZ ;  /* 0x000000fe1d0e7810 */ /* 0x000fe40007ffe0ff */
[----:B--2---:R-:W-:Y:S01]  /*3f380*/  PRMT R5, R28, 0x7632, R5 ;  /* 0x000076321c057816 */ /* 0x004fe20000000005 */
[----:B------:R0:W-:Y:S01]  /*3f390*/  @P1 STG.E.U16 [R8.64], R28 ;  /* 0x0000001c08001986 */ /* 0x0001e2000c101506 */
[----:B------:R-:W-:-:S02]  /*3f3a0*/  ISETP.LT.AND P1, PT, R3, c[0x0][0x17c], !P0 ;  /* 0x00005f0003007a0c */ /* 0x000fc40004721270 */
[----:B------:R-:W-:Y:S01]  /*3f3b0*/  IADD3 R3, R29, 0xfa, RZ ;  /* 0x000000fa1d037810 */ /* 0x000fe20007ffe0ff */
[----:B------:R1:W-:Y:S03]  /*3f3c0*/  @P5 STG.E.U16 [R16.64], R5 ;  /* 0x0000000510005986 */ /* 0x0003e6000c101506 */
[----:B------:R-:W-:Y:S02]  /*3f3d0*/  ISETP.LT.AND P5, PT, R3, c[0x0][0x17c], !P0 ;  /* 0x00005f0003007a0c */ /* 0x000fe400047a1270 */
[----:B------:R-:W-:Y:S02]  /*3f3e0*/  IADD3 R3, R29, 0xfb, RZ ;  /* 0x000000fb1d037810 */ /* 0x000fe40007ffe0ff */
[----:B0-----:R-:W-:Y:S02]  /*3f3f0*/  IADD3 R9, R21, c[0x0][0x198], RZ ;  /* 0x0000660015097a10 */ /* 0x001fe40007ffe0ff */
[----:B-1----:R-:W-:-:S02]  /*3f400*/  LEA.HI.X.SX32 R5, R13, R2, 0x1, P6 ;  /* 0x000000020d057211 */ /* 0x002fc400030f0eff */
[----:B------:R-:W-:Y:S02]  /*3f410*/  LEA R12, P6, R21, R0, 0x1 ;  /* 0x00000000150c7211 */ /* 0x000fe400078c08ff */
[----:B------:R-:W-:Y:S01]  /*3f420*/  IADD3 R17, R9, c[0x0][0x198], RZ ;  /* 0x0000660009117a10 */ /* 0x000fe20007ffe0ff */
[----:B------:R0:W-:Y:S01]  /*3f430*/  @P4 STG.E.U16 [R4.64], R7 ;  /* 0x0000000704004986 */ /* 0x0001e2000c101506 */
[----:B------:R-:W-:Y:S02]  /*3f440*/  LEA.HI.X.SX32 R13, R21, R2, 0x1, P6 ;  /* 0x00000002150d7211 */ /* 0x000fe400030f0eff */
[----:B------:R-:W-:Y:S02]  /*3f450*/  LEA R8, P6, R9, R0, 0x1 ;  /* 0x0000000009087211 */ /* 0x000fe400078c08ff */
[----:B------:R-:W-:Y:S02]  /*3f460*/  ISETP.LT.AND P4, PT, R3, c[0x0][0x17c], !P0 ;  /* 0x00005f0003007a0c */ /* 0x000fe40004781270 */
[----:B------:R-:W-:Y:S01]  /*3f470*/  IADD3 R3, R29, 0xfc, RZ ;  /* 0x000000fc1d037810 */ /* 0x000fe20007ffe0ff */
[----:B------:R1:W-:Y:S01]  /*3f480*/  @P3 STG.E.U16 [R12.64], R6 ;  /* 0x000000060c003986 */ /* 0x0003e2000c101506 */
[----:B------:R-:W-:-:S02]  /*3f490*/  LEA.HI.X.SX32 R9, R9, R2, 0x1, P6 ;  /* 0x0000000209097211 */ /* 0x000fc400030f0eff */
[C---:B------:R-:W-:Y:S02]  /*3f4a0*/  IADD3 R21, R17.reuse, c[0x0][0x198], RZ ;  /* 0x0000660011157a10 */ /* 0x040fe40007ffe0ff */
[----:B------:R-:W-:Y:S02]  /*3f4b0*/  LEA R16, P6, R17, R0, 0x1 ;  /* 0x0000000011107211 */ /* 0x000fe400078c08ff */
[----:B------:R-:W-:Y:S02]  /*3f4c0*/  ISETP.LT.AND P3, PT, R3, c[0x0][0x17c], !P0 ;  /* 0x00005f0003007a0c */ /* 0x000fe40004761270 */
[----:B------:R-:W-:Y:S02]  /*3f4d0*/  IADD3 R3, R29, 0xfd, RZ ;  /* 0x000000fd1d037810 */ /* 0x000fe40007ffe0ff */
[----:B0-----:R-:W-:Y:S01]  /*3f4e0*/  IADD3 R7, R21, c[0x0][0x198], RZ ;  /* 0x0000660015077a10 */ /* 0x001fe20007ffe0ff */
[----:B------:R-:W-:Y:S01]  /*3f4f0*/  @P2 STG.E.U16 [R8.64], R11 ;  /* 0x0000000b08002986 */ /* 0x000fe2000c101506 */
[----:B------:R-:W-:-:S02]  /*3f500*/  PRMT R5, R11, 0x7632, R5 ;  /* 0x000076320b057816 */ /* 0x000fc40000000005 */
[----:B------:R-:W-:Y:S02]  /*3f510*/  LEA.HI.X.SX32 R17, R17, R2, 0x1, P6 ;  /* 0x0000000211117211 */ /* 0x000fe400030f0eff */
[----:B------:R-:W-:Y:S02]  /*3f520*/  ISETP.LT.AND P2, PT, R3, c[0x0][0x17c], !P0 ;  /* 0x00005f0003007a0c */ /* 0x000fe40004741270 */
[-C--:B------:R-:W-:Y:S02]  /*3f530*/  LEA R4, P6, R21, R0.reuse, 0x1 ;  /* 0x0000000015047211 */ /* 0x080fe400078c08ff */
[C---:B------:R-:W-:Y:S01]  /*3f540*/  IADD3 R3, R7.reuse, c[0x0][0x198], RZ ;  /* 0x0000660007037a10 */ /* 0x040fe20007ffe0ff */
[----:B------:R0:W-:Y:S01]  /*3f550*/  @P1 STG.E.U16 [R16.64], R5 ;  /* 0x0000000510001986 */ /* 0x0001e2000c101506 */
[----:B-1----:R-:W-:Y:S02]  /*3f560*/  LEA R6, P1, R7, R0, 0x1 ;  /* 0x0000000007067211 */ /* 0x002fe400078208ff */
[----:B0-----:R-:W-:-:S02]  /*3f570*/  LEA.HI.X.SX32 R5, R21, R2, 0x1, P6 ;  /* 0x0000000215057211 */ /* 0x001fc400030f0eff */
[C---:B------:R-:W-:Y:S02]  /*3f580*/  IADD3 R21, R3.reuse, c[0x0][0x198], RZ ;  /* 0x0000660003157a10 */ /* 0x040fe40007ffe0ff */
[----:B------:R-:W-:Y:S02]  /*3f590*/  LEA R12, P6, R3, R0, 0x1 ;  /* 0x00000000030c7211 */ /* 0x000fe400078c08ff */
[----:B------:R-:W-:Y:S02]  /*3f5a0*/  IADD3 R25, R21, c[0x0][0x198], RZ ;  /* 0x0000660015197a10 */ /* 0x000fe40007ffe0ff */
[----:B------:R-:W-:Y:S02]  /*3f5b0*/  LEA.HI.X.SX32 R7, R7, R2, 0x1, P1 ;  /* 0x0000000207077211 */ /* 0x000fe400008f0eff */
[----:B------:R-:W-:Y:S02]  /*3f5c0*/  LEA R10, P1, R25, R0, 0x1 ;  /* 0x00000000190a7211 */ /* 0x000fe400078208ff */
[----:B------:R-:W-:-:S02]  /*3f5d0*/  LEA.HI.X.SX32 R13, R3, R2, 0x1, P6 ;  /* 0x00000002030d7211 */ /* 0x000fc400030f0eff */
[----:B------:R-:W-:Y:S02]  /*3f5e0*/  IADD3 R3, R29, 0xff, RZ ;  /* 0x000000ff1d037810 */ /* 0x000fe40007ffe0ff */
[----:B------:R-:W-:Y:S02]  /*3f5f0*/  LEA.HI.X.SX32 R11, R25, R2, 0x1, P1 ;  /* 0x00000002190b7211 */ /* 0x000fe400008f0eff */
[----:B------:R-:W-:Y:S02]  /*3f600*/  ISETP.LT.AND P1, PT, R14, c[0x0][0x17c], !P0 ;  /* 0x00005f000e007a0c */ /* 0x000fe40004721270 */
[----:B------:R-:W-:Y:S02]  /*3f610*/  LEA R8, P6, R21, R0, 0x1 ;  /* 0x0000000015087211 */ /* 0x000fe400078c08ff */
[----:B------:R-:W-:Y:S02]  /*3f620*/  ISETP.LT.AND P0, PT, R3, c[0x0][0x17c], !P0 ;  /* 0x00005f0003007a0c */ /* 0x000fe40004701270 */
[----:B------:R-:W-:-:S02]  /*3f630*/  IADD3 R27, R25, c[0x0][0x198], RZ ;  /* 0x00006600191b7a10 */ /* 0x000fc40007ffe0ff */
[----:B------:R-:W-:Y:S02]  /*3f640*/  LEA.HI.X.SX32 R9, R21, R2, 0x1, P6 ;  /* 0x0000000215097211 */ /* 0x000fe400030f0eff */
[----:B------:R-:W-:Y:S02]  /*3f650*/  PRMT R3, R15, 0x7632, R3 ;  /* 0x000076320f037816 */ /* 0x000fe40000000003 */
[----:B------:R-:W-:Y:S02]  /*3f660*/  LEA R16, P6, R27, R0, 0x1 ;  /* 0x000000001b107211 */ /* 0x000fe400078c08ff */
[----:B------:R-:W-:Y:S01]  /*3f670*/  PRMT R0, R19, 0x7632, R0 ;  /* 0x0000763213007816 */ /* 0x000fe20000000000 */
[----:B------:R0:W-:Y:S04]  /*3f680*/  @P5 STG.E.U16 [R4.64], R15 ;  /* 0x0000000f04005986 */ /* 0x0001e8000c101506 */
[----:B------:R0:W-:Y:S04]  /*3f690*/  @P4 STG.E.U16 [R6.64], R3 ;  /* 0x0000000306004986 */ /* 0x0001e8000c101506 */
[----:B------:R0:W-:Y:S04]  /*3f6a0*/  @P3 STG.E.U16 [R12.64], R19 ;  /* 0x000000130c003986 */ /* 0x0001e8000c101506 */
[----:B------:R0:W-:Y:S01]  /*3f6b0*/  @P2 STG.E.U16 [R8.64], R0 ;  /* 0x0000000008002986 */ /* 0x0001e2000c101506 */
[----:B------:R-:W-:-:S03]  /*3f6c0*/  LEA.HI.X.SX32 R17, R27, R2, 0x1, P6 ;  /* 0x000000021b117211 */ /* 0x000fc600030f0eff */
[----:B------:R0:W-:Y:S01]  /*3f6d0*/  @P1 STG.E.U16 [R10.64], R23 ;  /* 0x000000170a001986 */ /* 0x0001e2000c101506 */
[----:B------:R-:W-:Y:S05]  /*3f6e0*/  @!P0 EXIT ;  /* 0x000000000000894d */ /* 0x000fea0003800000 */
[----:B0-----:R-:W-:-:S05]  /*3f6f0*/  PRMT R8, R23, 0x7632, R8 ;  /* 0x0000763217087816 */ /* 0x001fca0000000008 */
[----:B------:R-:W-:Y:S01]  /*3f700*/  STG.E.U16 [R16.64], R8 ;  /* 0x0000000810007986 */ /* 0x000fe2000c101506 */
[----:B------:R-:W-:Y:S05]  /*3f710*/  EXIT ;  /* 0x000000000000794d */ /* 0x000fea0003800000 */
.L_x_3:
[----:B------:R-:W-:-:S00]  /*3f720*/  BRA `(.L_x_3) ;  /* 0xfffffff000007947 */ /* 0x000fc0000383ffff */
[----:B------:R-:W-:-:S00]  /*3f730*/  NOP ;  /* 0x0000000000007918 */ /* 0x000fc00000000000 */
        /* <DEDUP_REMOVED lines=12> */
.L_x_4:


//--------------------- .nv.shared.matmul_kernel  --------------------------
	.section	.nv.shared.matmul_kernel,"aw",@nobits
	.sectionflags	@""
	.align	16
